	.target	sm_90a

	.elftype	@"ET_EXEC"


//--------------------- .note.nv.tkinfo           --------------------------
	.section	.note.nv.tkinfo,"",@"SHT_NOTE"
	.sectionflags	@"SHF_NOTE_NV_TKINFO"
	.tkinfo
        /*0018*/ 	.word	0x00000002
        /*0030*/ 	.string	""
        /*0030*/ 	.string	"ptxas"
        /*0030*/ 	.string	"Cuda compilation tools, release 13.0, V13.0.88"
        /*0030*/ 	.string	"Build cuda_13.0.r13.0/compiler.36424714_0"
        /*0030*/ 	.string	"-v  -suppress-debug-info  -lineinfo  -arch sm_90a "



//--------------------- .note.nv.cuinfo           --------------------------
	.section	.note.nv.cuinfo,"",@"SHT_NOTE"
	.sectionflags	@"SHF_NOTE_NV_CUINFO"
        /*0018*/ 	.short	0x0002
        /*001a*/ 	.short	0x005a
        /*001c*/ 	.short	0x0082
	.zero		2


//--------------------- .nv.info                  --------------------------
	.section	.nv.info,"",@"SHT_CUDA_INFO"
	.align	4


	//----- nvinfo : EIATTR_REGCOUNT
	.align		4
        /*0000*/ 	.byte	0x04, 0x2f
        /*0002*/ 	.short	(.L_1 - .L_0)
	.align		4
.L_0:
        /*0004*/ 	.word	index@(matmul_kernel)
        /*0008*/ 	.word	0x000000ff


	//----- nvinfo : EIATTR_FRAME_SIZE
	.align		4
.L_1:
        /*000c*/ 	.byte	0x04, 0x11
        /*000e*/ 	.short	(.L_3 - .L_2)
	.align		4
.L_2:
        /*0010*/ 	.word	index@(matmul_kernel)
        /*0014*/ 	.word	0x000011f0


	//----- nvinfo : EIATTR_MIN_STACK_SIZE
	.align		4
.L_3:
        /*0018*/ 	.byte	0x04, 0x12
        /*001a*/ 	.short	(.L_5 - .L_4)
	.align		4
.L_4:
        /*001c*/ 	.word	index@(matmul_kernel)
        /*0020*/ 	.word	0x000011f0
.L_5:


//--------------------- .nv.compat                --------------------------
	.section	.nv.compat,"",@"SHT_CUDA_COMPAT_INFO"
	.align	4
        /*0000*/ 	.byte	0x02, 0x09, 0x01, 0x00, 0x02, 0x02, 0x04, 0x00, 0x02, 0x05, 0x05, 0x00, 0x03, 0x07, 0x01, 0x01
        /*0010*/ 	.byte	0x02, 0x03, 0x00, 0x00, 0x02, 0x06, 0x01, 0x00, 0x04, 0x0b, 0x08, 0x00, 0x00, 0x00, 0x00, 0x00
        /*0020*/ 	.byte	0x00, 0x00, 0x00, 0x00


//--------------------- .nv.info.matmul_kernel    --------------------------
	.section	.nv.info.matmul_kernel,"",@"SHT_CUDA_INFO"
	.sectionflags	@""
	.align	4


	//----- nvinfo : EIATTR_CUDA_API_VERSION
	.align		4
        /*0000*/ 	.byte	0x04, 0x37
        /*0002*/ 	.short	(.L_7 - .L_6)
.L_6:
        /*0004*/ 	.word	0x00000082


	//----- nvinfo : EIATTR_KPARAM_INFO
	.align		4
.L_7:
        /*0008*/ 	.byte	0x04, 0x17
        /*000a*/ 	.short	(.L_9 - .L_8)
.L_8:
        /*000c*/ 	.word	0x00000000
        /*0010*/ 	.short	0x000d
        /*0012*/ 	.short	0x0048
        /*0014*/ 	.byte	0x00, 0xf4, 0x21, 0x00


	//----- nvinfo : EIATTR_KPARAM_INFO
	.align		4
.L_9:
        /*0018*/ 	.byte	0x04, 0x17
        /*001a*/ 	.short	(.L_11 - .L_10)
.L_10:
        /*001c*/ 	.word	0x00000000
        /*0020*/ 	.short	0x000c
        /*0022*/ 	.short	0x0040
        /*0024*/ 	.byte	0x00, 0xf4, 0x21, 0x00


	//----- nvinfo : EIATTR_KPARAM_INFO
	.align		4
.L_11:
        /*0028*/ 	.byte	0x04, 0x17
        /*002a*/ 	.short	(.L_13 - .L_12)
.L_12:
        /*002c*/ 	.word	0x00000000
        /*0030*/ 	.short	0x000b
        /*0032*/ 	.short	0x0038
        /*0034*/ 	.byte	0x00, 0xf0, 0x11, 0x00


	//----- nvinfo : EIATTR_KPARAM_INFO
	.align		4
.L_13:
        /*0038*/ 	.byte	0x04, 0x17
        /*003a*/ 	.short	(.L_15 - .L_14)
.L_14:
        /*003c*/ 	.word	0x00000000
        /*0040*/ 	.short	0x000a
        /*0042*/ 	.short	0x0034
        /*0044*/ 	.byte	0x00, 0xf0, 0x11, 0x00


	//----- nvinfo : EIATTR_KPARAM_INFO
	.align		4
.L_15:
        /*0048*/ 	.byte	0x04, 0x17
        /*004a*/ 	.short	(.L_17 - .L_16)
.L_16:
        /*004c*/ 	.word	0x00000000
        /*0050*/ 	.short	0x0009
        /*0052*/ 	.short	0x0030
        /*0054*/ 	.byte	0x00, 0xf0, 0x11, 0x00


	//----- nvinfo : EIATTR_KPARAM_INFO
	.align		4
.L_17:
        /*0058*/ 	.byte	0x04, 0x17
        /*005a*/ 	.short	(.L_19 - .L_18)
.L_18:
        /*005c*/ 	.word	0x00000000
        /*0060*/ 	.short	0x0008
        /*0062*/ 	.short	0x002c
        /*0064*/ 	.byte	0x00, 0xf0, 0x11, 0x00


	//----- nvinfo : EIATTR_KPARAM_INFO
	.align		4
.L_19:
        /*0068*/ 	.byte	0x04, 0x17
        /*006a*/ 	.short	(.L_21 - .L_20)
.L_20:
        /*006c*/ 	.word	0x00000000
        /*0070*/ 	.short	0x0007
        /*0072*/ 	.short	0x0028
        /*0074*/ 	.byte	0x00, 0xf0, 0x11, 0x00


	//----- nvinfo : EIATTR_KPARAM_INFO
	.align		4
.L_21:
        /*0078*/ 	.byte	0x04, 0x17
        /*007a*/ 	.short	(.L_23 - .L_22)
.L_22:
        /*007c*/ 	.word	0x00000000
        /*0080*/ 	.short	0x0006
        /*0082*/ 	.short	0x0024
        /*0084*/ 	.byte	0x00, 0xf0, 0x11, 0x00


	//----- nvinfo : EIATTR_KPARAM_INFO
	.align		4
.L_23:
        /*0088*/ 	.byte	0x04, 0x17
        /*008a*/ 	.short	(.L_25 - .L_24)
.L_24:
        /*008c*/ 	.word	0x00000000
        /*0090*/ 	.short	0x0005
        /*0092*/ 	.short	0x0020
        /*0094*/ 	.byte	0x00, 0xf0, 0x11, 0x00


	//----- nvinfo : EIATTR_KPARAM_INFO
	.align		4
.L_25:
        /*0098*/ 	.byte	0x04, 0x17
        /*009a*/ 	.short	(.L_27 - .L_26)
.L_26:
        /*009c*/ 	.word	0x00000000
        /*00a0*/ 	.short	0x0004
        /*00a2*/ 	.short	0x001c
        /*00a4*/ 	.byte	0x00, 0xf0, 0x11, 0x00


	//----- nvinfo : EIATTR_KPARAM_INFO
	.align		4
.L_27:
        /*00a8*/ 	.byte	0x04, 0x17
        /*00aa*/ 	.short	(.L_29 - .L_28)
.L_28:
        /*00ac*/ 	.word	0x00000000
        /*00b0*/ 	.short	0x0003
        /*00b2*/ 	.short	0x0018
        /*00b4*/ 	.byte	0x00, 0xf0, 0x11, 0x00


	//----- nvinfo : EIATTR_KPARAM_INFO
	.align		4
.L_29:
        /*00b8*/ 	.byte	0x04, 0x17
        /*00ba*/ 	.short	(.L_31 - .L_30)
.L_30:
        /*00bc*/ 	.word	0x00000000
        /*00c0*/ 	.short	0x0002
        /*00c2*/ 	.short	0x0010
        /*00c4*/ 	.byte	0x00, 0xf4, 0x21, 0x00


	//----- nvinfo : EIATTR_KPARAM_INFO
	.align		4
.L_31:
        /*00c8*/ 	.byte	0x04, 0x17
        /*00ca*/ 	.short	(.L_33 - .L_32)
.L_32:
        /*00cc*/ 	.word	0x00000000
        /*00d0*/ 	.short	0x0001
        /*00d2*/ 	.short	0x0008
        /*00d4*/ 	.byte	0x00, 0xf4, 0x21, 0x00


	//----- nvinfo : EIATTR_KPARAM_INFO
	.align		4
.L_33:
        /*00d8*/ 	.byte	0x04, 0x17
        /*00da*/ 	.short	(.L_35 - .L_34)
.L_34:
        /*00dc*/ 	.word	0x00000000
        /*00e0*/ 	.short	0x0000
        /*00e2*/ 	.short	0x0000
        /*00e4*/ 	.byte	0x00, 0xf4, 0x21, 0x00


	//----- nvinfo : EIATTR_SPARSE_MMA_MASK
	.align		4
.L_35:
        /*00e8*/ 	.byte	0x03, 0x50
        /*00ea*/ 	.short	0x0000


	//----- nvinfo : EIATTR_MAXREG_COUNT
	.align		4
        /*00ec*/ 	.byte	0x03, 0x1b
        /*00ee*/ 	.short	0x00ff


	//----- nvinfo : EIATTR_NUM_BARRIERS
	.align		4
        /*00f0*/ 	.byte	0x02, 0x4c
        /*00f2*/ 	.byte	0x01
	.zero		1


	//----- nvinfo : EIATTR_ANNOTATIONS
	.align		4
        /*00f4*/ 	.byte	0x04, 0x55
        /*00f6*/ 	.short	(.L_37 - .L_36)


	//   ....[0]....
.L_36:
        /*00f8*/ 	.word	0x00000001
        /*00fc*/ 	.byte	0x70, 0x2f, 0x00, 0x00, 0x01, 0x00, 0x00, 0x00, 0x80, 0x36, 0x00, 0x00, 0x01, 0x00, 0x00, 0x00
        /* <DEDUP_REMOVED lines=3205> */
        /*c95c*/ 	.byte	0x70, 0x1f, 0x04, 0x00


	//----- nvinfo : EIATTR_MERCURY_ISA_VERSION
	.align		4
.L_37:
        /*c960*/ 	.byte	0x03, 0x5f
        /*c962*/ 	.short	0x0101


	//----- nvinfo : EIATTR_EXIT_INSTR_OFFSETS
	.align		4
        /*c964*/ 	.byte	0x04, 0x1c
        /*c966*/ 	.short	(.L_39 - .L_38)


	//   ....[0]....
.L_38:
        /*c968*/ 	.word	0x000465d0


	//   ....[1]....
        /*c96c*/ 	.word	0x000465f0


	//----- nvinfo : EIATTR_REQNTID
	.align		4
.L_39:
        /*c970*/ 	.byte	0x04, 0x10
        /*c972*/ 	.short	(.L_41 - .L_40)
.L_40:
        /*c974*/ 	.word	0x00000080
        /*c978*/ 	.word	0x00000001
        /*c97c*/ 	.word	0x00000001


	//----- nvinfo : EIATTR_CBANK_PARAM_SIZE
	.align		4
.L_41:
        /*c980*/ 	.byte	0x03, 0x19
        /*c982*/ 	.short	0x0050


	//----- nvinfo : EIATTR_PARAM_CBANK
	.align		4
        /*c984*/ 	.byte	0x04, 0x0a
        /*c986*/ 	.short	(.L_43 - .L_42)
	.align		4
.L_42:
        /*c988*/ 	.word	index@(.nv.constant0.matmul_kernel)
        /*c98c*/ 	.short	0x0210
        /*c98e*/ 	.short	0x0050


	//----- nvinfo : EIATTR_SW_WAR
	.align		4
.L_43:
        /*c990*/ 	.byte	0x04, 0x36
        /*c992*/ 	.short	(.L_45 - .L_44)
.L_44:
        /*c994*/ 	.word	0x00000008
.L_45:


//--------------------- .nv.callgraph             --------------------------
	.section	.nv.callgraph,"",@"SHT_CUDA_CALLGRAPH"
	.align	4
	.sectionentsize	8
	.align		4
        /*0000*/ 	.word	0x00000000
	.align		4
        /*0004*/ 	.word	0xffffffff
	.align		4
        /*0008*/ 	.word	0x00000000
	.align		4
        /*000c*/ 	.word	0xfffffffe
	.align		4
        /*0010*/ 	.word	0x00000000
	.align		4
        /*0014*/ 	.word	0xfffffffd
	.align		4
        /*0018*/ 	.word	0x00000000
	.align		4
        /*001c*/ 	.word	0xfffffffc


//--------------------- .text.matmul_kernel       --------------------------
	.section	.text.matmul_kernel,"ax",@progbits
	.align	128
        .global         matmul_kernel
        .type           matmul_kernel,@function
        .size           matmul_kernel,(.L_x_3 - matmul_kernel)
        .other          matmul_kernel,@"STO_CUDA_ENTRY STV_DEFAULT"
matmul_kernel:
.text.matmul_kernel:
[----:B------:R-:W1:Y:S08]  /*0000*/  LDC R1, c[0x0][0x28] ;  /* 0x00000a00ff017b82 */ /* 0x000e700000000800 */
[----:B------:R-:W2:Y:S01]  /*0010*/  LDC.64 R14, c[0x0][0x228] ;  /* 0x00008a00ff0e7b82 */ /* 0x000ea20000000a00 */
[----:B------:R-:W3:Y:S01]  /*0020*/  S2R R5, SR_CTAID.X ;  /* 0x0000000000057919 */ /* 0x000ee20000002500 */
[----:B------:R-:W-:Y:S01]  /*0030*/  ULDC.64 UR4, c[0x0][0x218] ;  /* 0x0000860000047ab9 */ /* 0x000fe20000000a00 */
[----:B------:R-:W-:Y:S01]  /*0040*/  ULDC UR6, c[0x0][0x240] ;  /* 0x0000900000067ab9 */ /* 0x000fe20000000800 */
[----:B------:R-:W-:Y:S01]  /*0050*/  ULDC UR10, c[0x0][0x240] ;  /* 0x00009000000a7ab9 */ /* 0x000fe20000000800 */
[----:B------:R-:W4:Y:S01]  /*0060*/  S2R R74, SR_TID.X ;  /* 0x00000000004a7919 */ /* 0x000f220000002100 */
[----:B------:R-:W-:Y:S01]  /*0070*/  ULDC UR8, c[0x0][0x240] ;  /* 0x0000900000087ab9 */ /* 0x000fe20000000800 */
        /* <DEDUP_REMOVED lines=17> */
[----:B--2---:R-:W-:Y:S01]  /*0190*/  VIADD R0, R15, 0x7f ;  /* 0x0000007f0f007836 */ /* 0x004fe20000000000 */
[----:B------:R-:W-:Y:S01]  /*01a0*/  ULDC UR26, c[0x0][0x240] ;  /* 0x00009000001a7ab9 */ /* 0x000fe20000000800 */
[----:B------:R-:W-:Y:S01]  /*01b0*/  ULDC UR27, c[0x0][0x240] ;  /* 0x00009000001b7ab9 */ /* 0x000fe20000000800 */
[----:B------:R-:W-:Y:S01]  /*01c0*/  ULDC UR28, c[0x0][0x240] ;  /* 0x00009000001c7ab9 */ /* 0x000fe20000000800 */
[----:B------:R-:W-:Y:S01]  /*01d0*/  ULDC UR30, c[0x0][0x240] ;  /* 0x00009000001e7ab9 */ /* 0x000fe20000000800 */
[----:B------:R-:W-:Y:S01]  /*01e0*/  SHF.R.S32.HI R3, RZ, 0x1f, R0 ;  /* 0x0000001fff037819 */ /* 0x000fe20000011400 */
[----:B------:R-:W-:Y:S01]  /*01f0*/  ULDC UR29, c[0x0][0x240] ;  /* 0x00009000001d7ab9 */ /* 0x000fe20000000800 */
[----:B------:R-:W-:Y:S01]  /*0200*/  ULDC UR31, c[0x0][0x240] ;  /* 0x00009000001f7ab9 */ /* 0x000fe20000000800 */
[----:B------:R-:W-:Y:S01]  /*0210*/  ULDC UR32, c[0x0][0x240] ;  /* 0x0000900000207ab9 */ /* 0x000fe20000000800 */
[----:B------:R-:W-:Y:S01]  /*0220*/  LEA.HI R3, R3, R0, RZ, 0x7 ;  /* 0x0000000003037211 */ /* 0x000fe200078f38ff */
[----:B------:R-:W-:Y:S01]  /*0230*/  ULDC UR33, c[0x0][0x240] ;  /* 0x0000900000217ab9 */ /* 0x000fe20000000800 */
[----:B---3--:R-:W-:Y:S01]  /*0240*/  IABS R8, R5 ;  /* 0x0000000500087213 */ /* 0x008fe20000000000 */
[----:B------:R-:W-:Y:S01]  /*0250*/  ULDC UR34, c[0x0][0x240] ;  /* 0x0000900000227ab9 */ /* 0x000fe20000000800 */
[----:B------:R-:W-:Y:S01]  /*0260*/  SHF.R.S32.HI R3, RZ, 0x7, R3 ;  /* 0x00000007ff037819 */ /* 0x000fe20000011403 */
[----:B-1----:R-:W-:Y:S01]  /*0270*/  VIADD R1, R1, 0xffffee10 ;  /* 0xffffee1001017836 */ /* 0x002fe20000000000 */
[----:B------:R-:W-:Y:S01]  /*0280*/  ULDC UR35, c[0x0][0x240] ;  /* 0x0000900000237ab9 */ /* 0x000fe20000000800 */
[----:B------:R-:W-:Y:S01]  /*0290*/  ULDC UR37, c[0x0][0x240] ;  /* 0x0000900000257ab9 */ /* 0x000fe20000000800 */
[----:B------:R-:W-:Y:S01]  /*02a0*/  SHF.L.U32 R4, R3, 0x3, RZ ;  /* 0x0000000303047819 */ /* 0x000fe200000006ff */
[----:B------:R-:W-:Y:S01]  /*02b0*/  ULDC UR36, c[0x0][0x240] ;  /* 0x0000900000247ab9 */ /* 0x000fe20000000800 */
[----:B------:R-:W-:Y:S01]  /*02c0*/  ULDC UR38, c[0x0][0x240] ;  /* 0x0000900000267ab9 */ /* 0x000fe20000000800 */
[----:B------:R-:W-:Y:S01]  /*02d0*/  ULDC UR39, c[0x0][0x240] ;  /* 0x0000900000277ab9 */ /* 0x000fe20000000800 */
[-C--:B------:R-:W-:Y:S01]  /*02e0*/  IABS R7, R4.reuse ;  /* 0x0000000400077213 */ /* 0x080fe20000000000 */
[----:B------:R-:W-:Y:S01]  /*02f0*/  ULDC UR40, c[0x0][0x240] ;  /* 0x0000900000287ab9 */ /* 0x000fe20000000800 */
[----:B------:R-:W-:Y:S01]  /*0300*/  IABS R10, R4 ;  /* 0x00000004000a7213 */ /* 0x000fe20000000000 */
[----:B------:R-:W-:Y:S01]  /*0310*/  ULDC UR41, c[0x0][0x240] ;  /* 0x0000900000297ab9 */ /* 0x000fe20000000800 */
[----:B------:R-:W1:Y:S01]  /*0320*/  I2F.RP R0, R7 ;  /* 0x0000000700007306 */ /* 0x000e620000209400 */
        /* <DEDUP_REMOVED lines=14> */
[----:B-1----:R-:W1:Y:S01]  /*0410*/  MUFU.RCP R0, R0 ;  /* 0x0000000000007308 */ /* 0x002e620000001000 */
[----:B------:R-:W2:Y:S01]  /*0420*/  LDC R252, c[0x0][0x230] ;  /* 0x00008c00fffc7b82 */ /* 0x000ea20000000800 */
[----:B-1----:R-:W-:-:S02]  /*0430*/  VIADD R2, R0, 0xffffffe ;  /* 0x0ffffffe00027836 */ /* 0x002fc40000000000 */
[----:B------:R-:W-:-:S04]  /*0440*/  IMAD.MOV R0, RZ, RZ, -R10 ;  /* 0x000000ffff007224 */ /* 0x000fc800078e0a0a */
[----:B------:R1:W3:Y:S02]  /*0450*/  F2I.FTZ.U32.TRUNC.NTZ R3, R2 ;  /* 0x0000000200037305 */ /* 0x0002e4000021f000 */
[----:B-1----:R-:W-:Y:S02]  /*0460*/  IMAD.MOV.U32 R2, RZ, RZ, RZ ;  /* 0x000000ffff027224 */ /* 0x002fe400078e00ff */
[----:B---3--:R-:W-:-:S04]  /*0470*/  IMAD.MOV R6, RZ, RZ, -R3 ;  /* 0x000000ffff067224 */ /* 0x008fc800078e0a03 */
[----:B------:R-:W-:Y:S01]  /*0480*/  IMAD R9, R6, R7, RZ ;  /* 0x0000000706097224 */ /* 0x000fe200078e02ff */
[----:B------:R-:W-:-:S03]  /*0490*/  MOV R6, R8 ;  /* 0x0000000800067202 */ /* 0x000fc60000000f00 */
[----:B------:R-:W-:-:S06]  /*04a0*/  IMAD.HI.U32 R3, R3, R9, R2 ;  /* 0x0000000903037227 */ /* 0x000fcc00078e0002 */
[----:B------:R-:W-:-:S04]  /*04b0*/  IMAD.HI.U32 R3, R3, R6, RZ ;  /* 0x0000000603037227 */ /* 0x000fc800078e00ff */
[----:B------:R-:W-:-:S05]  /*04c0*/  IMAD R0, R3, R0, R6 ;  /* 0x0000000003007224 */ /* 0x000fca00078e0206 */
[----:B------:R-:W-:-:S13]  /*04d0*/  ISETP.GT.U32.AND P1, PT, R7, R0, PT ;  /* 0x000000000700720c */ /* 0x000fda0003f24070 */
[-C--:B------:R-:W-:Y:S01]  /*04e0*/  @!P1 IADD3 R0, R0, -R7.reuse, RZ ;  /* 0x8000000700009210 */ /* 0x080fe20007ffe0ff */
[----:B------:R-:W-:Y:S01]  /*04f0*/  @!P1 VIADD R3, R3, 0x1 ;  /* 0x0000000103039836 */ /* 0x000fe20000000000 */
[----:B------:R-:W-:Y:S02]  /*0500*/  ISETP.NE.AND P1, PT, R4, RZ, PT ;  /* 0x000000ff0400720c */ /* 0x000fe40003f25270 */
[----:B------:R-:W-:Y:S02]  /*0510*/  ISETP.GE.U32.AND P0, PT, R0, R7, PT ;  /* 0x000000070000720c */ /* 0x000fe40003f06070 */
[----:B------:R-:W-:-:S04]  /*0520*/  LOP3.LUT R0, R5, R4, RZ, 0x3c, !PT ;  /* 0x0000000405007212 */ /* 0x000fc800078e3cff */
[----:B------:R-:W-:Y:S01]  /*0530*/  ISETP.GE.AND P2, PT, R0, RZ, PT ;  /* 0x000000ff0000720c */ /* 0x000fe20003f46270 */
[----:B------:R-:W-:-:S06]  /*0540*/  VIADD R0, R14, 0x1ff ;  /* 0x000001ff0e007836 */ /* 0x000fcc0000000000 */
[----:B------:R-:W-:-:S05]  /*0550*/  @P0 VIADD R3, R3, 0x1 ;  /* 0x0000000103030836 */ /* 0x000fca0000000000 */
[----:B------:R-:W-:Y:S02]  /*0560*/  MOV R2, R3 ;  /* 0x0000000300027202 */ /* 0x000fe40000000f00 */
[----:B------:R-:W-:-:S03]  /*0570*/  SHF.R.S32.HI R3, RZ, 0x1f, R0 ;  /* 0x0000001fff037819 */ /* 0x000fc60000011400 */
[----:B------:R-:W-:Y:S01]  /*0580*/  @!P2 IMAD.MOV R2, RZ, RZ, -R2 ;  /* 0x000000ffff02a224 */ /* 0x000fe200078e0a02 */
[----:B------:R-:W-:Y:S02]  /*0590*/  @!P1 LOP3.LUT R2, RZ, R4, RZ, 0x33, !PT ;  /* 0x00000004ff029212 */ /* 0x000fe400078e33ff */
[----:B------:R-:W-:Y:S02]  /*05a0*/  LEA.HI R3, R3, R0, RZ, 0x9 ;  /* 0x0000000003037211 */ /* 0x000fe400078f48ff */
[----:B------:R-:W-:Y:S01]  /*05b0*/  SHF.L.U32 R16, R2, 0x3, RZ ;  /* 0x0000000302107819 */ /* 0x000fe200000006ff */
[----:B------:R-:W-:-:S03]  /*05c0*/  IMAD.MOV R2, RZ, RZ, -R2 ;  /* 0x000000ffff027224 */ /* 0x000fc600078e0a02 */
[----:B------:R-:W-:Y:S01]  /*05d0*/  LEA.HI.SX32 R3, R3, -R16, 0x17 ;  /* 0x8000001003037211 */ /* 0x000fe200078fbaff */
[----:B------:R-:W-:-:S03]  /*05e0*/  IMAD R18, R4, R2, R5 ;  /* 0x0000000204127224 */ /* 0x000fc600078e0205 */
[----:B------:R-:W-:Y:S02]  /*05f0*/  VIMNMX R17, R3, 0x8, PT ;  /* 0x0000000803117848 */ /* 0x000fe40003fe0100 */
[----:B------:R-:W-:Y:S02]  /*0600*/  IABS R4, R18 ;  /* 0x0000001200047213 */ /* 0x000fe40000000000 */
[----:B------:R-:W-:-:S04]  /*0610*/  IABS R9, R17 ;  /* 0x0000001100097213 */ /* 0x000fc80000000000 */
[----:B------:R-:W1:Y:S08]  /*0620*/  I2F.RP R0, R9 ;  /* 0x0000000900007306 */ /* 0x000e700000209400 */
[----:B-1----:R-:W1:Y:S02]  /*0630*/  MUFU.RCP R0, R0 ;  /* 0x0000000000007308 */ /* 0x002e640000001000 */
[----:B-1----:R-:W-:Y:S01]  /*0640*/  VIADD R3, R0, 0xffffffe ;  /* 0x0ffffffe00037836 */ /* 0x002fe20000000000 */
[----:B------:R-:W-:-:S05]  /*0650*/  IABS R0, R15 ;  /* 0x0000000f00007213 */ /* 0x000fca0000000000 */
[----:B------:R-:W1:Y:S08]  /*0660*/  I2F.RP R7, R0 ;  /* 0x0000000000077306 */ /* 0x000e700000209400 */
[----:B------:R-:W3:Y:S08]  /*0670*/  F2I.FTZ.U32.TRUNC.NTZ R3, R3 ;  /* 0x0000000300037305 */ /* 0x000ef0000021f000 */
[----:B-1----:R-:W-:Y:S01]  /*0680*/  MUFU.RCP R7, R7 ;  /* 0x0000000700077308 */ /* 0x002fe20000001000 */
[----:B---3--:R-:W-:-:S05]  /*0690*/  IADD3 R6, RZ, -R3, RZ ;  /* 0x80000003ff067210 */ /* 0x008fca0007ffe0ff */
[----:B------:R-:W-:Y:S01]  /*06a0*/  IMAD.MOV.U32 R2, RZ, RZ, R6 ;  /* 0x000000ffff027224 */ /* 0x000fe200078e0006 */
[----:B------:R-:W-:-:S03]  /*06b0*/  IABS R6, R17 ;  /* 0x0000001100067213 */ /* 0x000fc60000000000 */
[----:B------:R-:W-:Y:S02]  /*06c0*/  IMAD R5, R2, R9, RZ ;  /* 0x0000000902057224 */ /* 0x000fe400078e02ff */
[----:B------:R-:W-:-:S04]  /*06d0*/  IMAD.MOV.U32 R2, RZ, RZ, RZ ;  /* 0x000000ffff027224 */ /* 0x000fc800078e00ff */
[----:B------:R-:W-:Y:S01]  /*06e0*/  IMAD.HI.U32 R2, R3, R5, R2 ;  /* 0x0000000503027227 */ /* 0x000fe200078e0002 */
[----:B------:R-:W-:-:S05]  /*06f0*/  IADD3 R5, RZ, -R6, RZ ;  /* 0x80000006ff057210 */ /* 0x000fca0007ffe0ff */
[----:B------:R-:W-:Y:S01]  /*0700*/  IMAD.HI.U32 R3, R2, R4, RZ ;  /* 0x0000000402037227 */ /* 0x000fe200078e00ff */
[----:B------:R-:W-:-:S03]  /*0710*/  IABS R2, R14 ;  /* 0x0000000e00027213 */ /* 0x000fc60000000000 */
[----:B------:R-:W-:Y:S01]  /*0720*/  IMAD R4, R3, R5, R4 ;  /* 0x0000000503047224 */ /* 0x000fe200078e0204 */
[----:B------:R-:W1:Y:S04]  /*0730*/  I2F.RP R6, R2 ;  /* 0x0000000200067306 */ /* 0x000e680000209400 */
[----:B------:R-:W-:-:S04]  /*0740*/  ISETP.GT.U32.AND P1, PT, R9, R4, PT ;  /* 0x000000040900720c */ /* 0x000fc80003f24070 */
[----:B-1----:R-:W1:Y:S09]  /*0750*/  MUFU.RCP R6, R6 ;  /* 0x0000000600067308 */ /* 0x002e720000001000 */
[----:B------:R-:W-:Y:S02]  /*0760*/  @!P1 IMAD.IADD R4, R4, 0x1, -R9 ;  /* 0x0000000104049824 */ /* 0x000fe400078e0a09 */
[----:B------:R-:W-:Y:S01]  /*0770*/  @!P1 VIADD R3, R3, 0x1 ;  /* 0x0000000103039836 */ /* 0x000fe20000000000 */
[----:B------:R-:W-:-:S02]  /*0780*/  ISETP.NE.AND P1, PT, R17, RZ, PT ;  /* 0x000000ff1100720c */ /* 0x000fc40003f25270 */
[----:B------:R-:W-:Y:S02]  /*0790*/  ISETP.GE.U32.AND P0, PT, R4, R9, PT ;  /* 0x000000090400720c */ /* 0x000fe40003f06070 */
[----:B------:R-:W-:-:S04]  /*07a0*/  LOP3.LUT R4, R18, R17, RZ, 0x3c, !PT ;  /* 0x0000001112047212 */ /* 0x000fc800078e3cff */
[----:B------:R-:W-:Y:S02]  /*07b0*/  ISETP.GE.AND P2, PT, R4, RZ, PT ;  /* 0x000000ff0400720c */ /* 0x000fe40003f46270 */
[----:B------:R-:W-:Y:S01]  /*07c0*/  IADD3 R4, R7, 0xffffffe, RZ ;  /* 0x0ffffffe07047810 */ /* 0x000fe20007ffe0ff */
[----:B-1----:R-:W-:Y:S01]  /*07d0*/  VIADD R10, R6, 0xffffffe ;  /* 0x0ffffffe060a7836 */ /* 0x002fe20000000000 */
[----:B----4-:R-:W-:Y:S02]  /*07e0*/  SHF.R.S32.HI R7, RZ, 0x6, R74 ;  /* 0x00000006ff077819 */ /* 0x010fe4000001144a */
[----:B------:R1:W3:Y:S01]  /*07f0*/  F2I.FTZ.U32.TRUNC.NTZ R5, R4 ;  /* 0x0000000400057305 */ /* 0x0002e2000021f000 */
[----:B------:R-:W-:-:S04]  /*0800*/  @P0 VIADD R3, R3, 0x1 ;  /* 0x0000000103030836 */ /* 0x000fc80000000000 */
[----:B------:R-:W-:Y:S01]  /*0810*/  IMAD.MOV.U32 R19, RZ, RZ, R3 ;  /* 0x000000ffff137224 */ /* 0x000fe200078e0003 */
[----:B------:R-:W-:Y:S02]  /*0820*/  SHF.R.U32.HI R3, RZ, 0x6, R74 ;  /* 0x00000006ff037819 */ /* 0x000fe4000001164a */
[----:B------:R4:W2:Y:S01]  /*0830*/  F2I.FTZ.U32.TRUNC.NTZ R11, R10 ;  /* 0x0000000a000b7305 */ /* 0x0008a2000021f000 */
[----:B-1----:R-:W-:Y:S01]  /*0840*/  IMAD.MOV.U32 R4, RZ, RZ, RZ ;  /* 0x000000ffff047224 */ /* 0x002fe200078e00ff */
[----:B------:R-:W-:Y:S02]  /*0850*/  @!P2 IADD3 R19, -R19, RZ, RZ ;  /* 0x000000ff1313a210 */ /* 0x000fe40007ffe1ff */
[----:B------:R-:W-:Y:S02]  /*0860*/  @!P1 LOP3.LUT R19, RZ, R17, RZ, 0x33, !PT ;  /* 0x00000011ff139212 */ /* 0x000fe400078e33ff */
[----:B------:R-:W-:Y:S02]  /*0870*/  SGXT.U32 R3, R3, 0x1 ;  /* 0x000000010303781a */ /* 0x000fe40000000000 */
[----:B---3--:R-:W-:Y:S01]  /*0880*/  IADD3 R9, RZ, -R5, RZ ;  /* 0x80000005ff097210 */ /* 0x008fe20007ffe0ff */
[----:B------:R-:W-:-:S02]  /*0890*/  IMAD.SHL.U32 R6, R19, 0x80, RZ ;  /* 0x0000008013067824 */ /* 0x000fc400078e00ff */
[----:B----4-:R-:W-:Y:S02]  /*08a0*/  IMAD.MOV.U32 R10, RZ, RZ, RZ ;  /* 0x000000ffff0a7224 */ /* 0x010fe400078e00ff */
[----:B------:R-:W-:Y:S01]  /*08b0*/  IMAD R9, R9, R0, RZ ;  /* 0x0000000009097224 */ /* 0x000fe200078e02ff */
[----:B------:R-:W-:Y:S02]  /*08c0*/  LOP3.LUT R8, R6, R3, RZ, 0xfc, !PT ;  /* 0x0000000306087212 */ /* 0x000fe400078efcff */
[----:B------:R-:W-:Y:S01]  /*08d0*/  SGXT R3, R7, 0x1 ;  /* 0x000000010703781a */ /* 0x000fe20000000200 */
[----:B------:R-:W-:Y:S01]  /*08e0*/  IMAD.SHL.U32 R7, R74, 0x4, RZ ;  /* 0x000000044a077824 */ /* 0x000fe200078e00ff */
[----:B------:R-:W-:Y:S01]  /*08f0*/  LOP3.LUT R20, R8, 0x7e, RZ, 0xfc, !PT ;  /* 0x0000007e08147812 */ /* 0x000fe200078efcff */
[----:B------:R-:W-:Y:S01]  /*0900*/  IMAD.HI.U32 R5, R5, R9, R4 ;  /* 0x0000000905057227 */ /* 0x000fe200078e0004 */
[----:B------:R-:W-:Y:S02]  /*0910*/  LOP3.LUT R12, R3, 0x90, RZ, 0xc0, !PT ;  /* 0x00000090030c7812 */ /* 0x000fe400078ec0ff */
[----:B------:R-:W-:Y:S01]  /*0920*/  IABS R13, R20 ;  /* 0x00000014000d7213 */ /* 0x000fe20000000000 */
[----:B------:R-:W-:Y:S01]  /*0930*/  IMAD.MOV R4, RZ, RZ, -R19 ;  /* 0x000000ffff047224 */ /* 0x000fe200078e0a13 */
[----:B--2---:R-:W-:-:S02]  /*0940*/  IADD3 R9, RZ, -R11, RZ ;  /* 0x8000000bff097210 */ /* 0x004fc40007ffe0ff */
[----:B------:R-:W-:Y:S01]  /*0950*/  LOP3.LUT R7, R12, 0x7c, R7, 0x78, !PT ;  /* 0x0000007c0c077812 */ /* 0x000fe200078e7807 */
[----:B------:R-:W-:Y:S01]  /*0960*/  IMAD.SHL.U32 R12, R74, 0x200, RZ ;  /* 0x000002004a0c7824 */ /* 0x000fe200078e00ff */
[C---:B------:R-:W-:Y:S01]  /*0970*/  LOP3.LUT R22, R8.reuse, 0x6, RZ, 0xfc, !PT ;  /* 0x0000000608167812 */ /* 0x040fe200078efcff */
[----:B------:R-:W-:Y:S01]  /*0980*/  IMAD.HI.U32 R3, R5, R13, RZ ;  /* 0x0000000d05037227 */ /* 0x000fe200078e00ff */
[----:B------:R-:W-:Y:S02]  /*0990*/  LOP3.LUT R21, R8, 0x4, RZ, 0xfc, !PT ;  /* 0x0000000408157812 */ /* 0x000fe400078efcff */
[----:B------:R-:W-:Y:S01]  /*09a0*/  LOP3.LUT R12, R7, 0x4000, R12, 0xf8, !PT ;  /* 0x00004000070c7812 */ /* 0x000fe200078ef80c */
[----:B------:R-:W-:Y:S01]  /*09b0*/  IMAD R9, R9, R2, RZ ;  /* 0x0000000209097224 */ /* 0x000fe200078e02ff */
[----:B------:R-:W-:Y:S01]  /*09c0*/  IADD3 R3, -R3, RZ, RZ ;  /* 0x000000ff03037210 */ /* 0x000fe20007ffe1ff */
[----:B------:R-:W-:Y:S01]  /*09d0*/  IMAD R7, R17, R4, R18 ;  /* 0x0000000411077224 */ /* 0x000fe200078e0212 */
[----:B------:R-:W-:Y:S01]  /*09e0*/  IABS R18, R22 ;  /* 0x0000001600127213 */ /* 0x000fe20000000000 */
[----:B------:R-:W-:Y:S01]  /*09f0*/  IMAD.HI.U32 R4, R11, R9, R10 ;  /* 0x000000090b047227 */ /* 0x000fe200078e000a */
[----:B------:R-:W-:-:S02]  /*0a00*/  IABS R9, R8 ;  /* 0x0000000800097213 */ /* 0x000fc40000000000 */
[----:B------:R-:W-:Y:S01]  /*0a10*/  IABS R10, R21 ;  /* 0x00000015000a7213 */ /* 0x000fe20000000000 */
[----:B------:R-:W-:Y:S01]  /*0a20*/  IMAD R11, R0, R3, R13 ;  /* 0x00000003000b7224 */ /* 0x000fe200078e020d */
[----:B------:R-:W-:Y:S01]  /*0a30*/  LOP3.LUT R3, R8, 0x2, RZ, 0xfc, !PT ;  /* 0x0000000208037812 */ /* 0x000fe200078efcff */
[----:B------:R-:W-:Y:S01]  /*0a40*/  IMAD.IADD R7, R16, 0x1, R7 ;  /* 0x0000000110077824 */ /* 0x000fe200078e0207 */
[----:B------:R-:W-:Y:S02]  /*0a50*/  MOV R13, R9 ;  /* 0x00000009000d7202 */ /* 0x000fe40000000f00 */
[----:B------:R-:W-:Y:S02]  /*0a60*/  ISETP.GE.AND P2, PT, R3, RZ, PT ;  /* 0x000000ff0300720c */ /* 0x000fe40003f46270 */
[----:B------:R-:W-:Y:S01]  /*0a70*/  IABS R16, R3 ;  /* 0x0000000300107213 */ /* 0x000fe20000000000 */
[----:B------:R-:W-:Y:S01]  /*0a80*/  IMAD.HI.U32 R3, R5, R13, RZ ;  /* 0x0000000d05037227 */ /* 0x000fe200078e00ff */
[----:B------:R-:W-:-:S02]  /*0a90*/  ISETP.GT.U32.AND P1, PT, R0, R11, PT ;  /* 0x0000000b0000720c */ /* 0x000fc40003f24070 */
[C---:B------:R-:W-:Y:S01]  /*0aa0*/  LOP3.LUT R23, R8.reuse, 0x8, RZ, 0xfc, !PT ;  /* 0x0000000808177812 */ /* 0x040fe200078efcff */
[----:B------:R-:W-:Y:S01]  /*0ab0*/  IMAD.MOV R9, RZ, RZ, -R3 ;  /* 0x000000ffff097224 */ /* 0x000fe200078e0a03 */
[----:B------:R-:W-:Y:S01]  /*0ac0*/  ISETP.GE.AND P3, PT, R21, RZ, PT ;  /* 0x000000ff1500720c */ /* 0x000fe20003f66270 */
[C---:B------:R-:W-:Y:S01]  /*0ad0*/  IMAD.HI.U32 R3, R5.reuse, R16, RZ ;  /* 0x0000001005037227 */ /* 0x040fe200078e00ff */
[----:B------:R-:W-:Y:S02]  /*0ae0*/  IABS R19, R23 ;  /* 0x0000001700137213 */ /* 0x000fe40000000000 */
[C---:B------:R-:W-:Y:S01]  /*0af0*/  LOP3.LUT R26, R8.reuse, 0xe, RZ, 0xfc, !PT ;  /* 0x0000000e081a7812 */ /* 0x040fe200078efcff */
[----:B------:R-:W-:Y:S01]  /*0b00*/  IMAD.MOV R17, RZ, RZ, -R3 ;  /* 0x000000ffff117224 */ /* 0x000fe200078e0a03 */
[C---:B------:R-:W-:Y:S01]  /*0b10*/  LOP3.LUT R27, R8.reuse, 0x10, RZ, 0xfc, !PT ;  /* 0x00000010081b7812 */ /* 0x040fe200078efcff */
[----:B------:R-:W-:Y:S01]  /*0b20*/  IMAD.HI.U32 R3, R5, R18, RZ ;  /* 0x0000001205037227 */ /* 0x000fe200078e00ff */
[----:B------:R-:W-:-:S02]  /*0b30*/  LOP3.LUT R28, R8, 0x12, RZ, 0xfc, !PT ;  /* 0x00000012081c7812 */ /* 0x000fc400078efcff */
[----:B------:R-:W-:Y:S01]  /*0b40*/  LOP3.LUT R29, R8, 0x14, RZ, 0xfc, !PT ;  /* 0x00000014081d7812 */ /* 0x000fe200078efcff */
[C---:B------:R-:W-:Y:S01]  /*0b50*/  IMAD R13, R0.reuse, R9, R13 ;  /* 0x00000009000d7224 */ /* 0x040fe200078e020d */
[----:B------:R-:W-:Y:S01]  /*0b60*/  IABS R24, R28 ;  /* 0x0000001c00187213 */ /* 0x000fe20000000000 */
[----:B------:R-:W-:Y:S01]  /*0b70*/  @!P1 IMAD.IADD R11, R11, 0x1, -R0 ;  /* 0x000000010b0b9824 */ /* 0x000fe200078e0a00 */
[----:B------:R-:W-:Y:S01]  /*0b80*/  IABS R25, R29 ;  /* 0x0000001d00197213 */ /* 0x000fe20000000000 */
[----:B------:R-:W-:Y:S01]  /*0b90*/  IMAD.MOV R3, RZ, RZ, -R3 ;  /* 0x000000ffff037224 */ /* 0x000fe200078e0a03 */
[C---:B------:R-:W-:Y:S01]  /*0ba0*/  ISETP.GT.U32.AND P0, PT, R0.reuse, R13, PT ;  /* 0x0000000d0000720c */ /* 0x040fe20003f04070 */
[----:B------:R-:W-:Y:S01]  /*0bb0*/  IMAD.HI.U32 R9, R5, R10, RZ ;  /* 0x0000000a05097227 */ /* 0x000fe200078e00ff */
[----:B------:R-:W-:Y:S02]  /*0bc0*/  ISETP.GT.U32.AND P1, PT, R0, R11, PT ;  /* 0x0000000b0000720c */ /* 0x000fe40003f24070 */
[----:B------:R-:W-:Y:S01]  /*0bd0*/  LOP3.LUT R31, R8, 0x16, RZ, 0xfc, !PT ;  /* 0x00000016081f7812 */ /* 0x000fe200078efcff */
[C---:B------:R-:W-:Y:S01]  /*0be0*/  IMAD R18, R0.reuse, R3, R18 ;  /* 0x0000000300127224 */ /* 0x040fe200078e0212 */
[----:B------:R-:W-:Y:S01]  /*0bf0*/  IADD3 R9, -R9, RZ, RZ ;  /* 0x000000ff09097210 */ /* 0x000fe20007ffe1ff */
[----:B------:R-:W-:Y:S01]  /*0c00*/  IMAD R16, R0, R17, R16 ;  /* 0x0000001100107224 */ /* 0x000fe200078e0210 */
[----:B------:R-:W-:Y:S01]  /*0c10*/  LOP3.LUT R32, R8, 0x1a, RZ, 0xfc, !PT ;  /* 0x0000001a08207812 */ /* 0x000fe200078efcff */
[----:B------:R-:W-:Y:S01]  /*0c20*/  IMAD.HI.U32 R3, R5, R19, RZ ;  /* 0x0000001305037227 */ /* 0x000fe200078e00ff */
[----:B------:R-:W-:-:S02]  /*0c30*/  ISETP.GT.U32.AND P6, PT, R0, R18, PT ;  /* 0x000000120000720c */ /* 0x000fc40003fc4070 */
[C---:B------:R-:W-:Y:S01]  /*0c40*/  ISETP.GT.U32.AND P5, PT, R0.reuse, R16, PT ;  /* 0x000000100000720c */ /* 0x040fe20003fa4070 */
[----:B------:R-:W-:Y:S01]  /*0c50*/  IMAD R17, R0, R9, R10 ;  /* 0x0000000900117224 */ /* 0x000fe200078e020a */
[----:B------:R-:W-:Y:S01]  /*0c60*/  LOP3.LUT R10, R8, 0xa, RZ, 0xfc, !PT ;  /* 0x0000000a080a7812 */ /* 0x000fe200078efcff */
[----:B------:R-:W-:Y:S01]  /*0c70*/  @!P1 IMAD.IADD R11, R11, 0x1, -R0 ;  /* 0x000000010b0b9824 */ /* 0x000fe200078e0a00 */
[----:B------:R-:W-:Y:S01]  /*0c80*/  @!P0 IADD3 R13, R13, -R0, RZ ;  /* 0x800000000d0d8210 */ /* 0x000fe20007ffe0ff */
[----:B------:R-:W-:Y:S01]  /*0c90*/  IMAD.MOV R3, RZ, RZ, -R3 ;  /* 0x000000ffff037224 */ /* 0x000fe200078e0a03 */
[----:B------:R-:W-:Y:S02]  /*0ca0*/  IABS R9, R10 ;  /* 0x0000000a00097213 */ /* 0x000fe40000000000 */
[----:B------:R-:W-:Y:S01]  /*0cb0*/  ISETP.GE.AND P1, PT, R20, RZ, PT ;  /* 0x000000ff1400720c */ /* 0x000fe20003f26270 */
[C---:B------:R-:W-:Y:S01]  /*0cc0*/  IMAD R19, R0.reuse, R3, R19 ;  /* 0x0000000300137224 */ /* 0x040fe200078e0213 */
[----:B------:R-:W-:-:S02]  /*0cd0*/  ISETP.GT.U32.AND P4, PT, R0, R13, PT ;  /* 0x0000000d0000720c */ /* 0x000fc40003f84070 */
[----:B------:R-:W-:Y:S01]  /*0ce0*/  MOV R20, R9 ;  /* 0x0000000900147202 */ /* 0x000fe20000000f00 */
[--C-:B------:R-:W-:Y:S01]  /*0cf0*/  @!P5 IMAD.IADD R16, R16, 0x1, -R0.reuse ;  /* 0x000000011010d824 */ /* 0x100fe200078e0a00 */
[----:B------:R-:W-:Y:S02]  /*0d00*/  @!P6 IADD3 R18, R18, -R0, RZ ;  /* 0x800000001212e210 */ /* 0x000fe40007ffe0ff */
[----:B------:R-:W-:Y:S01]  /*0d10*/  ISETP.GT.U32.AND P0, PT, R0, R17, PT ;  /* 0x000000110000720c */ /* 0x000fe20003f04070 */
[----:B------:R-:W-:Y:S01]  /*0d20*/  IMAD.HI.U32 R3, R5, R20, RZ ;  /* 0x0000001405037227 */ /* 0x000fe200078e00ff */
[----:B------:R-:W-:Y:S02]  /*0d30*/  ISETP.GE.AND P5, PT, R8, RZ, PT ;  /* 0x000000ff0800720c */ /* 0x000fe40003fa6270 */
[----:B------:R-:W-:Y:S01]  /*0d40*/  ISETP.GT.U32.AND P6, PT, R0, R18, PT ;  /* 0x000000120000720c */ /* 0x000fe20003fc4070 */
[----:B------:R-:W-:Y:S01]  /*0d50*/  @!P1 IMAD.MOV R11, RZ, RZ, -R11 ;  /* 0x000000ffff0b9224 */ /* 0x000fe200078e0a0b */
[----:B------:R-:W-:Y:S01]  /*0d60*/  IADD3 R3, -R3, RZ, RZ ;  /* 0x000000ff03037210 */ /* 0x000fe20007ffe1ff */
[----:B------:R-:W-:Y:S01]  /*0d70*/  @!P4 IMAD.IADD R13, R13, 0x1, -R0 ;  /* 0x000000010d0dc824 */ /* 0x000fe200078e0a00 */
[----:B------:R-:W-:-:S02]  /*0d80*/  LOP3.LUT R9, R8, 0xc, RZ, 0xfc, !PT ;  /* 0x0000000c08097812 */ /* 0x000fc400078efcff */
[----:B------:R-:W-:Y:S01]  /*0d90*/  ISETP.GE.AND P1, PT, R22, RZ, PT ;  /* 0x000000ff1600720c */ /* 0x000fe20003f26270 */
[C---:B------:R-:W-:Y:S01]  /*0da0*/  IMAD R20, R0.reuse, R3, R20 ;  /* 0x0000000300147224 */ /* 0x040fe200078e0214 */
[----:B------:R-:W-:Y:S01]  /*0db0*/  IABS R21, R9 ;  /* 0x0000000900157213 */ /* 0x000fe20000000000 */
[--C-:B------:R-:W-:Y:S01]  /*0dc0*/  @!P0 IMAD.IADD R17, R17, 0x1, -R0.reuse ;  /* 0x0000000111118824 */ /* 0x100fe200078e0a00 */
[C---:B------:R-:W-:Y:S01]  /*0dd0*/  ISETP.GT.U32.AND P0, PT, R0.reuse, R16, PT ;  /* 0x000000100000720c */ /* 0x040fe20003f04070 */
[----:B------:R-:W-:Y:S01]  /*0de0*/  @!P5 IMAD.MOV R13, RZ, RZ, -R13 ;  /* 0x000000ffff0dd224 */ /* 0x000fe200078e0a0d */
[----:B------:R-:W-:Y:S01]  /*0df0*/  ISETP.GT.U32.AND P5, PT, R0, R19, PT ;  /* 0x000000130000720c */ /* 0x000fe20003fa4070 */
[----:B------:R-:W-:Y:S01]  /*0e00*/  @!P6 IMAD.IADD R18, R18, 0x1, -R0 ;  /* 0x000000011212e824 */ /* 0x000fe200078e0a00 */
[----:B------:R-:W-:Y:S01]  /*0e10*/  ISETP.GT.U32.AND P6, PT, R0, R20, PT ;  /* 0x000000140000720c */ /* 0x000fe20003fc4070 */
[----:B------:R-:W-:Y:S01]  /*0e20*/  IMAD.HI.U32 R3, R5, R21, RZ ;  /* 0x0000001505037227 */ /* 0x000fe200078e00ff */
[----:B------:R-:W-:-:S02]  /*0e30*/  IABS R22, R26 ;  /* 0x0000001a00167213 */ /* 0x000fc40000000000 */
[----:B------:R-:W-:Y:S01]  /*0e40*/  ISETP.GT.U32.AND P4, PT, R0, R17, PT ;  /* 0x000000110000720c */ /* 0x000fe20003f84070 */
[----:B------:R-:W-:Y:S01]  /*0e50*/  IMAD.MOV R3, RZ, RZ, -R3 ;  /* 0x000000ffff037224 */ /* 0x000fe200078e0a03 */
[----:B------:R-:W-:Y:S02]  /*0e60*/  @!P1 IADD3 R18, -R18, RZ, RZ ;  /* 0x000000ff12129210 */ /* 0x000fe40007ffe1ff */
[----:B------:R-:W-:Y:S01]  /*0e70*/  LOP3.LUT R34, R8, 0x1e, RZ, 0xfc, !PT ;  /* 0x0000001e08227812 */ /* 0x000fe200078efcff */
[--C-:B------:R-:W-:Y:S01]  /*0e80*/  @!P0 IMAD.IADD R16, R16, 0x1, -R0.reuse ;  /* 0x0000000110108824 */ /* 0x100fe200078e0a00 */
[----:B------:R-:W-:Y:S01]  /*0e90*/  ISETP.GE.AND P0, PT, R23, RZ, PT ;  /* 0x000000ff1700720c */ /* 0x000fe20003f06270 */
[----:B------:R-:W-:Y:S01]  /*0ea0*/  IMAD R21, R0, R3, R21 ;  /* 0x0000000300157224 */ /* 0x000fe200078e0215 */
[----:B------:R-:W-:Y:S01]  /*0eb0*/  @!P5 IADD3 R19, R19, -R0, RZ ;  /* 0x800000001313d210 */ /* 0x000fe20007ffe0ff */
[----:B------:R-:W-:Y:S01]  /*0ec0*/  @!P6 IMAD.IADD R20, R20, 0x1, -R0 ;  /* 0x000000011414e824 */ /* 0x000fe200078e0a00 */
[----:B------:R-:W-:Y:S01]  /*0ed0*/  IABS R23, R27 ;  /* 0x0000001b00177213 */ /* 0x000fe20000000000 */
[----:B------:R-:W-:Y:S01]  /*0ee0*/  @!P2 IMAD.MOV R16, RZ, RZ, -R16 ;  /* 0x000000ffff10a224 */ /* 0x000fe200078e0a10 */
[C---:B------:R-:W-:Y:S01]  /*0ef0*/  ISETP.GT.U32.AND P2, PT, R0.reuse, R19, PT ;  /* 0x000000130000720c */ /* 0x040fe20003f44070 */
[----:B------:R-:W-:Y:S01]  /*0f00*/  IMAD.HI.U32 R3, R5, R22, RZ ;  /* 0x0000001605037227 */ /* 0x000fe200078e00ff */
[----:B------:R-:W-:-:S02]  /*0f10*/  ISETP.GT.U32.AND P6, PT, R0, R20, PT ;  /* 0x000000140000720c */ /* 0x000fc40003fc4070 */
[----:B------:R-:W-:Y:S01]  /*0f20*/  ISETP.GE.AND P5, PT, R9, RZ, PT ;  /* 0x000000ff0900720c */ /* 0x000fe20003fa6270 */
[----:B------:R-:W-:Y:S01]  /*0f30*/  IMAD.HI.U32 R9, R5, R24, RZ ;  /* 0x0000001805097227 */ /* 0x000fe200078e00ff */
[----:B------:R-:W-:Y:S02]  /*0f40*/  IADD3 R3, -R3, RZ, RZ ;  /* 0x000000ff03037210 */ /* 0x000fe40007ffe1ff */
[----:B------:R-:W-:Y:S01]  /*0f50*/  @!P4 IADD3 R17, R17, -R0, RZ ;  /* 0x800000001111c210 */ /* 0x000fe20007ffe0ff */
[----:B------:R-:W-:Y:S01]  /*0f60*/  IMAD.MOV R9, RZ, RZ, -R9 ;  /* 0x000000ffff097224 */ /* 0x000fe200078e0a09 */
[----:B------:R-:W-:Y:S01]  /*0f70*/  ISETP.GE.AND P4, PT, R10, RZ, PT ;  /* 0x000000ff0a00720c */ /* 0x000fe20003f86270 */
[C---:B------:R-:W-:Y:S01]  /*0f80*/  IMAD R22, R0.reuse, R3, R22 ;  /* 0x0000000300167224 */ /* 0x040fe200078e0216 */
[----:B------:R-:W-:Y:S01]  /*0f90*/  IABS R30, R34 ;  /* 0x00000022001e7213 */ /* 0x000fe20000000000 */
[--C-:B------:R-:W-:Y:S01]  /*0fa0*/  @!P2 IMAD.IADD R19, R19, 0x1, -R0.reuse ;  /* 0x000000011313a824 */ /* 0x100fe200078e0a00 */
[----:B------:R-:W-:Y:S01]  /*0fb0*/  ISETP.GT.U32.AND P2, PT, R0, R21, PT ;  /* 0x000000150000720c */ /* 0x000fe20003f44070 */
[----:B------:R-:W-:Y:S01]  /*0fc0*/  @!P6 IMAD.IADD R20, R20, 0x1, -R0 ;  /* 0x000000011414e824 */ /* 0x000fe200078e0a00 */
[----:B------:R-:W-:Y:S01]  /*0fd0*/  ISETP.GT.U32.AND P6, PT, R0, R22, PT ;  /* 0x000000160000720c */ /* 0x000fe20003fc4070 */
[----:B------:R-:W-:Y:S01]  /*0fe0*/  IMAD.HI.U32 R3, R5, R23, RZ ;  /* 0x0000001705037227 */ /* 0x000fe200078e00ff */
[----:B------:R-:W-:-:S02]  /*0ff0*/  LOP3.LUT R33, R8, 0x1c, RZ, 0xfc, !PT ;  /* 0x0000001c08217812 */ /* 0x000fc400078efcff */
[C---:B------:R-:W-:Y:S01]  /*1000*/  LOP3.LUT R35, R8.reuse, 0x24, RZ, 0xfc, !PT ;  /* 0x0000002408237812 */ /* 0x040fe200078efcff */
[----:B------:R-:W-:Y:S01]  /*1010*/  IMAD.HI.U32 R10, R5, R25, RZ ;  /* 0x00000019050a7227 */ /* 0x000fe200078e00ff */
[----:B------:R-:W-:Y:S02]  /*1020*/  IADD3 R3, -R3, RZ, RZ ;  /* 0x000000ff03037210 */ /* 0x000fe40007ffe1ff */
[C---:B------:R-:W-:Y:S01]  /*1030*/  LOP3.LUT R38, R8.reuse, 0x2a, RZ, 0xfc, !PT ;  /* 0x0000002a08267812 */ /* 0x040fe200078efcff */
[----:B------:R-:W-:Y:S01]  /*1040*/  IMAD.MOV R10, RZ, RZ, -R10 ;  /* 0x000000ffff0a7224 */ /* 0x000fe200078e0a0a */
[----:B------:R-:W-:Y:S01]  /*1050*/  LOP3.LUT R42, R8, 0x2c, RZ, 0xfc, !PT ;  /* 0x0000002c082a7812 */ /* 0x000fe200078efcff */
[----:B------:R-:W-:Y:S01]  /*1060*/  IMAD R23, R0, R3, R23 ;  /* 0x0000000300177224 */ /* 0x000fe200078e0217 */
[----:B------:R-:W-:Y:S01]  /*1070*/  @!P2 IADD3 R21, R21, -R0, RZ ;  /* 0x800000001515a210 */ /* 0x000fe20007ffe0ff */
[----:B------:R-:W-:Y:S01]  /*1080*/  @!P6 IMAD.IADD R22, R22, 0x1, -R0 ;  /* 0x000000011616e824 */ /* 0x000fe200078e0a00 */
[----:B------:R-:W-:Y:S01]  /*1090*/  ISETP.GE.AND P2, PT, R26, RZ, PT ;  /* 0x000000ff1a00720c */ /* 0x000fe20003f46270 */
[C---:B------:R-:W-:Y:S01]  /*10a0*/  IMAD R24, R0.reuse, R9, R24 ;  /* 0x0000000900187224 */ /* 0x040fe200078e0218 */
[C---:B------:R-:W-:Y:S01]  /*10b0*/  ISETP.GT.U32.AND P6, PT, R0.reuse, R21, PT ;  /* 0x000000150000720c */ /* 0x040fe20003fc4070 */
[C---:B------:R-:W-:Y:S01]  /*10c0*/  IMAD R25, R0.reuse, R10, R25 ;  /* 0x0000000a00197224 */ /* 0x040fe200078e0219 */
[C---:B------:R-:W-:Y:S01]  /*10d0*/  ISETP.GT.U32.AND P1, PT, R0.reuse, R23, PT ;  /* 0x000000170000720c */ /* 0x040fe20003f24070 */
[----:B------:R-:W-:Y:S01]  /*10e0*/  @!P0 IMAD.MOV R19, RZ, RZ, -R19 ;  /* 0x000000ffff138224 */ /* 0x000fe200078e0a13 */
[----:B------:R-:W-:Y:S01]  /*10f0*/  ISETP.GT.U32.AND P0, PT, R0, R24, PT ;  /* 0x000000180000720c */ /* 0x000fe20003f04070 */
[----:B------:R-:W-:Y:S01]  /*1100*/  @!P4 IMAD.MOV R20, RZ, RZ, -R20 ;  /* 0x000000ffff14c224 */ /* 0x000fe200078e0a14 */
[----:B------:R-:W-:Y:S01]  /*1110*/  IABS R26, R31 ;  /* 0x0000001f001a7213 */ /* 0x000fe20000000000 */
[----:B------:R-:W-:Y:S01]  /*1120*/  @!P3 IMAD.MOV R17, RZ, RZ, -R17 ;  /* 0x000000ffff11b224 */ /* 0x000fe200078e0a11 */
[----:B------:R-:W-:-:S02]  /*1130*/  LOP3.LUT R10, R8, 0x18, RZ, 0xfc, !PT ;  /* 0x00000018080a7812 */ /* 0x000fc400078efcff */
[----:B------:R-:W-:Y:S01]  /*1140*/  ISETP.GE.AND P4, PT, R27, RZ, PT ;  /* 0x000000ff1b00720c */ /* 0x000fe20003f86270 */
[----:B------:R-:W-:Y:S01]  /*1150*/  IMAD.HI.U32 R3, R5, R26, RZ ;  /* 0x0000001a05037227 */ /* 0x000fe200078e00ff */
[----:B------:R-:W-:Y:S02]  /*1160*/  IABS R27, R10 ;  /* 0x0000000a001b7213 */ /* 0x000fe40000000000 */
[C---:B------:R-:W-:Y:S01]  /*1170*/  ISETP.GT.U32.AND P3, PT, R0.reuse, R22, PT ;  /* 0x000000160000720c */ /* 0x040fe20003f64070 */
[--C-:B------:R-:W-:Y:S01]  /*1180*/  @!P6 IMAD.IADD R21, R21, 0x1, -R0.reuse ;  /* 0x000000011515e824 */ /* 0x100fe200078e0a00 */
[----:B------:R-:W-:Y:S01]  /*1190*/  ISETP.GT.U32.AND P6, PT, R0, R25, PT ;  /* 0x000000190000720c */ /* 0x000fe20003fc4070 */
[----:B------:R-:W-:Y:S01]  /*11a0*/  @!P0 IMAD.IADD R24, R24, 0x1, -R0 ;  /* 0x0000000118188824 */ /* 0x000fe200078e0a00 */
[----:B------:R-:W-:Y:S02]  /*11b0*/  @!P1 IADD3 R23, R23, -R0, RZ ;  /* 0x8000000017179210 */ /* 0x000fe40007ffe0ff */
[----:B------:R-:W-:-:S02]  /*11c0*/  IADD3 R3, -R3, RZ, RZ ;  /* 0x000000ff03037210 */ /* 0x000fc40007ffe1ff */
[C---:B------:R-:W-:Y:S02]  /*11d0*/  ISETP.GT.U32.AND P0, PT, R0.reuse, R23, PT ;  /* 0x000000170000720c */ /* 0x040fe40003f04070 */
[----:B------:R-:W-:Y:S01]  /*11e0*/  @!P5 IADD3 R21, -R21, RZ, RZ ;  /* 0x000000ff1515d210 */ /* 0x000fe20007ffe1ff */
[C---:B------:R-:W-:Y:S01]  /*11f0*/  IMAD R26, R0.reuse, R3, R26 ;  /* 0x00000003001a7224 */ /* 0x040fe200078e021a */
[----:B------:R-:W-:Y:S01]  /*1200*/  ISETP.GE.AND P1, PT, R29, RZ, PT ;  /* 0x000000ff1d00720c */ /* 0x000fe20003f26270 */
[----:B------:R-:W-:Y:S01]  /*1210*/  IMAD.HI.U32 R3, R5, R27, RZ ;  /* 0x0000001b05037227 */ /* 0x000fe200078e00ff */
[----:B------:R-:W-:Y:S02]  /*1220*/  IABS R29, R33 ;  /* 0x00000021001d7213 */ /* 0x000fe40000000000 */
[----:B------:R-:W-:Y:S01]  /*1230*/  IABS R36, R38 ;  /* 0x0000002600247213 */ /* 0x000fe20000000000 */
[--C-:B------:R-:W-:Y:S01]  /*1240*/  @!P6 IMAD.IADD R25, R25, 0x1, -R0.reuse ;  /* 0x000000011919e824 */ /* 0x100fe200078e0a00 */
[C---:B------:R-:W-:Y:S01]  /*1250*/  ISETP.GT.U32.AND P6, PT, R0.reuse, R24, PT ;  /* 0x000000180000720c */ /* 0x040fe20003fc4070 */
[----:B------:R-:W-:Y:S01]  /*1260*/  IMAD.MOV R3, RZ, RZ, -R3 ;  /* 0x000000ffff037224 */ /* 0x000fe200078e0a03 */
[----:B------:R-:W-:Y:S01]  /*1270*/  IABS R37, R42 ;  /* 0x0000002a00257213 */ /* 0x000fe20000000000 */
[--C-:B------:R-:W-:Y:S01]  /*1280*/  @!P0 IMAD.IADD R23, R23, 0x1, -R0.reuse ;  /* 0x0000000117178824 */ /* 0x100fe200078e0a00 */
[C---:B------:R-:W-:Y:S01]  /*1290*/  ISETP.GT.U32.AND P0, PT, R0.reuse, R26, PT ;  /* 0x0000001a0000720c */ /* 0x040fe20003f04070 */
[C---:B------:R-:W-:Y:S01]  /*12a0*/  IMAD R27, R0.reuse, R3, R27 ;  /* 0x00000003001b7224 */ /* 0x040fe200078e021b */
[----:B------:R-:W-:Y:S01]  /*12b0*/  ISETP.GT.U32.AND P5, PT, R0, R25, PT ;  /* 0x000000190000720c */ /* 0x000fe20003fa4070 */
[----:B------:R-:W-:Y:S01]  /*12c0*/  @!P3 IMAD.IADD R22, R22, 0x1, -R0 ;  /* 0x000000011616b824 */ /* 0x000fe200078e0a00 */
[----:B------:R-:W-:Y:S01]  /*12d0*/  ISETP.GE.AND P3, PT, R28, RZ, PT ;  /* 0x000000ff1c00720c */ /* 0x000fe20003f66270 */
[----:B------:R-:W-:Y:S01]  /*12e0*/  @!P4 IMAD.MOV R23, RZ, RZ, -R23 ;  /* 0x000000ffff17c224 */ /* 0x000fe200078e0a17 */
[----:B------:R-:W-:-:S02]  /*12f0*/  IABS R28, R32 ;  /* 0x00000020001c7213 */ /* 0x000fc40000000000 */
[----:B------:R-:W-:Y:S02]  /*1300*/  @!P2 IADD3 R22, -R22, RZ, RZ ;  /* 0x000000ff1616a210 */ /* 0x000fe40007ffe1ff */
[----:B------:R-:W-:Y:S01]  /*1310*/  @!P6 IADD3 R24, R24, -R0, RZ ;  /* 0x800000001818e210 */ /* 0x000fe20007ffe0ff */
[----:B------:R-:W-:Y:S01]  /*1320*/  IMAD.HI.U32 R3, R5, R28, RZ ;  /* 0x0000001c05037227 */ /* 0x000fe200078e00ff */
[----:B------:R-:W-:Y:S02]  /*1330*/  ISETP.GT.U32.AND P6, PT, R0, R27, PT ;  /* 0x0000001b0000720c */ /* 0x000fe40003fc4070 */
[----:B------:R-:W-:Y:S01]  /*1340*/  @!P0 IADD3 R26, R26, -R0, RZ ;  /* 0x800000001a1a8210 */ /* 0x000fe20007ffe0ff */
[----:B------:R-:W-:Y:S01]  /*1350*/  IMAD.MOV R9, RZ, RZ, -R3 ;  /* 0x000000ffff097224 */ /* 0x000fe200078e0a03 */
[----:B------:R-:W-:Y:S01]  /*1360*/  ISETP.GE.AND P0, PT, R10, RZ, PT ;  /* 0x000000ff0a00720c */ /* 0x000fe20003f06270 */
[----:B------:R-:W-:Y:S01]  /*1370*/  @!P5 IMAD.IADD R25, R25, 0x1, -R0 ;  /* 0x000000011919d824 */ /* 0x000fe200078e0a00 */
[----:B------:R-:W-:Y:S01]  /*1380*/  ISETP.GE.AND P5, PT, R31, RZ, PT ;  /* 0x000000ff1f00720c */ /* 0x000fe20003fa6270 */
[----:B------:R-:W-:Y:S01]  /*1390*/  IMAD R28, R0, R9, R28 ;  /* 0x00000009001c7224 */ /* 0x000fe200078e021c */
[----:B------:R-:W-:Y:S01]  /*13a0*/  LOP3.LUT R10, R8, 0x20, RZ, 0xfc, !PT ;  /* 0x00000020080a7812 */ /* 0x000fe200078efcff */
[----:B------:R-:W-:Y:S01]  /*13b0*/  IMAD.HI.U32 R9, R5, R30, RZ ;  /* 0x0000001e05097227 */ /* 0x000fe200078e00ff */
[----:B------:R-:W-:-:S02]  /*13c0*/  @!P1 IADD3 R25, -R25, RZ, RZ ;  /* 0x000000ff19199210 */ /* 0x000fc40007ffe1ff */
[C---:B------:R-:W-:Y:S01]  /*13d0*/  ISETP.GT.U32.AND P4, PT, R0.reuse, R28, PT ;  /* 0x0000001c0000720c */ /* 0x040fe20003f84070 */
[----:B------:R-:W-:Y:S01]  /*13e0*/  @!P6 IMAD.IADD R27, R27, 0x1, -R0 ;  /* 0x000000011b1be824 */ /* 0x000fe200078e0a00 */
[C---:B------:R-:W-:Y:S01]  /*13f0*/  ISETP.GT.U32.AND P6, PT, R0.reuse, R26, PT ;  /* 0x0000001a0000720c */ /* 0x040fe20003fc4070 */
[----:B------:R-:W-:Y:S01]  /*1400*/  IMAD.MOV R9, RZ, RZ, -R9 ;  /* 0x000000ffff097224 */ /* 0x000fe200078e0a09 */
[----:B------:R-:W-:Y:S01]  /*1410*/  IABS R31, R10 ;  /* 0x0000000a001f7213 */ /* 0x000fe20000000000 */
[----:B------:R-:W-:Y:S01]  /*1420*/  IMAD.HI.U32 R3, R5, R29, RZ ;  /* 0x0000001d05037227 */ /* 0x000fe200078e00ff */
[C---:B------:R-:W-:Y:S02]  /*1430*/  ISETP.GT.U32.AND P2, PT, R0.reuse, R27, PT ;  /* 0x0000001b0000720c */ /* 0x040fe40003f44070 */
[----:B------:R-:W-:Y:S01]  /*1440*/  ISETP.GE.AND P1, PT, R33, RZ, PT ;  /* 0x000000ff2100720c */ /* 0x000fe20003f26270 */
[----:B------:R-:W-:Y:S01]  /*1450*/  IMAD R30, R0, R9, R30 ;  /* 0x00000009001e7224 */ /* 0x000fe200078e021e */
[----:B------:R-:W-:Y:S01]  /*1460*/  IABS R33, R35 ;  /* 0x0000002300217213 */ /* 0x000fe20000000000 */
[----:B------:R-:W-:Y:S01]  /*1470*/  IMAD.MOV R3, RZ, RZ, -R3 ;  /* 0x000000ffff037224 */ /* 0x000fe200078e0a03 */
[----:B------:R-:W-:Y:S01]  /*1480*/  LOP3.LUT R43, R8, 0x2e, RZ, 0xfc, !PT ;  /* 0x0000002e082b7812 */ /* 0x000fe200078efcff */
[----:B------:R-:W-:Y:S01]  /*1490*/  @!P3 IMAD.MOV R24, RZ, RZ, -R24 ;  /* 0x000000ffff18b224 */ /* 0x000fe200078e0a18 */
[----:B------:R-:W-:Y:S01]  /*14a0*/  ISETP.GE.AND P3, PT, R32, RZ, PT ;  /* 0x000000ff2000720c */ /* 0x000fe20003f66270 */
[----:B------:R-:W-:Y:S01]  /*14b0*/  @!P6 IMAD.IADD R26, R26, 0x1, -R0 ;  /* 0x000000011a1ae824 */ /* 0x000fe200078e0a00 */
[----:B------:R-:W-:Y:S01]  /*14c0*/  ISETP.GE.AND P6, PT, R34, RZ, PT ;  /* 0x000000ff2200720c */ /* 0x000fe20003fc6270 */
[----:B------:R-:W-:Y:S01]  /*14d0*/  IMAD R29, R0, R3, R29 ;  /* 0x00000003001d7224 */ /* 0x000fe200078e021d */
[----:B------:R-:W-:Y:S01]  /*14e0*/  LOP3.LUT R34, R8, 0x22, RZ, 0xfc, !PT ;  /* 0x0000002208227812 */ /* 0x000fe200078efcff */
[----:B------:R-:W-:Y:S01]  /*14f0*/  @!P5 IMAD.MOV R26, RZ, RZ, -R26 ;  /* 0x000000ffff1ad224 */ /* 0x000fe200078e0a1a */
[----:B------:R-:W-:Y:S01]  /*1500*/  ISETP.GT.U32.AND P5, PT, R0, R30, PT ;  /* 0x0000001e0000720c */ /* 0x000fe20003fa4070 */
[----:B------:R-:W-:Y:S01]  /*1510*/  IMAD.HI.U32 R3, R5, R31, RZ ;  /* 0x0000001f05037227 */ /* 0x000fe200078e00ff */
[----:B------:R-:W-:-:S02]  /*1520*/  @!P2 IADD3 R27, R27, -R0, RZ ;  /* 0x800000001b1ba210 */ /* 0x000fc40007ffe0ff */
[----:B------:R-:W-:Y:S01]  /*1530*/  ISETP.GT.U32.AND P2, PT, R0, R29, PT ;  /* 0x0000001d0000720c */ /* 0x000fe20003f44070 */
[----:B------:R-:W-:Y:S01]  /*1540*/  IMAD.MOV R9, RZ, RZ, -R3 ;  /* 0x000000ffff097224 */ /* 0x000fe200078e0a03 */
[----:B------:R-:W-:Y:S01]  /*1550*/  IABS R32, R34 ;  /* 0x0000002200207213 */ /* 0x000fe20000000000 */
[--C-:B------:R-:W-:Y:S01]  /*1560*/  @!P4 IMAD.IADD R28, R28, 0x1, -R0.reuse ;  /* 0x000000011c1cc824 */ /* 0x100fe200078e0a00 */
[----:B------:R-:W-:Y:S01]  /*1570*/  @!P0 IADD3 R27, -R27, RZ, RZ ;  /* 0x000000ff1b1b8210 */ /* 0x000fe20007ffe1ff */
[----:B------:R-:W-:Y:S01]  /*1580*/  IMAD R31, R0, R9, R31 ;  /* 0x00000009001f7224 */ /* 0x000fe200078e021f */
[----:B------:R-:W-:Y:S01]  /*1590*/  ISETP.GE.AND P0, PT, R10, RZ, PT ;  /* 0x000000ff0a00720c */ /* 0x000fe20003f06270 */
[----:B------:R-:W-:Y:S01]  /*15a0*/  IMAD.HI.U32 R3, R5, R32, RZ ;  /* 0x0000002005037227 */ /* 0x000fe200078e00ff */
[----:B------:R-:W-:Y:S02]  /*15b0*/  ISETP.GT.U32.AND P4, PT, R0, R28, PT ;  /* 0x0000001c0000720c */ /* 0x000fe40003f84070 */
[----:B------:R-:W-:Y:S01]  /*15c0*/  LOP3.LUT R10, R8, 0x28, RZ, 0xfc, !PT ;  /* 0x00000028080a7812 */ /* 0x000fe200078efcff */
[--C-:B------:R-:W-:Y:S01]  /*15d0*/  @!P5 IMAD.IADD R30, R30, 0x1, -R0.reuse ;  /* 0x000000011e1ed824 */ /* 0x100fe200078e0a00 */
[C---:B------:R-:W-:Y:S01]  /*15e0*/  LOP3.LUT R45, R8.reuse, 0x32, RZ, 0xfc, !PT ;  /* 0x00000032082d7812 */ /* 0x040fe200078efcff */
[----:B------:R-:W-:Y:S01]  /*15f0*/  @!P2 IMAD.IADD R29, R29, 0x1, -R0 ;  /* 0x000000011d1da824 */ /* 0x000fe200078e0a00 */
[----:B------:R-:W-:Y:S01]  /*1600*/  LOP3.LUT R46, R8, 0x34, RZ, 0xfc, !PT ;  /* 0x00000034082e7812 */ /* 0x000fe200078efcff */
[----:B------:R-:W-:Y:S01]  /*1610*/  IMAD.HI.U32 R9, R5, R33, RZ ;  /* 0x0000002105097227 */ /* 0x000fe200078e00ff */
[----:B------:R-:W-:-:S02]  /*1620*/  ISETP.GT.U32.AND P5, PT, R0, R30, PT ;  /* 0x0000001e0000720c */ /* 0x000fc40003fa4070 */
[----:B------:R-:W-:Y:S01]  /*1630*/  ISETP.GT.U32.AND P2, PT, R0, R29, PT ;  /* 0x0000001d0000720c */ /* 0x000fe20003f44070 */
[----:B------:R-:W-:Y:S01]  /*1640*/  IMAD.MOV R3, RZ, RZ, -R3 ;  /* 0x000000ffff037224 */ /* 0x000fe200078e0a03 */
[----:B------:R-:W-:Y:S01]  /*1650*/  IABS R40, R45 ;  /* 0x0000002d00287213 */ /* 0x000fe20000000000 */
[----:B------:R-:W-:Y:S01]  /*1660*/  IMAD.MOV R9, RZ, RZ, -R9 ;  /* 0x000000ffff097224 */ /* 0x000fe200078e0a09 */
[----:B------:R-:W-:Y:S01]  /*1670*/  @!P4 IADD3 R28, R28, -R0, RZ ;  /* 0x800000001c1cc210 */ /* 0x000fe20007ffe0ff */
[----:B------:R-:W-:Y:S01]  /*1680*/  IMAD R32, R0, R3, R32 ;  /* 0x0000000300207224 */ /* 0x000fe200078e0220 */
[----:B------:R-:W-:Y:S01]  /*1690*/  LOP3.LUT R3, R8, 0x26, RZ, 0xfc, !PT ;  /* 0x0000002608037812 */ /* 0x000fe200078efcff */
[----:B------:R-:W-:Y:S01]  /*16a0*/  IMAD R33, R0, R9, R33 ;  /* 0x0000000900217224 */ /* 0x000fe200078e0221 */
[----:B------:R-:W-:Y:S02]  /*16b0*/  ISETP.GE.AND P4, PT, R34, RZ, PT ;  /* 0x000000ff2200720c */ /* 0x000fe40003f86270 */
[----:B------:R-:W-:Y:S01]  /*16c0*/  IABS R34, R3 ;  /* 0x0000000300227213 */ /* 0x000fe20000000000 */
[--C-:B------:R-:W-:Y:S01]  /*16d0*/  @!P5 IMAD.IADD R30, R30, 0x1, -R0.reuse ;  /* 0x000000011e1ed824 */ /* 0x100fe200078e0a00 */
[----:B------:R-:W-:Y:S01]  /*16e0*/  ISETP.GT.U32.AND P5, PT, R0, R32, PT ;  /* 0x000000200000720c */ /* 0x000fe20003fa4070 */
[----:B------:R-:W-:Y:S01]  /*16f0*/  @!P2 IMAD.IADD R29, R29, 0x1, -R0 ;  /* 0x000000011d1da824 */ /* 0x000fe200078e0a00 */
[----:B------:R-:W-:-:S02]  /*1700*/  @!P3 IADD3 R28, -R28, RZ, RZ ;  /* 0x000000ff1c1cb210 */ /* 0x000fc40007ffe1ff */
[----:B------:R-:W-:Y:S02]  /*1710*/  @!P6 IADD3 R30, -R30, RZ, RZ ;  /* 0x000000ff1e1ee210 */ /* 0x000fe40007ffe1ff */
[C---:B------:R-:W-:Y:S02]  /*1720*/  ISETP.GT.U32.AND P6, PT, R0.reuse, R33, PT ;  /* 0x000000210000720c */ /* 0x040fe40003fc4070 */
[----:B------:R-:W-:Y:S02]  /*1730*/  @!P1 IADD3 R29, -R29, RZ, RZ ;  /* 0x000000ff1d1d9210 */ /* 0x000fe40007ffe1ff */
[----:B------:R-:W-:Y:S01]  /*1740*/  ISETP.GE.AND P1, PT, R3, RZ, PT ;  /* 0x000000ff0300720c */ /* 0x000fe20003f26270 */
[----:B------:R-:W-:Y:S01]  /*1750*/  IMAD.HI.U32 R3, R5, R34, RZ ;  /* 0x0000002205037227 */ /* 0x000fe200078e00ff */
[----:B------:R-:W-:Y:S02]  /*1760*/  ISETP.GT.U32.AND P3, PT, R0, R31, PT ;  /* 0x0000001f0000720c */ /* 0x000fe40003f64070 */
[----:B------:R-:W-:Y:S01]  /*1770*/  ISETP.GE.AND P2, PT, R35, RZ, PT ;  /* 0x000000ff2300720c */ /* 0x000fe20003f46270 */
[--C-:B------:R-:W-:Y:S01]  /*1780*/  @!P5 IMAD.IADD R32, R32, 0x1, -R0.reuse ;  /* 0x000000012020d824 */ /* 0x100fe200078e0a00 */
[----:B------:R-:W-:Y:S01]  /*1790*/  IABS R35, R10 ;  /* 0x0000000a00237213 */ /* 0x000fe20000000000 */
[----:B------:R-:W-:Y:S01]  /*17a0*/  IMAD.MOV R3, RZ, RZ, -R3 ;  /* 0x000000ffff037224 */ /* 0x000fe200078e0a03 */
[----:B------:R-:W-:Y:S01]  /*17b0*/  IABS R41, R46 ;  /* 0x0000002e00297213 */ /* 0x000fe20000000000 */
[----:B------:R-:W-:Y:S01]  /*17c0*/  @!P6 IMAD.IADD R33, R33, 0x1, -R0 ;  /* 0x000000012121e824 */ /* 0x000fe200078e0a00 */
[C---:B------:R-:W-:Y:S01]  /*17d0*/  ISETP.GT.U32.AND P5, PT, R0.reuse, R32, PT ;  /* 0x000000200000720c */ /* 0x040fe20003fa4070 */
[----:B------:R-:W-:Y:S01]  /*17e0*/  IMAD R34, R0, R3, R34 ;  /* 0x0000000300227224 */ /* 0x000fe200078e0222 */
[----:B------:R-:W-:Y:S01]  /*17f0*/  LOP3.LUT R44, R8, 0x30, RZ, 0xfc, !PT ;  /* 0x00000030082c7812 */ /* 0x000fe200078efcff */
[----:B------:R-:W-:Y:S01]  /*1800*/  IMAD.HI.U32 R3, R5, R36, RZ ;  /* 0x0000002405037227 */ /* 0x000fe200078e00ff */
[----:B------:R-:W-:-:S02]  /*1810*/  ISETP.GT.U32.AND P6, PT, R0, R33, PT ;  /* 0x000000210000720c */ /* 0x000fc40003fc4070 */
[----:B------:R-:W-:Y:S01]  /*1820*/  IABS R39, R44 ;  /* 0x0000002c00277213 */ /* 0x000fe20000000000 */
[----:B------:R-:W-:Y:S01]  /*1830*/  IMAD.MOV R3, RZ, RZ, -R3 ;  /* 0x000000ffff037224 */ /* 0x000fe200078e0a03 */
[C---:B------:R-:W-:Y:S01]  /*1840*/  LOP3.LUT R47, R8.reuse, 0x36, RZ, 0xfc, !PT ;  /* 0x00000036082f7812 */ /* 0x040fe200078efcff */
[----:B------:R-:W-:Y:S01]  /*1850*/  @!P3 IMAD.IADD R31, R31, 0x1, -R0 ;  /* 0x000000011f1fb824 */ /* 0x000fe200078e0a00 */
[----:B------:R-:W-:Y:S01]  /*1860*/  LOP3.LUT R48, R8, 0x3c, RZ, 0xfc, !PT ;  /* 0x0000003c08307812 */ /* 0x000fe200078efcff */
[----:B------:R-:W-:Y:S01]  /*1870*/  IMAD R36, R0, R3, R36 ;  /* 0x0000000300247224 */ /* 0x000fe200078e0224 */
[----:B------:R-:W-:Y:S01]  /*1880*/  LOP3.LUT R51, R8, 0x44, RZ, 0xfc, !PT ;  /* 0x0000004408337812 */ /* 0x000fe200078efcff */
[----:B------:R-:W-:Y:S01]  /*1890*/  IMAD.HI.U32 R9, R5, R35, RZ ;  /* 0x0000002305097227 */ /* 0x000fe200078e00ff */
[----:B------:R-:W-:Y:S02]  /*18a0*/  @!P5 IADD3 R32, R32, -R0, RZ ;  /* 0x800000002020d210 */ /* 0x000fe40007ffe0ff */
[C---:B------:R-:W-:Y:S01]  /*18b0*/  ISETP.GT.U32.AND P5, PT, R0.reuse, R34, PT ;  /* 0x000000220000720c */ /* 0x040fe20003fa4070 */
[----:B------:R-:W-:Y:S01]  /*18c0*/  @!P6 IMAD.IADD R33, R33, 0x1, -R0 ;  /* 0x000000012121e824 */ /* 0x000fe200078e0a00 */
[C---:B------:R-:W-:Y:S01]  /*18d0*/  ISETP.GT.U32.AND P6, PT, R0.reuse, R36, PT ;  /* 0x000000240000720c */ /* 0x040fe20003fc4070 */
[----:B------:R-:W-:Y:S01]  /*18e0*/  IMAD.MOV R9, RZ, RZ, -R9 ;  /* 0x000000ffff097224 */ /* 0x000fe200078e0a09 */
[----:B------:R-:W-:Y:S01]  /*18f0*/  ISETP.GT.U32.AND P3, PT, R0, R31, PT ;  /* 0x0000001f0000720c */ /* 0x000fe20003f64070 */
[----:B------:R-:W-:Y:S01]  /*1900*/  @!P4 IMAD.MOV R32, RZ, RZ, -R32 ;  /* 0x000000ffff20c224 */ /* 0x000fe200078e0a20 */
[----:B------:R-:W-:Y:S01]  /*1910*/  ISETP.GE.AND P4, PT, R38, RZ, PT ;  /* 0x000000ff2600720c */ /* 0x000fe20003f86270 */
[----:B------:R-:W-:Y:S01]  /*1920*/  IMAD R35, R0, R9, R35 ;  /* 0x0000000900237224 */ /* 0x000fe200078e0223 */
[----:B------:R-:W-:Y:S01]  /*1930*/  IABS R38, R43 ;  /* 0x0000002b00267213 */ /* 0x000fe20000000000 */
[----:B------:R-:W-:Y:S01]  /*1940*/  IMAD.HI.U32 R9, R5, R37, RZ ;  /* 0x0000002505097227 */ /* 0x000fe200078e00ff */
[----:B------:R-:W-:-:S02]  /*1950*/  @!P2 IADD3 R33, -R33, RZ, RZ ;  /* 0x000000ff2121a210 */ /* 0x000fc40007ffe1ff */
[----:B------:R-:W-:Y:S01]  /*1960*/  IABS R49, R51 ;  /* 0x0000003300317213 */ /* 0x000fe20000000000 */
[----:B------:R-:W-:Y:S01]  /*1970*/  IMAD.MOV R9, RZ, RZ, -R9 ;  /* 0x000000ffff097224 */ /* 0x000fe200078e0a09 */
[----:B------:R-:W-:Y:S01]  /*1980*/  @!P5 IADD3 R34, R34, -R0, RZ ;  /* 0x800000002222d210 */ /* 0x000fe20007ffe0ff */
[----:B------:R-:W-:Y:S01]  /*1990*/  @!P6 IMAD.IADD R36, R36, 0x1, -R0 ;  /* 0x000000012424e824 */ /* 0x000fe200078e0a00 */
[----:B------:R-:W-:Y:S01]  /*19a0*/  LOP3.LUT R52, R8, 0x46, RZ, 0xfc, !PT ;  /* 0x0000004608347812 */ /* 0x000fe200078efcff */
[----:B------:R-:W-:Y:S01]  /*19b0*/  IMAD.HI.U32 R3, R5, R38, RZ ;  /* 0x0000002605037227 */ /* 0x000fe200078e00ff */
[----:B------:R-:W-:Y:S02]  /*19c0*/  @!P3 IADD3 R31, R31, -R0, RZ ;  /* 0x800000001f1fb210 */ /* 0x000fe40007ffe0ff */
[C---:B------:R-:W-:Y:S01]  /*19d0*/  ISETP.GT.U32.AND P5, PT, R0.reuse, R34, PT ;  /* 0x000000220000720c */ /* 0x040fe20003fa4070 */
[C---:B------:R-:W-:Y:S01]  /*19e0*/  IMAD R37, R0.reuse, R9, R37 ;  /* 0x0000000900257224 */ /* 0x040fe200078e0225 */
[C---:B------:R-:W-:Y:S01]  /*19f0*/  ISETP.GT.U32.AND P6, PT, R0.reuse, R36, PT ;  /* 0x000000240000720c */ /* 0x040fe20003fc4070 */
[----:B------:R-:W-:Y:S01]  /*1a00*/  IMAD.MOV R9, RZ, RZ, -R3 ;  /* 0x000000ffff097224 */ /* 0x000fe200078e0a03 */
[----:B------:R-:W-:Y:S01]  /*1a10*/  @!P0 IADD3 R31, -R31, RZ, RZ ;  /* 0x000000ff1f1f8210 */ /* 0x000fe20007ffe1ff */
[----:B------:R-:W-:Y:S01]  /*1a20*/  IMAD.HI.U32 R3, R5, R39, RZ ;  /* 0x0000002705037227 */ /* 0x000fe200078e00ff */
[----:B------:R-:W-:-:S02]  /*1a30*/  ISETP.GT.U32.AND P0, PT, R0, R35, PT ;  /* 0x000000230000720c */ /* 0x000fc40003f04070 */
[----:B------:R-:W-:Y:S01]  /*1a40*/  ISETP.GE.AND P3, PT, R10, RZ, PT ;  /* 0x000000ff0a00720c */ /* 0x000fe20003f66270 */
[----:B------:R-:W-:Y:S01]  /*1a50*/  IMAD R38, R0, R9, R38 ;  /* 0x0000000900267224 */ /* 0x000fe200078e0226 */
[----:B------:R-:W-:Y:S01]  /*1a60*/  IADD3 R3, -R3, RZ, RZ ;  /* 0x000000ff03037210 */ /* 0x000fe20007ffe1ff */
[C---:B------:R-:W-:Y:S01]  /*1a70*/  IMAD.HI.U32 R9, R5.reuse, R40, RZ ;  /* 0x0000002805097227 */ /* 0x040fe200078e00ff */
[----:B------:R-:W-:Y:S02]  /*1a80*/  IABS R50, R52 ;  /* 0x0000003400327213 */ /* 0x000fe40000000000 */
[----:B------:R-:W-:Y:S01]  /*1a90*/  @!P5 IADD3 R34, R34, -R0, RZ ;  /* 0x800000002222d210 */ /* 0x000fe20007ffe0ff */
[----:B------:R-:W-:Y:S01]  /*1aa0*/  @!P6 IMAD.IADD R36, R36, 0x1, -R0 ;  /* 0x000000012424e824 */ /* 0x000fe200078e0a00 */
[C---:B------:R-:W-:Y:S01]  /*1ab0*/  ISETP.GT.U32.AND P5, PT, R0.reuse, R37, PT ;  /* 0x000000250000720c */ /* 0x040fe20003fa4070 */
[----:B------:R-:W-:Y:S01]  /*1ac0*/  IMAD.HI.U32 R10, R5, R41, RZ ;  /* 0x00000029050a7227 */ /* 0x000fe200078e00ff */
[----:B------:R-:W-:-:S02]  /*1ad0*/  ISETP.GT.U32.AND P6, PT, R0, R38, PT ;  /* 0x000000260000720c */ /* 0x000fc40003fc4070 */
[----:B------:R-:W-:Y:S01]  /*1ae0*/  @!P4 IADD3 R36, -R36, RZ, RZ ;  /* 0x000000ff2424c210 */ /* 0x000fe20007ffe1ff */
[----:B------:R-:W-:Y:S01]  /*1af0*/  @!P0 IMAD.IADD R35, R35, 0x1, -R0 ;  /* 0x0000000123238824 */ /* 0x000fe200078e0a00 */
[----:B------:R-:W-:Y:S01]  /*1b00*/  ISETP.GE.AND P4, PT, R44, RZ, PT ;  /* 0x000000ff2c00720c */ /* 0x000fe20003f86270 */
[----:B------:R-:W-:Y:S01]  /*1b10*/  IMAD.MOV R9, RZ, RZ, -R9 ;  /* 0x000000ffff097224 */ /* 0x000fe200078e0a09 */
[----:B------:R-:W-:Y:S01]  /*1b20*/  LOP3.LUT R56, R8, 0x4e, RZ, 0xfc, !PT ;  /* 0x0000004e08387812 */ /* 0x000fe200078efcff */
[----:B------:R-:W-:Y:S01]  /*1b30*/  IMAD.MOV R10, RZ, RZ, -R10 ;  /* 0x000000ffff0a7224 */ /* 0x000fe200078e0a0a */
[C---:B------:R-:W-:Y:S01]  /*1b40*/  ISETP.GT.U32.AND P0, PT, R0.reuse, R35, PT ;  /* 0x000000230000720c */ /* 0x040fe20003f04070 */
[----:B------:R-:W-:Y:S01]  /*1b50*/  IMAD R40, R0, R9, R40 ;  /* 0x0000000900287224 */ /* 0x000fe200078e0228 */
[----:B------:R-:W-:Y:S01]  /*1b60*/  LOP3.LUT R9, R8, 0x38, RZ, 0xfc, !PT ;  /* 0x0000003808097812 */ /* 0x000fe200078efcff */
[----:B------:R-:W-:Y:S01]  /*1b70*/  IMAD R41, R0, R10, R41 ;  /* 0x0000000a00297224 */ /* 0x000fe200078e0229 */
[----:B------:R-:W-:Y:S01]  /*1b80*/  @!P5 IADD3 R37, R37, -R0, RZ ;  /* 0x800000002525d210 */ /* 0x000fe20007ffe0ff */
[----:B------:R-:W-:Y:S01]  /*1b90*/  @!P6 IMAD.IADD R38, R38, 0x1, -R0 ;  /* 0x000000012626e824 */ /* 0x000fe200078e0a00 */
[----:B------:R-:W-:Y:S01]  /*1ba0*/  ISETP.GE.AND P5, PT, R43, RZ, PT ;  /* 0x000000ff2b00720c */ /* 0x000fe20003fa6270 */
[C---:B------:R-:W-:Y:S01]  /*1bb0*/  IMAD R39, R0.reuse, R3, R39 ;  /* 0x0000000300277224 */ /* 0x040fe200078e0227 */
[C---:B------:R-:W-:Y:S01]  /*1bc0*/  ISETP.GT.U32.AND P6, PT, R0.reuse, R37, PT ;  /* 0x000000250000720c */ /* 0x040fe20003fc4070 */
[----:B------:R-:W-:Y:S01]  /*1bd0*/  @!P1 IMAD.MOV R34, RZ, RZ, -R34 ;  /* 0x000000ffff229224 */ /* 0x000fe200078e0a22 */
[----:B------:R-:W-:-:S02]  /*1be0*/  ISETP.GT.U32.AND P2, PT, R0, R38, PT ;  /* 0x000000260000720c */ /* 0x000fc40003f44070 */
[----:B------:R-:W-:Y:S01]  /*1bf0*/  IABS R43, R9 ;  /* 0x00000009002b7213 */ /* 0x000fe20000000000 */
[--C-:B------:R-:W-:Y:S01]  /*1c00*/  @!P0 IMAD.IADD R35, R35, 0x1, -R0.reuse ;  /* 0x0000000123238824 */ /* 0x100fe200078e0a00 */
[----:B------:R-:W-:Y:S02]  /*1c10*/  ISETP.GE.AND P0, PT, R42, RZ, PT ;  /* 0x000000ff2a00720c */ /* 0x000fe40003f06270 */
[----:B------:R-:W-:Y:S01]  /*1c20*/  IABS R42, R47 ;  /* 0x0000002f002a7213 */ /* 0x000fe20000000000 */
[----:B------:R-:W-:Y:S01]  /*1c30*/  @!P3 IMAD.MOV R35, RZ, RZ, -R35 ;  /* 0x000000ffff23b224 */ /* 0x000fe200078e0a23 */
[C---:B------:R-:W-:Y:S02]  /*1c40*/  ISETP.GT.U32.AND P3, PT, R0.reuse, R40, PT ;  /* 0x000000280000720c */ /* 0x040fe40003f64070 */
[C---:B------:R-:W-:Y:S01]  /*1c50*/  ISETP.GT.U32.AND P1, PT, R0.reuse, R39, PT ;  /* 0x000000270000720c */ /* 0x040fe20003f24070 */
[----:B------:R-:W-:Y:S01]  /*1c60*/  @!P6 IMAD.IADD R37, R37, 0x1, -R0 ;  /* 0x000000012525e824 */ /* 0x000fe200078e0a00 */
[----:B------:R-:W-:Y:S01]  /*1c70*/  ISETP.GT.U32.AND P6, PT, R0, R41, PT ;  /* 0x000000290000720c */ /* 0x000fe20003fc4070 */
[----:B------:R-:W-:Y:S01]  /*1c80*/  IMAD.HI.U32 R3, R5, R42, RZ ;  /* 0x0000002a05037227 */ /* 0x000fe200078e00ff */
[----:B------:R-:W-:-:S02]  /*1c90*/  @!P2 IADD3 R38, R38, -R0, RZ ;  /* 0x800000002626a210 */ /* 0x000fc40007ffe0ff */
[----:B------:R-:W-:Y:S01]  /*1ca0*/  LOP3.LUT R10, R8, 0x3a, RZ, 0xfc, !PT ;  /* 0x0000003a080a7812 */ /* 0x000fe200078efcff */
[----:B------:R-:W-:Y:S01]  /*1cb0*/  IMAD.MOV R3, RZ, RZ, -R3 ;  /* 0x000000ffff037224 */ /* 0x000fe200078e0a03 */
[----:B------:R-:W-:Y:S01]  /*1cc0*/  @!P5 IADD3 R38, -R38, RZ, RZ ;  /* 0x000000ff2626d210 */ /* 0x000fe20007ffe1ff */
[----:B------:R-:W-:Y:S01]  /*1cd0*/  @!P0 IMAD.MOV R37, RZ, RZ, -R37 ;  /* 0x000000ffff258224 */ /* 0x000fe200078e0a25 */
[----:B------:R-:W-:Y:S01]  /*1ce0*/  IABS R44, R10 ;  /* 0x0000000a002c7213 */ /* 0x000fe20000000000 */
[----:B------:R-:W-:Y:S01]  /*1cf0*/  @!P3 IMAD.IADD R40, R40, 0x1, -R0 ;  /* 0x000000012828b824 */ /* 0x000fe200078e0a00 */
[----:B------:R-:W-:Y:S01]  /*1d00*/  ISETP.GE.AND P2, PT, R45, RZ, PT ;  /* 0x000000ff2d00720c */ /* 0x000fe20003f46270 */
[----:B------:R-:W-:Y:S01]  /*1d10*/  IMAD R42, R0, R3, R42 ;  /* 0x00000003002a7224 */ /* 0x000fe200078e022a */
[----:B------:R-:W-:Y:S01]  /*1d20*/  IABS R45, R48 ;  /* 0x00000030002d7213 */ /* 0x000fe20000000000 */
[----:B------:R-:W-:Y:S01]  /*1d30*/  IMAD.HI.U32 R3, R5, R43, RZ ;  /* 0x0000002b05037227 */ /* 0x000fe200078e00ff */
[----:B------:R-:W-:-:S02]  /*1d40*/  IABS R55, R56 ;  /* 0x0000003800377213 */ /* 0x000fc40000000000 */
[C---:B------:R-:W-:Y:S01]  /*1d50*/  ISETP.GT.U32.AND P5, PT, R0.reuse, R42, PT ;  /* 0x0000002a0000720c */ /* 0x040fe20003fa4070 */
[--C-:B------:R-:W-:Y:S01]  /*1d60*/  @!P6 IMAD.IADD R41, R41, 0x1, -R0.reuse ;  /* 0x000000012929e824 */ /* 0x100fe200078e0a00 */
[C---:B------:R-:W-:Y:S01]  /*1d70*/  ISETP.GT.U32.AND P6, PT, R0.reuse, R40, PT ;  /* 0x000000280000720c */ /* 0x040fe20003fc4070 */
[----:B------:R-:W-:Y:S01]  /*1d80*/  @!P1 IMAD.IADD R39, R39, 0x1, -R0 ;  /* 0x0000000127279824 */ /* 0x000fe200078e0a00 */
[----:B------:R-:W-:Y:S02]  /*1d90*/  IADD3 R3, -R3, RZ, RZ ;  /* 0x000000ff03037210 */ /* 0x000fe40007ffe1ff */
[C---:B------:R-:W-:Y:S02]  /*1da0*/  ISETP.GT.U32.AND P0, PT, R0.reuse, R41, PT ;  /* 0x000000290000720c */ /* 0x040fe40003f04070 */
[C---:B------:R-:W-:Y:S01]  /*1db0*/  ISETP.GT.U32.AND P3, PT, R0.reuse, R39, PT ;  /* 0x000000270000720c */ /* 0x040fe20003f64070 */
[----:B------:R-:W-:Y:S01]  /*1dc0*/  IMAD R43, R0, R3, R43 ;  /* 0x00000003002b7224 */ /* 0x000fe200078e022b */
[----:B------:R-:W-:Y:S01]  /*1dd0*/  ISETP.GE.AND P1, PT, R46, RZ, PT ;  /* 0x000000ff2e00720c */ /* 0x000fe20003f26270 */
[----:B------:R-:W-:Y:S01]  /*1de0*/  IMAD.HI.U32 R3, R5, R44, RZ ;  /* 0x0000002c05037227 */ /* 0x000fe200078e00ff */
[----:B------:R-:W-:-:S02]  /*1df0*/  LOP3.LUT R57, R8, 0x50, RZ, 0xfc, !PT ;  /* 0x0000005008397812 */ /* 0x000fc400078efcff */
[----:B------:R-:W-:Y:S01]  /*1e00*/  LOP3.LUT R58, R8, 0x52, RZ, 0xfc, !PT ;  /* 0x00000052083a7812 */ /* 0x000fe200078efcff */
[--C-:B------:R-:W-:Y:S01]  /*1e10*/  @!P6 IMAD.IADD R40, R40, 0x1, -R0.reuse ;  /* 0x000000012828e824 */ /* 0x100fe200078e0a00 */
[----:B------:R-:W-:Y:S01]  /*1e20*/  ISETP.GT.U32.AND P6, PT, R0, R43, PT ;  /* 0x0000002b0000720c */ /* 0x000fe20003fc4070 */
[--C-:B------:R-:W-:Y:S01]  /*1e30*/  @!P5 IMAD.IADD R42, R42, 0x1, -R0.reuse ;  /* 0x000000012a2ad824 */ /* 0x100fe200078e0a00 */
[----:B------:R-:W-:Y:S02]  /*1e40*/  ISETP.GE.AND P5, PT, R10, RZ, PT ;  /* 0x000000ff0a00720c */ /* 0x000fe40003fa6270 */
[----:B------:R-:W-:Y:S01]  /*1e50*/  @!P0 IADD3 R41, R41, -R0, RZ ;  /* 0x8000000029298210 */ /* 0x000fe20007ffe0ff */
[----:B------:R-:W-:Y:S01]  /*1e60*/  @!P3 IMAD.IADD R39, R39, 0x1, -R0 ;  /* 0x000000012727b824 */ /* 0x000fe200078e0a00 */
[----:B------:R-:W-:Y:S01]  /*1e70*/  ISETP.GE.AND P0, PT, R9, RZ, PT ;  /* 0x000000ff0900720c */ /* 0x000fe20003f06270 */
[----:B------:R-:W-:Y:S01]  /*1e80*/  IMAD.MOV R9, RZ, RZ, -R3 ;  /* 0x000000ffff097224 */ /* 0x000fe200078e0a03 */
[----:B------:R-:W-:Y:S01]  /*1e90*/  ISETP.GE.AND P3, PT, R47, RZ, PT ;  /* 0x000000ff2f00720c */ /* 0x000fe20003f66270 */
[----:B------:R-:W-:Y:S01]  /*1ea0*/  IMAD.HI.U32 R3, R5, R45, RZ ;  /* 0x0000002d05037227 */ /* 0x000fe200078e00ff */
[----:B------:R-:W-:-:S02]  /*1eb0*/  LOP3.LUT R47, R8, 0x3e, RZ, 0xfc, !PT ;  /* 0x0000003e082f7812 */ /* 0x000fc400078efcff */
[----:B------:R-:W-:Y:S01]  /*1ec0*/  @!P2 IADD3 R40, -R40, RZ, RZ ;  /* 0x000000ff2828a210 */ /* 0x000fe20007ffe1ff */
[----:B------:R-:W-:Y:S01]  /*1ed0*/  @!P6 IMAD.IADD R43, R43, 0x1, -R0 ;  /* 0x000000012b2be824 */ /* 0x000fe200078e0a00 */
[C---:B------:R-:W-:Y:S01]  /*1ee0*/  ISETP.GT.U32.AND P6, PT, R0.reuse, R42, PT ;  /* 0x0000002a0000720c */ /* 0x040fe20003fc4070 */
[C---:B------:R-:W-:Y:S01]  /*1ef0*/  IMAD R44, R0.reuse, R9, R44 ;  /* 0x00000009002c7224 */ /* 0x040fe200078e022c */
[----:B------:R-:W-:Y:S01]  /*1f00*/  IADD3 R3, -R3, RZ, RZ ;  /* 0x000000ff03037210 */ /* 0x000fe20007ffe1ff */
[----:B------:R-:W-:Y:S01]  /*1f10*/  @!P4 IMAD.MOV R39, RZ, RZ, -R39 ;  /* 0x000000ffff27c224 */ /* 0x000fe200078e0a27 */
[C---:B------:R-:W-:Y:S01]  /*1f20*/  ISETP.GT.U32.AND P4, PT, R0.reuse, R43, PT ;  /* 0x0000002b0000720c */ /* 0x040fe20003f84070 */
[----:B------:R-:W-:Y:S01]  /*1f30*/  @!P1 IMAD.MOV R41, RZ, RZ, -R41 ;  /* 0x000000ffff299224 */ /* 0x000fe200078e0a29 */
[C---:B------:R-:W-:Y:S01]  /*1f40*/  ISETP.GT.U32.AND P2, PT, R0.reuse, R44, PT ;  /* 0x0000002c0000720c */ /* 0x040fe20003f44070 */
[----:B------:R-:W-:Y:S01]  /*1f50*/  IMAD R45, R0, R3, R45 ;  /* 0x00000003002d7224 */ /* 0x000fe200078e022d */
[----:B------:R-:W-:-:S02]  /*1f60*/  IABS R46, R47 ;  /* 0x0000002f002e7213 */ /* 0x000fc40000000000 */
[C---:B------:R-:W-:Y:S02]  /*1f70*/  LOP3.LUT R9, R8.reuse, 0x40, RZ, 0xfc, !PT ;  /* 0x0000004008097812 */ /* 0x040fe400078efcff */
[----:B------:R-:W-:Y:S01]  /*1f80*/  LOP3.LUT R10, R8, 0x42, RZ, 0xfc, !PT ;  /* 0x00000042080a7812 */ /* 0x000fe200078efcff */
[----:B------:R-:W-:Y:S01]  /*1f90*/  IMAD.HI.U32 R3, R5, R46, RZ ;  /* 0x0000002e05037227 */ /* 0x000fe200078e00ff */
[----:B------:R-:W-:Y:S02]  /*1fa0*/  @!P6 IADD3 R42, R42, -R0, RZ ;  /* 0x800000002a2ae210 */ /* 0x000fe40007ffe0ff */
[----:B------:R-:W-:Y:S01]  /*1fb0*/  ISETP.GT.U32.AND P6, PT, R0, R45, PT ;  /* 0x0000002d0000720c */ /* 0x000fe20003fc4070 */
[----:B------:R-:W-:Y:S01]  /*1fc0*/  IMAD.MOV R3, RZ, RZ, -R3 ;  /* 0x000000ffff037224 */ /* 0x000fe200078e0a03 */
[----:B------:R-:W-:Y:S01]  /*1fd0*/  ISETP.GE.AND P1, PT, R48, RZ, PT ;  /* 0x000000ff3000720c */ /* 0x000fe20003f26270 */
[--C-:B------:R-:W-:Y:S01]  /*1fe0*/  @!P4 IMAD.IADD R43, R43, 0x1, -R0.reuse ;  /* 0x000000012b2bc824 */ /* 0x100fe200078e0a00 */
[----:B------:R-:W-:Y:S01]  /*1ff0*/  ISETP.GE.AND P4, PT, R47, RZ, PT ;  /* 0x000000ff2f00720c */ /* 0x000fe20003f86270 */
[----:B------:R-:W-:Y:S01]  /*2000*/  @!P2 IMAD.IADD R44, R44, 0x1, -R0 ;  /* 0x000000012c2ca824 */ /* 0x000fe200078e0a00 */
[----:B------:R-:W-:Y:S01]  /*2010*/  IABS R47, R9 ;  /* 0x00000009002f7213 */ /* 0x000fe20000000000 */
[C---:B------:R-:W-:Y:S01]  /*2020*/  IMAD R46, R0.reuse, R3, R46 ;  /* 0x00000003002e7224 */ /* 0x040fe200078e022e */
[----:B------:R-:W-:Y:S01]  /*2030*/  IABS R48, R10 ;  /* 0x0000000a00307213 */ /* 0x000fe20000000000 */
[----:B------:R-:W-:Y:S01]  /*2040*/  @!P3 IMAD.MOV R42, RZ, RZ, -R42 ;  /* 0x000000ffff2ab224 */ /* 0x000fe200078e0a2a */
[----:B------:R-:W-:Y:S01]  /*2050*/  @!P0 IADD3 R43, -R43, RZ, RZ ;  /* 0x000000ff2b2b8210 */ /* 0x000fe20007ffe1ff */
[----:B------:R-:W-:Y:S01]  /*2060*/  IMAD.HI.U32 R3, R5, R47, RZ ;  /* 0x0000002f05037227 */ /* 0x000fe200078e00ff */
[----:B------:R-:W-:-:S02]  /*2070*/  ISETP.GT.U32.AND P2, PT, R0, R46, PT ;  /* 0x0000002e0000720c */ /* 0x000fc40003f44070 */
[----:B------:R-:W-:Y:S01]  /*2080*/  @!P6 IADD3 R45, R45, -R0, RZ ;  /* 0x800000002d2de210 */ /* 0x000fe20007ffe0ff */
[----:B------:R-:W-:Y:S01]  /*2090*/  IMAD.MOV R3, RZ, RZ, -R3 ;  /* 0x000000ffff037224 */ /* 0x000fe200078e0a03 */
[C---:B------:R-:W-:Y:S02]  /*20a0*/  ISETP.GT.U32.AND P6, PT, R0.reuse, R44, PT ;  /* 0x0000002c0000720c */ /* 0x040fe40003fc4070 */
[C---:B------:R-:W-:Y:S01]  /*20b0*/  ISETP.GT.U32.AND P3, PT, R0.reuse, R45, PT ;  /* 0x0000002d0000720c */ /* 0x040fe20003f64070 */
[----:B------:R-:W-:Y:S01]  /*20c0*/  IMAD R47, R0, R3, R47 ;  /* 0x00000003002f7224 */ /* 0x000fe200078e022f */
[----:B------:R-:W-:Y:S01]  /*20d0*/  ISETP.GE.AND P0, PT, R9, RZ, PT ;  /* 0x000000ff0900720c */ /* 0x000fe20003f06270 */
[----:B------:R-:W-:Y:S01]  /*20e0*/  IMAD.HI.U32 R3, R5, R48, RZ ;  /* 0x0000003005037227 */ /* 0x000fe200078e00ff */
[----:B------:R-:W-:Y:S02]  /*20f0*/  IABS R53, R57 ;  /* 0x0000003900357213 */ /* 0x000fe40000000000 */
[----:B------:R-:W-:Y:S01]  /*2100*/  LOP3.LUT R60, R8, 0x54, RZ, 0xfc, !PT ;  /* 0x00000054083c7812 */ /* 0x000fe200078efcff */
[----:B------:R-:W-:Y:S01]  /*2110*/  @!P2 IMAD.IADD R46, R46, 0x1, -R0 ;  /* 0x000000012e2ea824 */ /* 0x000fe200078e0a00 */
[----:B------:R-:W-:Y:S01]  /*2120*/  IADD3 R9, -R3, RZ, RZ ;  /* 0x000000ff03097210 */ /* 0x000fe20007ffe1ff */
[----:B------:R-:W-:Y:S01]  /*2130*/  IMAD.HI.U32 R3, R5, R49, RZ ;  /* 0x0000003105037227 */ /* 0x000fe200078e00ff */
[----:B------:R-:W-:-:S02]  /*2140*/  LOP3.LUT R62, R8, 0x58, RZ, 0xfc, !PT ;  /* 0x00000058083e7812 */ /* 0x000fc400078efcff */
[----:B------:R-:W-:Y:S01]  /*2150*/  ISETP.GT.U32.AND P2, PT, R0, R46, PT ;  /* 0x0000002e0000720c */ /* 0x000fe20003f44070 */
[--C-:B------:R-:W-:Y:S01]  /*2160*/  @!P6 IMAD.IADD R44, R44, 0x1, -R0.reuse ;  /* 0x000000012c2ce824 */ /* 0x100fe200078e0a00 */
[----:B------:R-:W-:Y:S01]  /*2170*/  ISETP.GT.U32.AND P6, PT, R0, R47, PT ;  /* 0x0000002f0000720c */ /* 0x000fe20003fc4070 */
[----:B------:R-:W-:Y:S01]  /*2180*/  IMAD.MOV R3, RZ, RZ, -R3 ;  /* 0x000000ffff037224 */ /* 0x000fe200078e0a03 */
[----:B------:R-:W-:Y:S01]  /*2190*/  IABS R59, R62 ;  /* 0x0000003e003b7213 */ /* 0x000fe20000000000 */
[----:B------:R-:W-:Y:S01]  /*21a0*/  @!P3 IMAD.IADD R45, R45, 0x1, -R0 ;  /* 0x000000012d2db824 */ /* 0x000fe200078e0a00 */
[----:B------:R-:W-:Y:S01]  /*21b0*/  ISETP.GE.AND P3, PT, R10, RZ, PT ;  /* 0x000000ff0a00720c */ /* 0x000fe20003f66270 */
[----:B------:R-:W-:Y:S01]  /*21c0*/  IMAD R48, R0, R9, R48 ;  /* 0x0000000900307224 */ /* 0x000fe200078e0230 */
[----:B------:R-:W-:Y:S01]  /*21d0*/  LOP3.LUT R10, R8, 0x48, RZ, 0xfc, !PT ;  /* 0x00000048080a7812 */ /* 0x000fe200078efcff */
[----:B------:R-:W-:Y:S01]  /*21e0*/  IMAD R49, R0, R3, R49 ;  /* 0x0000000300317224 */ /* 0x000fe200078e0231 */
[----:B------:R-:W-:Y:S01]  /*21f0*/  @!P1 IADD3 R45, -R45, RZ, RZ ;  /* 0x000000ff2d2d9210 */ /* 0x000fe20007ffe1ff */
[----:B------:R-:W-:Y:S01]  /*2200*/  @!P5 IMAD.MOV R44, RZ, RZ, -R44 ;  /* 0x000000ffff2cd224 */ /* 0x000fe200078e0a2c */
[----:B------:R-:W-:Y:S01]  /*2210*/  ISETP.GE.AND P5, PT, R51, RZ, PT ;  /* 0x000000ff3300720c */ /* 0x000fe20003fa6270 */
[----:B------:R-:W-:Y:S01]  /*2220*/  IMAD.HI.U32 R3, R5, R50, RZ ;  /* 0x0000003205037227 */ /* 0x000fe200078e00ff */
[----:B------:R-:W-:-:S02]  /*2230*/  @!P2 IADD3 R46, R46, -R0, RZ ;  /* 0x800000002e2ea210 */ /* 0x000fc40007ffe0ff */
[C---:B------:R-:W-:Y:S01]  /*2240*/  ISETP.GT.U32.AND P2, PT, R0.reuse, R48, PT ;  /* 0x000000300000720c */ /* 0x040fe20003f44070 */
[----:B------:R-:W-:Y:S01]  /*2250*/  @!P6 IMAD.IADD R47, R47, 0x1, -R0 ;  /* 0x000000012f2fe824 */ /* 0x000fe200078e0a00 */
[C---:B------:R-:W-:Y:S01]  /*2260*/  ISETP.GT.U32.AND P1, PT, R0.reuse, R49, PT ;  /* 0x000000310000720c */ /* 0x040fe20003f24070 */
[----:B------:R-:W-:Y:S01]  /*2270*/  @!P4 IMAD.MOV R46, RZ, RZ, -R46 ;  /* 0x000000ffff2ec224 */ /* 0x000fe200078e0a2e */
[----:B------:R-:W-:Y:S02]  /*2280*/  IABS R51, R10 ;  /* 0x0000000a00337213 */ /* 0x000fe40000000000 */
[----:B------:R-:W-:Y:S02]  /*2290*/  ISETP.GT.U32.AND P6, PT, R0, R47, PT ;  /* 0x0000002f0000720c */ /* 0x000fe40003fc4070 */
[----:B------:R-:W-:Y:S01]  /*22a0*/  IADD3 R9, -R3, RZ, RZ ;  /* 0x000000ff03097210 */ /* 0x000fe20007ffe1ff */
[----:B------:R-:W-:Y:S01]  /*22b0*/  IMAD.HI.U32 R3, R5, R51, RZ ;  /* 0x0000003305037227 */ /* 0x000fe200078e00ff */
[----:B------:R-:W-:-:S02]  /*22c0*/  LOP3.LUT R64, R8, 0x5a, RZ, 0xfc, !PT ;  /* 0x0000005a08407812 */ /* 0x000fc400078efcff */
[----:B------:R-:W-:Y:S01]  /*22d0*/  LOP3.LUT R66, R8, 0x5c, RZ, 0xfc, !PT ;  /* 0x0000005c08427812 */ /* 0x000fe200078efcff */
[----:B------:R-:W-:Y:S01]  /*22e0*/  @!P2 IMAD.IADD R48, R48, 0x1, -R0 ;  /* 0x000000013030a824 */ /* 0x000fe200078e0a00 */
[----:B------:R-:W-:Y:S01]  /*22f0*/  ISETP.GE.AND P2, PT, R52, RZ, PT ;  /* 0x000000ff3400720c */ /* 0x000fe20003f46270 */
[----:B------:R-:W-:Y:S01]  /*2300*/  IMAD.MOV R3, RZ, RZ, -R3 ;  /* 0x000000ffff037224 */ /* 0x000fe200078e0a03 */
[----:B------:R-:W-:Y:S01]  /*2310*/  @!P1 IADD3 R49, R49, -R0, RZ ;  /* 0x8000000031319210 */ /* 0x000fe20007ffe0ff */
[C---:B------:R-:W-:Y:S01]  /*2320*/  IMAD R50, R0.reuse, R9, R50 ;  /* 0x0000000900327224 */ /* 0x040fe200078e0232 */
[----:B------:R-:W-:Y:S01]  /*2330*/  ISETP.GT.U32.AND P4, PT, R0, R48, PT ;  /* 0x000000300000720c */ /* 0x000fe20003f84070 */
[----:B------:R-:W-:Y:S01]  /*2340*/  @!P6 IMAD.IADD R47, R47, 0x1, -R0 ;  /* 0x000000012f2fe824 */ /* 0x000fe200078e0a00 */
[----:B------:R-:W-:Y:S01]  /*2350*/  LOP3.LUT R9, R8, 0x4a, RZ, 0xfc, !PT ;  /* 0x0000004a08097812 */ /* 0x000fe200078efcff */
[----:B------:R-:W-:Y:S01]  /*2360*/  IMAD R51, R0, R3, R51 ;  /* 0x0000000300337224 */ /* 0x000fe200078e0233 */
[----:B------:R-:W-:Y:S01]  /*2370*/  ISETP.GE.AND P6, PT, R10, RZ, PT ;  /* 0x000000ff0a00720c */ /* 0x000fe20003fc6270 */
[----:B------:R-:W-:Y:S01]  /*2380*/  @!P0 IMAD.MOV R47, RZ, RZ, -R47 ;  /* 0x000000ffff2f8224 */ /* 0x000fe200078e0a2f */
[----:B------:R-:W-:Y:S01]  /*2390*/  ISETP.GT.U32.AND P0, PT, R0, R49, PT ;  /* 0x000000310000720c */ /* 0x000fe20003f04070 */
[----:B------:R-:W-:Y:S01]  /*23a0*/  IMAD.HI.U32 R10, R5, R53, RZ ;  /* 0x00000035050a7227 */ /* 0x000fe200078e00ff */
[----:B------:R-:W-:-:S02]  /*23b0*/  IABS R52, R9 ;  /* 0x0000000900347213 */ /* 0x000fc40000000000 */
[----:B------:R-:W-:Y:S02]  /*23c0*/  ISETP.GE.AND P1, PT, R9, RZ, PT ;  /* 0x000000ff0900720c */ /* 0x000fe40003f26270 */
[----:B------:R-:W-:Y:S01]  /*23d0*/  LOP3.LUT R9, R8, 0x4c, RZ, 0xfc, !PT ;  /* 0x0000004c08097812 */ /* 0x000fe200078efcff */
[--C-:B------:R-:W-:Y:S01]  /*23e0*/  @!P4 IMAD.IADD R48, R48, 0x1, -R0.reuse ;  /* 0x000000013030c824 */ /* 0x100fe200078e0a00 */
[----:B------:R-:W-:Y:S01]  /*23f0*/  ISETP.GT.U32.AND P4, PT, R0, R50, PT ;  /* 0x000000320000720c */ /* 0x000fe20003f84070 */
[----:B------:R-:W-:Y:S01]  /*2400*/  IMAD.HI.U32 R3, R5, R52, RZ ;  /* 0x0000003405037227 */ /* 0x000fe200078e00ff */
[----:B------:R-:W-:Y:S02]  /*2410*/  IABS R54, R9 ;  /* 0x0000000900367213 */ /* 0x000fe40000000000 */
[----:B------:R-:W-:Y:S01]  /*2420*/  @!P3 IADD3 R48, -R48, RZ, RZ ;  /* 0x000000ff3030b210 */ /* 0x000fe20007ffe1ff */
[----:B------:R-:W-:Y:S01]  /*2430*/  @!P0 IMAD.IADD R49, R49, 0x1, -R0 ;  /* 0x0000000131318824 */ /* 0x000fe200078e0a00 */
[----:B------:R-:W-:Y:S01]  /*2440*/  ISETP.GT.U32.AND P0, PT, R0, R51, PT ;  /* 0x000000330000720c */ /* 0x000fe20003f04070 */
[----:B------:R-:W-:Y:S01]  /*2450*/  IMAD.MOV R3, RZ, RZ, -R3 ;  /* 0x000000ffff037224 */ /* 0x000fe200078e0a03 */
[----:B------:R-:W-:Y:S01]  /*2460*/  ISETP.GE.AND P3, PT, R9, RZ, PT ;  /* 0x000000ff0900720c */ /* 0x000fe20003f66270 */
[----:B------:R-:W-:Y:S01]  /*2470*/  IMAD.HI.U32 R9, R5, R55, RZ ;  /* 0x0000003705097227 */ /* 0x000fe200078e00ff */
[----:B------:R-:W-:-:S02]  /*2480*/  IADD3 R10, -R10, RZ, RZ ;  /* 0x000000ff0a0a7210 */ /* 0x000fc40007ffe1ff */
[----:B------:R-:W-:Y:S01]  /*2490*/  IABS R61, R64 ;  /* 0x00000040003d7213 */ /* 0x000fe20000000000 */
[----:B------:R-:W-:Y:S01]  /*24a0*/  IMAD R52, R0, R3, R52 ;  /* 0x0000000300347224 */ /* 0x000fe200078e0234 */
[----:B------:R-:W-:Y:S01]  /*24b0*/  @!P4 IADD3 R50, R50, -R0, RZ ;  /* 0x800000003232c210 */ /* 0x000fe20007ffe0ff */
[----:B------:R-:W-:Y:S01]  /*24c0*/  IMAD.HI.U32 R3, R5, R54, RZ ;  /* 0x0000003605037227 */ /* 0x000fe200078e00ff */
[----:B------:R-:W-:Y:S02]  /*24d0*/  IABS R63, R66 ;  /* 0x00000042003f7213 */ /* 0x000fe40000000000 */
[C---:B------:R-:W-:Y:S01]  /*24e0*/  ISETP.GT.U32.AND P4, PT, R0.reuse, R50, PT ;  /* 0x000000320000720c */ /* 0x040fe20003f84070 */
[----:B------:R-:W-:Y:S01]  /*24f0*/  @!P0 IMAD.IADD R51, R51, 0x1, -R0 ;  /* 0x0000000133338824 */ /* 0x000fe200078e0a00 */
[----:B------:R-:W-:Y:S01]  /*2500*/  IADD3 R3, -R3, RZ, RZ ;  /* 0x000000ff03037210 */ /* 0x000fe20007ffe1ff */
[----:B------:R-:W-:Y:S01]  /*2510*/  @!P5 IMAD.MOV R49, RZ, RZ, -R49 ;  /* 0x000000ffff31d224 */ /* 0x000fe200078e0a31 */
[C---:B------:R-:W-:Y:S01]  /*2520*/  ISETP.GT.U32.AND P5, PT, R0.reuse, R52, PT ;  /* 0x000000340000720c */ /* 0x040fe20003fa4070 */
[----:B------:R-:W-:Y:S01]  /*2530*/  IMAD.MOV R9, RZ, RZ, -R9 ;  /* 0x000000ffff097224 */ /* 0x000fe200078e0a09 */
[C---:B------:R-:W-:Y:S01]  /*2540*/  ISETP.GT.U32.AND P0, PT, R0.reuse, R51, PT ;  /* 0x000000330000720c */ /* 0x040fe20003f04070 */
[C---:B------:R-:W-:Y:S01]  /*2550*/  IMAD R54, R0.reuse, R3, R54 ;  /* 0x0000000300367224 */ /* 0x040fe200078e0236 */
[----:B------:R-:W-:Y:S01]  /*2560*/  IABS R3, R58 ;  /* 0x0000003a00037213 */ /* 0x000fe20000000000 */
[----:B------:R-:W-:Y:S01]  /*2570*/  IMAD R55, R0, R9, R55 ;  /* 0x0000000900377224 */ /* 0x000fe200078e0237 */
[----:B------:R-:W-:Y:S01]  /*2580*/  LOP3.LUT R68, R8, 0x60, RZ, 0xfc, !PT ;  /* 0x0000006008447812 */ /* 0x000fe200078efcff */
[----:B------:R-:W-:Y:S01]  /*2590*/  IMAD R53, R0, R10, R53 ;  /* 0x0000000a00357224 */ /* 0x000fe200078e0235 */
[----:B------:R-:W-:Y:S01]  /*25a0*/  LOP3.LUT R70, R8, 0x78, RZ, 0xfc, !PT ;  /* 0x0000007808467812 */ /* 0x000fe200078efcff */
[----:B------:R-:W-:Y:S01]  /*25b0*/  @!P4 IMAD.IADD R50, R50, 0x1, -R0 ;  /* 0x000000013232c824 */ /* 0x000fe200078e0a00 */
[----:B------:R-:W-:Y:S01]  /*25c0*/  ISETP.GE.AND P4, PT, R56, RZ, PT ;  /* 0x000000ff3800720c */ /* 0x000fe20003f86270 */
[----:B------:R-:W-:Y:S01]  /*25d0*/  IMAD.MOV.U32 R10, RZ, RZ, R3 ;  /* 0x000000ffff0a7224 */ /* 0x000fe200078e0003 */
[----:B------:R-:W-:Y:S01]  /*25e0*/  IABS R56, R60 ;  /* 0x0000003c00387213 */ /* 0x000fe20000000000 */
[----:B------:R-:W-:Y:S01]  /*25f0*/  @!P2 IMAD.MOV R50, RZ, RZ, -R50 ;  /* 0x000000ffff32a224 */ /* 0x000fe200078e0a32 */
[----:B------:R-:W-:Y:S01]  /*2600*/  ISETP.GT.U32.AND P2, PT, R0, R55, PT ;  /* 0x000000370000720c */ /* 0x000fe20003f44070 */
[----:B------:R-:W-:Y:S01]  /*2610*/  @!P5 IMAD.IADD R52, R52, 0x1, -R0 ;  /* 0x000000013434d824 */ /* 0x000fe200078e0a00 */
[----:B------:R-:W-:Y:S01]  /*2620*/  @!P0 IADD3 R51, R51, -R0, RZ ;  /* 0x8000000033338210 */ /* 0x000fe20007ffe0ff */
[----:B------:R-:W-:Y:S01]  /*2630*/  IMAD.HI.U32 R3, R5, R10, RZ ;  /* 0x0000000a05037227 */ /* 0x000fe200078e00ff */
[----:B------:R-:W-:-:S02]  /*2640*/  ISETP.GT.U32.AND P0, PT, R0, R54, PT ;  /* 0x000000360000720c */ /* 0x000fc40003f04070 */
[----:B------:R-:W-:Y:S01]  /*2650*/  ISETP.GT.U32.AND P5, PT, R0, R52, PT ;  /* 0x000000340000720c */ /* 0x000fe20003fa4070 */
[----:B------:R-:W-:Y:S01]  /*2660*/  @!P6 IMAD.MOV R51, RZ, RZ, -R51 ;  /* 0x000000ffff33e224 */ /* 0x000fe200078e0a33 */
[----:B------:R-:W-:Y:S01]  /*2670*/  IADD3 R3, -R3, RZ, RZ ;  /* 0x000000ff03037210 */ /* 0x000fe20007ffe1ff */
[----:B------:R-:W-:Y:S01]  /*2680*/  IMAD.HI.U32 R9, R5, R56, RZ ;  /* 0x0000003805097227 */ /* 0x000fe200078e00ff */
[----:B------:R-:W-:Y:S02]  /*2690*/  ISETP.GE.AND P6, PT, R57, RZ, PT ;  /* 0x000000ff3900720c */ /* 0x000fe40003fc6270 */
[----:B------:R-:W-:Y:S01]  /*26a0*/  LOP3.LUT R72, R8, 0x7a, RZ, 0xfc, !PT ;  /* 0x0000007a08487812 */ /* 0x000fe200078efcff */
[----:B------:R-:W-:Y:S01]  /*26b0*/  @!P2 IMAD.IADD R55, R55, 0x1, -R0 ;  /* 0x000000013737a824 */ /* 0x000fe200078e0a00 */
[----:B------:R-:W-:Y:S01]  /*26c0*/  IADD3 R9, -R9, RZ, RZ ;  /* 0x000000ff09097210 */ /* 0x000fe20007ffe1ff */
[----:B------:R-:W-:Y:S01]  /*26d0*/  IMAD R3, R0, R3, R10 ;  /* 0x0000000300037224 */ /* 0x000fe200078e020a */
[----:B------:R-:W-:Y:S01]  /*26e0*/  IABS R103, R70 ;  /* 0x0000004600677213 */ /* 0x000fe20000000000 */
[--C-:B------:R-:W-:Y:S01]  /*26f0*/  @!P0 IMAD.IADD R54, R54, 0x1, -R0.reuse ;  /* 0x0000000136368824 */ /* 0x100fe200078e0a00 */
[----:B------:R-:W-:Y:S01]  /*2700*/  ISETP.GE.AND P0, PT, R58, RZ, PT ;  /* 0x000000ff3a00720c */ /* 0x000fe20003f06270 */
[----:B------:R-:W-:Y:S01]  /*2710*/  @!P5 IMAD.IADD R52, R52, 0x1, -R0 ;  /* 0x000000013434d824 */ /* 0x000fe200078e0a00 */
[----:B------:R-:W-:Y:S01]  /*2720*/  LOP3.LUT R58, R8, 0x56, RZ, 0xfc, !PT ;  /* 0x00000056083a7812 */ /* 0x000fe200078efcff */
[C---:B------:R-:W-:Y:S01]  /*2730*/  IMAD R9, R0.reuse, R9, R56 ;  /* 0x0000000900097224 */ /* 0x040fe200078e0238 */
[----:B------:R-:W-:Y:S01]  /*2740*/  ISETP.GT.U32.AND P2, PT, R0, R54, PT ;  /* 0x000000360000720c */ /* 0x000fe20003f44070 */
[----:B------:R-:W-:Y:S01]  /*2750*/  @!P1 IMAD.MOV R52, RZ, RZ, -R52 ;  /* 0x000000ffff349224 */ /* 0x000fe200078e0a34 */
[----:B------:R-:W-:-:S02]  /*2760*/  IABS R57, R58 ;  /* 0x0000003a00397213 */ /* 0x000fc40000000000 */
[C---:B------:R-:W-:Y:S02]  /*2770*/  ISETP.GT.U32.AND P1, PT, R0.reuse, R55, PT ;  /* 0x000000370000720c */ /* 0x040fe40003f24070 */
[----:B------:R-:W-:Y:S01]  /*2780*/  ISETP.GT.U32.AND P5, PT, R0, R53, PT ;  /* 0x000000350000720c */ /* 0x000fe20003fa4070 */
[----:B------:R-:W-:Y:S01]  /*2790*/  IMAD.HI.U32 R10, R5, R57, RZ ;  /* 0x00000039050a7227 */ /* 0x000fe200078e00ff */
[----:B------:R-:W-:-:S04]  /*27a0*/  IABS R105, R72 ;  /* 0x0000004800697213 */ /* 0x000fc80000000000 */
[----:B------:R-:W-:Y:S01]  /*27b0*/  IADD3 R56, -R10, RZ, RZ ;  /* 0x000000ff0a387210 */ /* 0x000fe20007ffe1ff */
[----:B------:R-:W-:Y:S01]  /*27c0*/  @!P2 IMAD.IADD R54, R54, 0x1, -R0 ;  /* 0x000000013636a824 */ /* 0x000fe200078e0a00 */
[----:B------:R-:W-:Y:S01]  /*27d0*/  ISETP.GT.U32.AND P2, PT, R0, R3, PT ;  /* 0x000000030000720c */ /* 0x000fe20003f44070 */
[----:B------:R-:W-:-:S04]  /*27e0*/  IMAD.HI.U32 R10, R5, R59, RZ ;  /* 0x0000003b050a7227 */ /* 0x000fc800078e00ff */
[C---:B------:R-:W-:Y:S01]  /*27f0*/  IMAD R57, R0.reuse, R56, R57 ;  /* 0x0000003800397224 */ /* 0x040fe200078e0239 */
[-C--:B------:R-:W-:Y:S01]  /*2800*/  @!P5 IADD3 R53, R53, -R0.reuse, RZ ;  /* 0x800000003535d210 */ /* 0x080fe20007ffe0ff */
[----:B------:R-:W-:Y:S01]  /*2810*/  @!P1 IMAD.IADD R55, R55, 0x1, -R0 ;  /* 0x0000000137379824 */ /* 0x000fe200078e0a00 */
[C---:B------:R-:W-:Y:S01]  /*2820*/  ISETP.GT.U32.AND P1, PT, R0.reuse, R9, PT ;  /* 0x000000090000720c */ /* 0x040fe20003f24070 */
[----:B------:R-:W-:Y:S01]  /*2830*/  IMAD.MOV R10, RZ, RZ, -R10 ;  /* 0x000000ffff0a7224 */ /* 0x000fe200078e0a0a */
[C---:B------:R-:W-:Y:S01]  /*2840*/  ISETP.GT.U32.AND P5, PT, R0.reuse, R53, PT ;  /* 0x000000350000720c */ /* 0x040fe20003fa4070 */
[----:B------:R-:W-:Y:S02]  /*2850*/  IMAD.HI.U32 R56, R5, R61, RZ ;  /* 0x0000003d05387227 */ /* 0x000fe400078e00ff */
[----:B------:R-:W-:Y:S02]  /*2860*/  @!P2 IADD3 R3, R3, -R0, RZ ;  /* 0x800000000303a210 */ /* 0x000fe40007ffe0ff */
[C---:B------:R-:W-:Y:S01]  /*2870*/  ISETP.GT.U32.AND P2, PT, R0.reuse, R57, PT ;  /* 0x000000390000720c */ /* 0x040fe20003f44070 */
[----:B------:R-:W-:-:S02]  /*2880*/  IMAD R59, R0, R10, R59 ;  /* 0x0000000a003b7224 */ /* 0x000fc400078e023b */
[----:B------:R-:W-:-:S04]  /*2890*/  IMAD.HI.U32 R10, R5, R63, RZ ;  /* 0x0000003f050a7227 */ /* 0x000fc800078e00ff */
[----:B------:R-:W-:Y:S01]  /*28a0*/  @!P1 IMAD.IADD R9, R9, 0x1, -R0 ;  /* 0x0000000109099824 */ /* 0x000fe200078e0a00 */
[----:B------:R-:W-:Y:S01]  /*28b0*/  IADD3 R10, -R10, RZ, RZ ;  /* 0x000000ff0a0a7210 */ /* 0x000fe20007ffe1ff */
[----:B------:R-:W-:Y:S01]  /*28c0*/  @!P4 IMAD.MOV R55, RZ, RZ, -R55 ;  /* 0x000000ffff37c224 */ /* 0x000fe200078e0a37 */
[----:B------:R-:W-:Y:S01]  /*28d0*/  ISETP.GE.AND P1, PT, R58, RZ, PT ;  /* 0x000000ff3a00720c */ /* 0x000fe20003f26270 */
[----:B------:R-:W-:Y:S01]  /*28e0*/  IMAD.MOV R56, RZ, RZ, -R56 ;  /* 0x000000ffff387224 */ /* 0x000fe200078e0a38 */
[C---:B------:R-:W-:Y:S01]  /*28f0*/  ISETP.GT.U32.AND P4, PT, R0.reuse, R9, PT ;  /* 0x000000090000720c */ /* 0x040fe20003f84070 */
[C---:B------:R-:W-:Y:S01]  /*2900*/  IMAD R63, R0.reuse, R10, R63 ;  /* 0x0000000a003f7224 */ /* 0x040fe200078e023f */
[----:B------:R-:W-:Y:S01]  /*2910*/  @!P2 IADD3 R57, R57, -R0, RZ ;  /* 0x800000003939a210 */ /* 0x000fe20007ffe0ff */
[C---:B------:R-:W-:Y:S01]  /*2920*/  IMAD R61, R0.reuse, R56, R61 ;  /* 0x00000038003d7224 */ /* 0x040fe200078e023d */
[----:B------:R-:W-:Y:S01]  /*2930*/  ISETP.GT.U32.AND P2, PT, R0, R3, PT ;  /* 0x000000030000720c */ /* 0x000fe20003f44070 */
[----:B------:R-:W-:Y:S01]  /*2940*/  @!P5 IMAD.IADD R53, R53, 0x1, -R0 ;  /* 0x000000013535d824 */ /* 0x000fe200078e0a00 */
[----:B------:R-:W-:Y:S01]  /*2950*/  ISETP.GE.AND P5, PT, R60, RZ, PT ;  /* 0x000000ff3c00720c */ /* 0x000fe20003fa6270 */
[----:B------:R-:W-:Y:S01]  /*2960*/  @!P3 IMAD.MOV R54, RZ, RZ, -R54 ;  /* 0x000000ffff36b224 */ /* 0x000fe200078e0a36 */
[----:B------:R-:W-:Y:S01]  /*2970*/  LOP3.LUT R60, R8, 0x5e, RZ, 0xfc, !PT ;  /* 0x0000005e083c7812 */ /* 0x000fe200078efcff */
[----:B------:R-:W-:Y:S01]  /*2980*/  @!P6 IMAD.MOV R53, RZ, RZ, -R53 ;  /* 0x000000ffff35e224 */ /* 0x000fe200078e0a35 */
[----:B------:R-:W-:-:S02]  /*2990*/  ISETP.GT.U32.AND P3, PT, R0, R57, PT ;  /* 0x000000390000720c */ /* 0x000fc40003f64070 */
[----:B------:R-:W-:Y:S02]  /*29a0*/  IABS R77, R60 ;  /* 0x0000003c004d7213 */ /* 0x000fe40000000000 */
[----:B------:R-:W-:Y:S02]  /*29b0*/  @!P4 IADD3 R9, R9, -R0, RZ ;  /* 0x800000000909c210 */ /* 0x000fe40007ffe0ff */
[C---:B------:R-:W-:Y:S01]  /*29c0*/  ISETP.GT.U32.AND P4, PT, R0.reuse, R63, PT ;  /* 0x0000003f0000720c */ /* 0x040fe20003f84070 */
[----:B------:R-:W-:Y:S01]  /*29d0*/  @!P2 IMAD.IADD R3, R3, 0x1, -R0 ;  /* 0x000000010303a824 */ /* 0x000fe200078e0a00 */
[C---:B------:R-:W-:Y:S01]  /*29e0*/  ISETP.GT.U32.AND P2, PT, R0.reuse, R61, PT ;  /* 0x0000003d0000720c */ /* 0x040fe20003f44070 */
[----:B------:R-:W-:Y:S01]  /*29f0*/  IMAD.HI.U32 R10, R5, R77, RZ ;  /* 0x0000004d050a7227 */ /* 0x000fe200078e00ff */
[----:B------:R-:W-:Y:S02]  /*2a00*/  IABS R58, R68 ;  /* 0x00000044003a7213 */ /* 0x000fe40000000000 */
[----:B------:R-:W-:Y:S01]  /*2a10*/  ISETP.GT.U32.AND P6, PT, R0, R59, PT ;  /* 0x0000003b0000720c */ /* 0x000fe20003fc4070 */
[----:B------:R-:W-:Y:S01]  /*2a20*/  IMAD.MOV R56, RZ, RZ, -R10 ;  /* 0x000000ffff387224 */ /* 0x000fe200078e0a0a */
[----:B------:R-:W-:Y:S01]  /*2a30*/  MOV R65, R3 ;  /* 0x0000000300417202 */ /* 0x000fe20000000f00 */
[----:B------:R-:W-:Y:S01]  /*2a40*/  @!P3 IMAD.IADD R57, R57, 0x1, -R0 ;  /* 0x000000013939b824 */ /* 0x000fe200078e0a00 */
[----:B------:R-:W-:Y:S01]  /*2a50*/  ISETP.GE.AND P3, PT, R62, RZ, PT ;  /* 0x000000ff3e00720c */ /* 0x000fe20003f66270 */
[----:B------:R-:W-:Y:S01]  /*2a60*/  IMAD.HI.U32 R10, R5, R58, RZ ;  /* 0x0000003a050a7227 */ /* 0x000fe200078e00ff */
[----:B------:R-:W-:-:S02]  /*2a70*/  LOP3.LUT R62, R8, 0x62, RZ, 0xfc, !PT ;  /* 0x00000062083e7812 */ /* 0x000fc400078efcff */
[----:B------:R-:W-:Y:S01]  /*2a80*/  @!P0 IADD3 R65, -R65, RZ, RZ ;  /* 0x000000ff41418210 */ /* 0x000fe20007ffe1ff */
[--C-:B------:R-:W-:Y:S02]  /*2a90*/  @!P2 IMAD.IADD R61, R61, 0x1, -R0.reuse ;  /* 0x000000013d3da824 */ /* 0x100fe400078e0a00 */
[----:B------:R-:W-:Y:S02]  /*2aa0*/  @!P4 IMAD.IADD R63, R63, 0x1, -R0 ;  /* 0x000000013f3fc824 */ /* 0x000fe400078e0a00 */
[----:B------:R-:W-:Y:S01]  /*2ab0*/  IMAD.MOV R71, RZ, RZ, -R10 ;  /* 0x000000ffff477224 */ /* 0x000fe200078e0a0a */
[C---:B------:R-:W-:Y:S01]  /*2ac0*/  ISETP.GT.U32.AND P4, PT, R0.reuse, R61, PT ;  /* 0x0000003d0000720c */ /* 0x040fe20003f84070 */
[----:B------:R-:W-:Y:S01]  /*2ad0*/  IMAD.MOV.U32 R69, RZ, RZ, R57 ;  /* 0x000000ffff457224 */ /* 0x000fe200078e0039 */
[----:B------:R-:W-:Y:S01]  /*2ae0*/  @!P6 IADD3 R59, R59, -R0, RZ ;  /* 0x800000003b3be210 */ /* 0x000fe20007ffe0ff */
[C---:B------:R-:W-:Y:S01]  /*2af0*/  IMAD R77, R0.reuse, R56, R77 ;  /* 0x00000038004d7224 */ /* 0x040fe200078e024d */
[----:B------:R-:W-:Y:S01]  /*2b00*/  IABS R56, R62 ;  /* 0x0000003e00387213 */ /* 0x000fe20000000000 */
[----:B------:R-:W-:Y:S01]  /*2b10*/  IMAD.MOV.U32 R67, RZ, RZ, R9 ;  /* 0x000000ffff437224 */ /* 0x000fe200078e0009 */
[----:B------:R-:W-:Y:S01]  /*2b20*/  @!P1 IADD3 R69, -R69, RZ, RZ ;  /* 0x000000ff45459210 */ /* 0x000fe20007ffe1ff */
[C---:B------:R-:W-:Y:S01]  /*2b30*/  IMAD R9, R0.reuse, R71, R58 ;  /* 0x0000004700097224 */ /* 0x040fe200078e023a */
[C---:B------:R-:W-:Y:S01]  /*2b40*/  ISETP.GT.U32.AND P1, PT, R0.reuse, R77, PT ;  /* 0x0000004d0000720c */ /* 0x040fe20003f24070 */
[----:B------:R-:W-:Y:S01]  /*2b50*/  IMAD.MOV.U32 R57, RZ, RZ, R56 ;  /* 0x000000ffff397224 */ /* 0x000fe200078e0038 */
[----:B------:R-:W-:Y:S01]  /*2b60*/  ISETP.GT.U32.AND P2, PT, R0, R59, PT ;  /* 0x0000003b0000720c */ /* 0x000fe20003f44070 */
[----:B------:R-:W-:Y:S01]  /*2b70*/  @!P5 IMAD.MOV R67, RZ, RZ, -R67 ;  /* 0x000000ffff43d224 */ /* 0x000fe200078e0a43 */
[----:B------:R-:W-:Y:S01]  /*2b80*/  LOP3.LUT R58, R8, 0x64, RZ, 0xfc, !PT ;  /* 0x00000064083a7812 */ /* 0x000fe200078efcff */
[----:B------:R-:W-:Y:S01]  /*2b90*/  IMAD.HI.U32 R3, R5, R57, RZ ;  /* 0x0000003905037227 */ /* 0x000fe200078e00ff */
[----:B------:R-:W-:-:S02]  /*2ba0*/  @!P4 IADD3 R61, R61, -R0, RZ ;  /* 0x800000003d3dc210 */ /* 0x000fc40007ffe0ff */
[----:B------:R-:W-:Y:S01]  /*2bb0*/  ISETP.GT.U32.AND P4, PT, R0, R9, PT ;  /* 0x000000090000720c */ /* 0x000fe20003f84070 */
[----:B------:R-:W-:Y:S01]  /*2bc0*/  IMAD.MOV R3, RZ, RZ, -R3 ;  /* 0x000000ffff037224 */ /* 0x000fe200078e0a03 */
[----:B------:R-:W-:Y:S01]  /*2bd0*/  ISETP.GE.AND P6, PT, R64, RZ, PT ;  /* 0x000000ff4000720c */ /* 0x000fe20003fc6270 */
[----:B------:R-:W-:Y:S01]  /*2be0*/  IMAD.MOV.U32 R73, RZ, RZ, R61 ;  /* 0x000000ffff497224 */ /* 0x000fe200078e003d */
[----:B------:R-:W-:Y:S01]  /*2bf0*/  IABS R10, R58 ;  /* 0x0000003a000a7213 */ /* 0x000fe20000000000 */
[----:B------:R-:W-:Y:S01]  /*2c00*/  IMAD R57, R0, R3, R57 ;  /* 0x0000000300397224 */ /* 0x000fe200078e0239 */
[----:B------:R-:W-:Y:S01]  /*2c10*/  @!P1 IADD3 R77, R77, -R0, RZ ;  /* 0x800000004d4d9210 */ /* 0x000fe20007ffe0ff */
[----:B------:R-:W-:Y:S01]  /*2c20*/  @!P2 IMAD.IADD R59, R59, 0x1, -R0 ;  /* 0x000000013b3ba824 */ /* 0x000fe200078e0a00 */
[----:B------:R-:W-:Y:S01]  /*2c30*/  ISETP.GE.AND P2, PT, R60, RZ, PT ;  /* 0x000000ff3c00720c */ /* 0x000fe20003f46270 */
[----:B------:R-:W-:Y:S01]  /*2c40*/  IMAD.HI.U32 R3, R5, R10, RZ ;  /* 0x0000000a05037227 */ /* 0x000fe200078e00ff */
[----:B------:R-:W-:-:S02]  /*2c50*/  ISETP.GT.U32.AND P0, PT, R0, R63, PT ;  /* 0x0000003f0000720c */ /* 0x000fc40003f04070 */
[----:B------:R-:W-:Y:S01]  /*2c60*/  LOP3.LUT R60, R8, 0x66, RZ, 0xfc, !PT ;  /* 0x00000066083c7812 */ /* 0x000fe200078efcff */
[----:B------:R-:W-:Y:S01]  /*2c70*/  @!P4 IMAD.IADD R9, R9, 0x1, -R0 ;  /* 0x000000010909c824 */ /* 0x000fe200078e0a00 */
[----:B------:R-:W-:Y:S01]  /*2c80*/  ISETP.GT.U32.AND P4, PT, R0, R77, PT ;  /* 0x0000004d0000720c */ /* 0x000fe20003f84070 */
[----:B------:R-:W-:Y:S01]  /*2c90*/  IMAD.MOV.U32 R71, RZ, RZ, R59 ;  /* 0x000000ffff477224 */ /* 0x000fe200078e003b */
[----:B------:R-:W-:Y:S01]  /*2ca0*/  IABS R56, R60 ;  /* 0x0000003c00387213 */ /* 0x000fe20000000000 */
[----:B------:R-:W-:Y:S01]  /*2cb0*/  IMAD.MOV R3, RZ, RZ, -R3 ;  /* 0x000000ffff037224 */ /* 0x000fe200078e0a03 */
[----:B------:R-:W-:Y:S01]  /*2cc0*/  ISETP.GE.AND P5, PT, R66, RZ, PT ;  /* 0x000000ff4200720c */ /* 0x000fe20003fa6270 */
[----:B------:R-:W-:Y:S01]  /*2cd0*/  @!P6 IMAD.MOV R73, RZ, RZ, -R73 ;  /* 0x000000ffff49e224 */ /* 0x000fe200078e0a49 */
[----:B------:R-:W-:Y:S01]  /*2ce0*/  @!P3 IADD3 R71, -R71, RZ, RZ ;  /* 0x000000ff4747b210 */ /* 0x000fe20007ffe1ff */
[C---:B------:R-:W-:Y:S01]  /*2cf0*/  IMAD R59, R0.reuse, R3, R10 ;  /* 0x00000003003b7224 */ /* 0x040fe200078e020a */
[C---:B------:R-:W-:Y:S01]  /*2d00*/  ISETP.GT.U32.AND P6, PT, R0.reuse, R57, PT ;  /* 0x000000390000720c */ /* 0x040fe20003fc4070 */
[----:B------:R-:W-:Y:S01]  /*2d10*/  IMAD.MOV.U32 R61, RZ, RZ, R56 ;  /* 0x000000ffff3d7224 */ /* 0x000fe200078e0038 */
[----:B------:R-:W-:Y:S01]  /*2d20*/  ISETP.GT.U32.AND P3, PT, R0, R9, PT ;  /* 0x000000090000720c */ /* 0x000fe20003f64070 */
[--C-:B------:R-:W-:Y:S01]  /*2d30*/  @!P0 IMAD.IADD R63, R63, 0x1, -R0.reuse ;  /* 0x000000013f3f8824 */ /* 0x100fe200078e0a00 */
[----:B------:R-:W-:Y:S01]  /*2d40*/  ISETP.GE.AND P0, PT, R68, RZ, PT ;  /* 0x000000ff4400720c */ /* 0x000fe20003f06270 */
[----:B------:R-:W-:Y:S01]  /*2d50*/  @!P4 IMAD.IADD R77, R77, 0x1, -R0 ;  /* 0x000000014d4dc824 */ /* 0x000fe200078e0a00 */
[----:B------:R-:W-:Y:S01]  /*2d60*/  ISETP.GT.U32.AND P4, PT, R0, R59, PT ;  /* 0x0000003b0000720c */ /* 0x000fe20003f84070 */
[----:B------:R-:W-:Y:S01]  /*2d70*/  IMAD.HI.U32 R3, R5, R61, RZ ;  /* 0x0000003d05037227 */ /* 0x000fe200078e00ff */
[----:B------:R-:W-:-:S02]  /*2d80*/  MOV R75, R63 ;  /* 0x0000003f004b7202 */ /* 0x000fc40000000f00 */
[----:B------:R-:W-:Y:S01]  /*2d90*/  ISETP.GE.AND P1, PT, R62, RZ, PT ;  /* 0x000000ff3e00720c */ /* 0x000fe20003f26270 */
[----:B------:R-:W-:Y:S01]  /*2da0*/  @!P2 IMAD.MOV R77, RZ, RZ, -R77 ;  /* 0x000000ffff4da224 */ /* 0x000fe200078e0a4d */
[----:B------:R-:W-:Y:S01]  /*2db0*/  IADD3 R10, -R3, RZ, RZ ;  /* 0x000000ff030a7210 */ /* 0x000fe20007ffe1ff */
[--C-:B------:R-:W-:Y:S01]  /*2dc0*/  @!P6 IMAD.IADD R57, R57, 0x1, -R0.reuse ;  /* 0x000000013939e824 */ /* 0x100fe200078e0a00 */
[----:B------:R-:W-:Y:S01]  /*2dd0*/  LOP3.LUT R62, R8, 0x68, RZ, 0xfc, !PT ;  /* 0x00000068083e7812 */ /* 0x000fe200078efcff */
[--C-:B------:R-:W-:Y:S01]  /*2de0*/  @!P3 IMAD.IADD R9, R9, 0x1, -R0.reuse ;  /* 0x000000010909b824 */ /* 0x100fe200078e0a00 */
[----:B------:R-:W-:Y:S01]  /*2df0*/  @!P5 IADD3 R75, -R75, RZ, RZ ;  /* 0x000000ff4b4bd210 */ /* 0x000fe20007ffe1ff */
[----:B------:R-:W-:Y:S01]  /*2e00*/  IMAD R61, R0, R10, R61 ;  /* 0x0000000a003d7224 */ /* 0x000fe200078e023d */
[----:B------:R-:W-:Y:S01]  /*2e10*/  ISETP.GE.AND P5, PT, R58, RZ, PT ;  /* 0x000000ff3a00720c */ /* 0x000fe20003fa6270 */
[----:B------:R-:W-:Y:S01]  /*2e20*/  @!P4 IMAD.IADD R59, R59, 0x1, -R0 ;  /* 0x000000013b3bc824 */ /* 0x000fe200078e0a00 */
[----:B------:R-:W-:Y:S01]  /*2e30*/  ISETP.GT.U32.AND P4, PT, R0, R57, PT ;  /* 0x000000390000720c */ /* 0x000fe20003f84070 */
[----:B------:R-:W-:Y:S01]  /*2e40*/  IMAD.MOV.U32 R79, RZ, RZ, R9 ;  /* 0x000000ffff4f7224 */ /* 0x000fe200078e0009 */
[----:B------:R-:W-:Y:S01]  /*2e50*/  IABS R58, R62 ;  /* 0x0000003e003a7213 */ /* 0x000fe20000000000 */
[----:B------:R-:W-:Y:S01]  /*2e60*/  IMAD.SHL.U32 R56, R74, 0x10, RZ ;  /* 0x000000104a387824 */ /* 0x000fe200078e00ff */
[----:B------:R-:W-:-:S02]  /*2e70*/  ISETP.GT.U32.AND P2, PT, R0, R59, PT ;  /* 0x0000003b0000720c */ /* 0x000fc40003f44070 */
[----:B------:R-:W-:Y:S01]  /*2e80*/  @!P0 IADD3 R79, -R79, RZ, RZ ;  /* 0x000000ff4f4f8210 */ /* 0x000fe20007ffe1ff */
[----:B------:R-:W-:Y:S01]  /*2e90*/  IMAD.HI.U32 R3, R5, R58, RZ ;  /* 0x0000003a05037227 */ /* 0x000fe200078e00ff */
[----:B------:R-:W-:Y:S02]  /*2ea0*/  ISETP.GT.U32.AND P0, PT, R0, R61, PT ;  /* 0x0000003d0000720c */ /* 0x000fe40003f04070 */
[----:B------:R-:W-:Y:S02]  /*2eb0*/  LOP3.LUT R10, R74, 0x7f, RZ, 0xc0, !PT ;  /* 0x0000007f4a0a7812 */ /* 0x000fe400078ec0ff */
[----:B------:R-:W-:Y:S01]  /*2ec0*/  LOP3.LUT R63, R56, 0x70, RZ, 0xc0, !PT ;  /* 0x00000070383f7812 */ /* 0x000fe200078ec0ff */
[----:B------:R-:W-:Y:S01]  /*2ed0*/  @!P4 IMAD.IADD R57, R57, 0x1, -R0 ;  /* 0x000000013939c824 */ /* 0x000fe200078e0a00 */
[----:B------:R-:W-:Y:S01]  /*2ee0*/  IADD3 R81, -R3, RZ, RZ ;  /* 0x000000ff03517210 */ /* 0x000fe20007ffe1ff */
[----:B------:R-:W-:Y:S01]  /*2ef0*/  IMAD R7, R7, 0x200, R10 ;  /* 0x0000020007077824 */ /* 0x000fe200078e020a */
[----:B------:R-:W-:Y:S01]  /*2f00*/  LEA R3, R10, R63, 0x7 ;  /* 0x0000003f0a037211 */ /* 0x000fe200078e38ff */
[----:B------:R-:W-:Y:S01]  /*2f10*/  @!P2 IMAD.IADD R59, R59, 0x1, -R0 ;  /* 0x000000013b3ba824 */ /* 0x000fe200078e0a00 */
[----:B------:R-:W-:Y:S01]  /*2f20*/  LOP3.LUT R9, R8, 0x6a, RZ, 0xfc, !PT ;  /* 0x0000006a08097812 */ /* 0x000fe200078efcff */
[C---:B------:R-:W-:Y:S01]  /*2f30*/  IMAD R63, R0.reuse, R81, R58 ;  /* 0x00000051003f7224 */ /* 0x040fe200078e023a */
[----:B------:R-:W-:Y:S01]  /*2f40*/  MOV R81, R57 ;  /* 0x0000003900517202 */ /* 0x000fe20000000f00 */
[----:B------:R-:W-:Y:S01]  /*2f50*/  @!P0 IMAD.IADD R61, R61, 0x1, -R0 ;  /* 0x000000013d3d8824 */ /* 0x000fe200078e0a00 */
[----:B------:R-:W-:Y:S01]  /*2f60*/  IABS R89, R9 ;  /* 0x0000000900597213 */ /* 0x000fe20000000000 */
[----:B------:R-:W-:Y:S01]  /*2f70*/  STL.64 [R1+0xfc8], R6 ;  /* 0x000fc80601007387 */ /* 0x000fe20000100a00 */
[----:B------:R-:W-:Y:S01]  /*2f80*/  ISETP.GE.AND P4, PT, R9, RZ, PT ;  /* 0x000000ff0900720c */ /* 0x000fe20003f86270 */
[----:B------:R-:W-:Y:S01]  /*2f90*/  @!P1 IMAD.MOV R81, RZ, RZ, -R81 ;  /* 0x000000ffff519224 */ /* 0x000fe200078e0a51 */
[----:B------:R-:W-:Y:S01]  /*2fa0*/  ISETP.GT.U32.AND P1, PT, R0, R61, PT ;  /* 0x0000003d0000720c */ /* 0x000fe20003f24070 */
[----:B------:R-:W-:Y:S01]  /*2fb0*/  IMAD.HI.U32 R9, R5, R89, RZ ;  /* 0x0000005905097227 */ /* 0x000fe200078e00ff */
[----:B------:R-:W-:-:S02]  /*2fc0*/  MOV R83, R59 ;  /* 0x0000003b00537202 */ /* 0x000fc40000000f00 */
[C---:B------:R-:W-:Y:S01]  /*2fd0*/  LOP3.LUT R10, R8.reuse, 0x6c, RZ, 0xfc, !PT ;  /* 0x0000006c080a7812 */ /* 0x040fe200078efcff */
[----:B------:R-:W-:Y:S01]  /*2fe0*/  IMAD.MOV R9, RZ, RZ, -R9 ;  /* 0x000000ffff097224 */ /* 0x000fe200078e0a09 */
[----:B------:R-:W-:Y:S01]  /*2ff0*/  LOP3.LUT R56, R8, 0x6e, RZ, 0xfc, !PT ;  /* 0x0000006e08387812 */ /* 0x000fe200078efcff */
[----:B------:R-:W-:Y:S01]  /*3000*/  @!P5 IMAD.MOV R83, RZ, RZ, -R83 ;  /* 0x000000ffff53d224 */ /* 0x000fe200078e0a53 */
[C---:B------:R-:W-:Y:S01]  /*3010*/  ISETP.GT.U32.AND P5, PT, R0.reuse, R63, PT ;  /* 0x0000003f0000720c */ /* 0x040fe20003fa4070 */
[C---:B------:R-:W-:Y:S01]  /*3020*/  IMAD R89, R0.reuse, R9, R89 ;  /* 0x0000000900597224 */ /* 0x040fe200078e0259 */
[----:B------:R-:W-:Y:S02]  /*3030*/  IABS R91, R10 ;  /* 0x0000000a005b7213 */ /* 0x000fe40000000000 */
[----:B------:R-:W-:Y:S02]  /*3040*/  IABS R93, R56 ;  /* 0x00000038005d7213 */ /* 0x000fe40000000000 */
[----:B------:R-:W-:Y:S01]  /*3050*/  @!P1 IADD3 R61, R61, -R0, RZ ;  /* 0x800000003d3d9210 */ /* 0x000fe20007ffe0ff */
[----:B------:R-:W-:Y:S01]  /*3060*/  IMAD.HI.U32 R9, R5, R91, RZ ;  /* 0x0000005b05097227 */ /* 0x000fe200078e00ff */
[----:B------:R-:W-:-:S02]  /*3070*/  ISETP.GT.U32.AND P1, PT, R0, R89, PT ;  /* 0x000000590000720c */ /* 0x000fc40003f24070 */
[----:B------:R-:W-:Y:S01]  /*3080*/  ISETP.GE.AND P6, PT, R62, RZ, PT ;  /* 0x000000ff3e00720c */ /* 0x000fe20003fc6270 */
[----:B------:R-:W-:Y:S01]  /*3090*/  IMAD.MOV R9, RZ, RZ, -R9 ;  /* 0x000000ffff097224 */ /* 0x000fe200078e0a09 */
[----:B------:R-:W-:Y:S01]  /*30a0*/  ISETP.GE.AND P2, PT, R10, RZ, PT ;  /* 0x000000ff0a00720c */ /* 0x000fe20003f46270 */
[----:B------:R-:W-:Y:S01]  /*30b0*/  @!P5 IMAD.IADD R63, R63, 0x1, -R0 ;  /* 0x000000013f3fd824 */ /* 0x000fe200078e0a00 */
[----:B------:R-:W-:Y:S01]  /*30c0*/  LOP3.LUT R62, R8, 0x70, RZ, 0xfc, !PT ;  /* 0x00000070083e7812 */ /* 0x000fe200078efcff */
[C---:B------:R-:W-:Y:S01]  /*30d0*/  IMAD.HI.U32 R10, R5.reuse, R93, RZ ;  /* 0x0000005d050a7227 */ /* 0x040fe200078e00ff */
[----:B------:R-:W-:Y:S02]  /*30e0*/  ISETP.GE.AND P0, PT, R56, RZ, PT ;  /* 0x000000ff3800720c */ /* 0x000fe40003f06270 */
[C---:B------:R-:W-:Y:S01]  /*30f0*/  ISETP.GT.U32.AND P5, PT, R0.reuse, R63, PT ;  /* 0x0000003f0000720c */ /* 0x040fe20003fa4070 */
[----:B------:R-:W-:Y:S01]  /*3100*/  IMAD R91, R0, R9, R91 ;  /* 0x00000009005b7224 */ /* 0x000fe200078e025b */
[----:B------:R-:W-:Y:S01]  /*3110*/  IABS R95, R62 ;  /* 0x0000003e005f7213 */ /* 0x000fe20000000000 */
[----:B------:R-:W-:Y:S01]  /*3120*/  IMAD.HI.U32 R9, R5, R103, RZ ;  /* 0x0000006705097227 */ /* 0x000fe200078e00ff */
[----:B------:R-:W-:-:S02]  /*3130*/  @!P1 IADD3 R89, R89, -R0, RZ ;  /* 0x8000000059599210 */ /* 0x000fc40007ffe0ff */
[----:B------:R-:W-:Y:S01]  /*3140*/  IADD3 R10, -R10, RZ, RZ ;  /* 0x000000ff0a0a7210 */ /* 0x000fe20007ffe1ff */
[----:B------:R-:W-:Y:S01]  /*3150*/  IMAD.HI.U32 R56, R5, R95, RZ ;  /* 0x0000005f05387227 */ /* 0x000fe200078e00ff */
[----:B------:R-:W-:Y:S02]  /*3160*/  ISETP.GT.U32.AND P1, PT, R0, R89, PT ;  /* 0x000000590000720c */ /* 0x000fe40003f24070 */
[----:B------:R-:W-:Y:S01]  /*3170*/  LOP3.LUT R64, R8, 0x72, RZ, 0xfc, !PT ;  /* 0x0000007208407812 */ /* 0x000fe200078efcff */
[----:B------:R-:W-:Y:S01]  /*3180*/  IMAD R93, R0, R10, R93 ;  /* 0x0000000a005d7224 */ /* 0x000fe200078e025d */
[----:B------:R-:W-:Y:S01]  /*3190*/  LOP3.LUT R66, R8, 0x74, RZ, 0xfc, !PT ;  /* 0x0000007408427812 */ /* 0x000fe200078efcff */
[----:B------:R-:W-:Y:S01]  /*31a0*/  @!P5 IMAD.IADD R63, R63, 0x1, -R0 ;  /* 0x000000013f3fd824 */ /* 0x000fe200078e0a00 */
[C---:B------:R-:W-:Y:S01]  /*31b0*/  ISETP.GT.U32.AND P5, PT, R0.reuse, R91, PT ;  /* 0x0000005b0000720c */ /* 0x040fe20003fa4070 */
[----:B------:R-:W-:Y:S01]  /*31c0*/  IMAD.MOV R56, RZ, RZ, -R56 ;  /* 0x000000ffff387224 */ /* 0x000fe200078e0a38 */
[----:B------:R-:W-:Y:S01]  /*31d0*/  IABS R97, R64 ;  /* 0x0000004000617213 */ /* 0x000fe20000000000 */
[----:B------:R-:W-:Y:S01]  /*31e0*/  IMAD.MOV R9, RZ, RZ, -R9 ;  /* 0x000000ffff097224 */ /* 0x000fe200078e0a09 */
[----:B------:R-:W-:Y:S01]  /*31f0*/  IABS R99, R66 ;  /* 0x0000004200637213 */ /* 0x000fe20000000000 */
[----:B------:R-:W-:Y:S01]  /*3200*/  IMAD R95, R0, R56, R95 ;  /* 0x00000038005f7224 */ /* 0x000fe200078e025f */
[----:B------:R-:W-:Y:S01]  /*3210*/  ISETP.GE.AND P3, PT, R60, RZ, PT ;  /* 0x000000ff3c00720c */ /* 0x000fe20003f66270 */
[----:B------:R-:W-:Y:S01]  /*3220*/  @!P1 IMAD.IADD R89, R89, 0x1, -R0 ;  /* 0x0000000159599824 */ /* 0x000fe200078e0a00 */
[----:B------:R-:W-:Y:S01]  /*3230*/  ISETP.GT.U32.AND P1, PT, R0, R93, PT ;  /* 0x0000005d0000720c */ /* 0x000fe20003f24070 */
[----:B------:R-:W-:Y:S01]  /*3240*/  IMAD.HI.U32 R57, R5, R97, RZ ;  /* 0x0000006105397227 */ /* 0x000fe200078e00ff */
[----:B------:R-:W-:-:S02]  /*3250*/  LOP3.LUT R68, R8, 0x76, RZ, 0xfc, !PT ;  /* 0x0000007608447812 */ /* 0x000fc400078efcff */
[----:B------:R-:W-:Y:S01]  /*3260*/  LOP3.LUT R60, R8, 0x7c, RZ, 0xfc, !PT ;  /* 0x0000007c083c7812 */ /* 0x000fe200078efcff */
[--C-:B------:R-:W-:Y:S01]  /*3270*/  @!P5 IMAD.IADD R91, R91, 0x1, -R0.reuse ;  /* 0x000000015b5bd824 */ /* 0x100fe200078e0a00 */
[C---:B------:R-:W-:Y:S01]  /*3280*/  ISETP.GT.U32.AND P5, PT, R0.reuse, R95, PT ;  /* 0x0000005f0000720c */ /* 0x040fe20003fa4070 */
[----:B------:R-:W-:Y:S01]  /*3290*/  IMAD.MOV R57, RZ, RZ, -R57 ;  /* 0x000000ffff397224 */ /* 0x000fe200078e0a39 */
[----:B------:R-:W-:Y:S01]  /*32a0*/  MOV R85, R61 ;  /* 0x0000003d00557202 */ /* 0x000fe20000000f00 */
[----:B------:R-:W-:Y:S01]  /*32b0*/  IMAD.HI.U32 R8, R5, R99, RZ ;  /* 0x0000006305087227 */ /* 0x000fe200078e00ff */
[----:B------:R-:W-:Y:S02]  /*32c0*/  IABS R101, R68 ;  /* 0x0000004400657213 */ /* 0x000fe40000000000 */
[----:B------:R-:W-:Y:S01]  /*32d0*/  IABS R107, R60 ;  /* 0x0000003c006b7213 */ /* 0x000fe20000000000 */
[----:B------:R-:W-:Y:S01]  /*32e0*/  @!P1 IMAD.IADD R93, R93, 0x1, -R0 ;  /* 0x000000015d5d9824 */ /* 0x000fe200078e0a00 */
[C---:B------:R-:W-:Y:S01]  /*32f0*/  ISETP.GT.U32.AND P1, PT, R0.reuse, R91, PT ;  /* 0x0000005b0000720c */ /* 0x040fe20003f24070 */
[----:B------:R-:W-:Y:S01]  /*3300*/  IMAD R97, R0, R57, R97 ;  /* 0x0000003900617224 */ /* 0x000fe200078e0261 */
[----:B------:R-:W-:Y:S01]  /*3310*/  IADD3 R8, -R8, RZ, RZ ;  /* 0x000000ff08087210 */ /* 0x000fe20007ffe1ff */
[----:B------:R-:W-:Y:S01]  /*3320*/  @!P3 IMAD.MOV R85, RZ, RZ, -R85 ;  /* 0x000000ffff55b224 */ /* 0x000fe200078e0a55 */
[----:B------:R-:W-:Y:S01]  /*3330*/  IABS R57, R7 ;  /* 0x0000000700397213 */ /* 0x000fe20000000000 */
[C---:B------:R-:W-:Y:S01]  /*3340*/  IMAD R103, R0.reuse, R9, R103 ;  /* 0x0000000900677224 */ /* 0x040fe200078e0267 */
[----:B------:R-:W-:Y:S01]  /*3350*/  @!P5 IADD3 R95, R95, -R0, RZ ;  /* 0x800000005f5fd210 */ /* 0x000fe20007ffe0ff */
[C---:B------:R-:W-:Y:S01]  /*3360*/  IMAD R99, R0.reuse, R8, R99 ;  /* 0x0000000800637224 */ /* 0x040fe200078e0263 */
[C---:B------:R-:W-:Y:S01]  /*3370*/  ISETP.GT.U32.AND P5, PT, R0.reuse, R93, PT ;  /* 0x0000005d0000720c */ /* 0x040fe20003fa4070 */
[----:B------:R-:W-:Y:S01]  /*3380*/  IMAD.HI.U32 R8, R5, R101, RZ ;  /* 0x0000006505087227 */ /* 0x000fe200078e00ff */
[----:B------:R-:W-:-:S02]  /*3390*/  ISETP.GT.U32.AND P3, PT, R0, R95, PT ;  /* 0x0000005f0000720c */ /* 0x000fc40003f64070 */
[----:B------:R-:W-:Y:S01]  /*33a0*/  IADD3 R9, R7, 0x100, RZ ;  /* 0x0000010007097810 */ /* 0x000fe20007ffe0ff */
[----:B------:R-:W-:Y:S01]  /*33b0*/  @!P1 IMAD.IADD R91, R91, 0x1, -R0 ;  /* 0x000000015b5b9824 */ /* 0x000fe200078e0a00 */
[----:B------:R-:W-:Y:S01]  /*33c0*/  ISETP.GT.U32.AND P1, PT, R0, R97, PT ;  /* 0x000000610000720c */ /* 0x000fe20003f24070 */
[----:B------:R-:W-:Y:S01]  /*33d0*/  IMAD.MOV R8, RZ, RZ, -R8 ;  /* 0x000000ffff087224 */ /* 0x000fe200078e0a08 */
[----:B------:R-:W-:Y:S01]  /*33e0*/  IABS R61, R9 ;  /* 0x00000009003d7213 */ /* 0x000fe20000000000 */
[----:B------:R-:W-:Y:S01]  /*33f0*/  IMAD.HI.U32 R10, R5, R105, RZ ;  /* 0x00000069050a7227 */ /* 0x000fe200078e00ff */
[----:B------:R-:W-:-:S03]  /*3400*/  LOP3.LUT R74, R74, 0x3f, RZ, 0xc0, !PT ;  /* 0x0000003f4a4a7812 */ /* 0x000fc600078ec0ff */
[----:B------:R-:W-:Y:S01]  /*3410*/  @!P5 IMAD.IADD R93, R93, 0x1, -R0 ;  /* 0x000000015d5dd824 */ /* 0x000fe200078e0a00 */
[C---:B------:R-:W-:Y:S01]  /*3420*/  ISETP.GT.U32.AND P5, PT, R0.reuse, R99, PT ;  /* 0x000000630000720c */ /* 0x040fe20003fa4070 */
[----:B------:R-:W-:Y:S01]  /*3430*/  IMAD R101, R0, R8, R101 ;  /* 0x0000000800657224 */ /* 0x000fe200078e0265 */
[----:B------:R-:W-:Y:S01]  /*3440*/  @!P3 IADD3 R95, R95, -R0, RZ ;  /* 0x800000005f5fb210 */ /* 0x000fe20007ffe0ff */
[----:B------:R-:W-:-:S03]  /*3450*/  IMAD.HI.U32 R5, R5, R107, RZ ;  /* 0x0000006b05057227 */ /* 0x000fc600078e00ff */
[C---:B------:R-:W-:Y:S01]  /*3460*/  ISETP.GT.U32.AND P3, PT, R0.reuse, R101, PT ;  /* 0x000000650000720c */ /* 0x040fe20003f64070 */
[----:B------:R-:W-:Y:S01]  /*3470*/  @!P1 IMAD.IADD R97, R97, 0x1, -R0 ;  /* 0x0000000161619824 */ /* 0x000fe200078e0a00 */
[C---:B------:R-:W-:Y:S01]  /*3480*/  ISETP.GT.U32.AND P1, PT, R0.reuse, R103, PT ;  /* 0x000000670000720c */ /* 0x040fe20003f24070 */
[----:B------:R-:W-:Y:S01]  /*3490*/  IMAD.MOV R10, RZ, RZ, -R10 ;  /* 0x000000ffff0a7224 */ /* 0x000fe200078e0a0a */
[----:B------:R-:W-:Y:S01]  /*34a0*/  IADD3 R5, -R5, RZ, RZ ;  /* 0x000000ff05057210 */ /* 0x000fe20007ffe1ff */
[----:B------:R-:W-:Y:S02]  /*34b0*/  IMAD.MOV.U32 R87, RZ, RZ, R63 ;  /* 0x000000ffff577224 */ /* 0x000fe400078e003f */
[C---:B------:R-:W-:Y:S02]  /*34c0*/  IMAD R105, R0.reuse, R10, R105 ;  /* 0x0000000a00697224 */ /* 0x040fe400078e0269 */
[----:B------:R-:W-:Y:S02]  /*34d0*/  VIADD R10, R7, 0x80 ;  /* 0x00000080070a7836 */ /* 0x000fe40000000000 */
[----:B------:R-:W-:Y:S01]  /*34e0*/  @!P5 IMAD.IADD R99, R99, 0x1, -R0 ;  /* 0x000000016363d824 */ /* 0x000fe200078e0a00 */
[C---:B------:R-:W-:Y:S01]  /*34f0*/  ISETP.GT.U32.AND P5, PT, R0.reuse, R97, PT ;  /* 0x000000610000720c */ /* 0x040fe20003fa4070 */
[----:B------:R-:W-:Y:S01]  /*3500*/  IMAD R107, R0, R5, R107 ;  /* 0x00000005006b7224 */ /* 0x000fe200078e026b */
[----:B------:R-:W-:Y:S01]  /*3510*/  IABS R59, R10 ;  /* 0x0000000a003b7213 */ /* 0x000fe20000000000 */
[----:B------:R-:W-:Y:S01]  /*3520*/  IMAD.HI.U32 R5, R4, R57, RZ ;  /* 0x0000003904057227 */ /* 0x000fe200078e00ff */
[----:B------:R-:W-:-:S03]  /*3530*/  @!P1 IADD3 R103, R103, -R0, RZ ;  /* 0x8000000067679210 */ /* 0x000fc60007ffe0ff */
[--C-:B------:R-:W-:Y:S01]  /*3540*/  @!P3 IMAD.IADD R101, R101, 0x1, -R0.reuse ;  /* 0x000000016565b824 */ /* 0x100fe200078e0a00 */
[----:B------:R-:W-:Y:S01]  /*3550*/  IADD3 R58, -R5, RZ, RZ ;  /* 0x000000ff053a7210 */ /* 0x000fe20007ffe1ff */
[----:B------:R-:W-:Y:S01]  /*3560*/  IMAD.HI.U32 R5, R4, R59, RZ ;  /* 0x0000003b04057227 */ /* 0x000fe200078e00ff */
[C---:B------:R-:W-:Y:S02]  /*3570*/  ISETP.GT.U32.AND P3, PT, R0.reuse, R99, PT ;  /* 0x000000630000720c */ /* 0x040fe40003f64070 */
[C---:B------:R-:W-:Y:S01]  /*3580*/  ISETP.GT.U32.AND P1, PT, R0.reuse, R101, PT ;  /* 0x000000650000720c */ /* 0x040fe20003f24070 */
[----:B------:R-:W-:Y:S01]  /*3590*/  @!P6 IMAD.MOV R87, RZ, RZ, -R87 ;  /* 0x000000ffff57e224 */ /* 0x000fe200078e0a57 */
[C---:B------:R-:W-:Y:S01]  /*35a0*/  ISETP.GT.U32.AND P6, PT, R0.reuse, R103, PT ;  /* 0x000000670000720c */ /* 0x040fe20003fc4070 */
[----:B------:R-:W-:Y:S01]  /*35b0*/  @!P5 IMAD.IADD R97, R97, 0x1, -R0 ;  /* 0x000000016161d824 */ /* 0x000fe200078e0a00 */
[----:B------:R-:W-:Y:S01]  /*35c0*/  ISETP.GT.U32.AND P5, PT, R0, R105, PT ;  /* 0x000000690000720c */ /* 0x000fe20003fa4070 */
[----:B------:R-:W-:Y:S01]  /*35d0*/  IMAD.HI.U32 R56, R4, R61, RZ ;  /* 0x0000003d04387227 */ /* 0x000fe200078e00ff */
[----:B------:R-:W-:-:S03]  /*35e0*/  IADD3 R5, -R5, RZ, RZ ;  /* 0x000000ff05057210 */ /* 0x000fc60007ffe1ff */
[----:B------:R-:W-:Y:S02]  /*35f0*/  VIADD R8, R7, 0x180 ;  /* 0x0000018007087836 */ /* 0x000fe40000000000 */
[----:B------:R-:W-:Y:S02]  /*3600*/  IMAD.MOV R56, RZ, RZ, -R56 ;  /* 0x000000ffff387224 */ /* 0x000fe400078e0a38 */
[----:B------:R-:W-:Y:S01]  /*3610*/  IMAD R59, R2, R5, R59 ;  /* 0x00000005023b7224 */ /* 0x000fe200078e023b */
[----:B------:R-:W-:Y:S01]  /*3620*/  IABS R109, R8 ;  /* 0x00000008006d7213 */ /* 0x000fe20000000000 */
[--C-:B------:R-:W-:Y:S01]  /*3630*/  @!P3 IMAD.IADD R99, R99, 0x1, -R0.reuse ;  /* 0x000000016363b824 */ /* 0x100fe200078e0a00 */
[----:B------:R-:W-:Y:S01]  /*3640*/  ISETP.GT.U32.AND P3, PT, R0, R107, PT ;  /* 0x0000006b0000720c */ /* 0x000fe20003f64070 */
[C---:B------:R-:W-:Y:S01]  /*3650*/  IMAD R57, R2.reuse, R58, R57 ;  /* 0x0000003a02397224 */ /* 0x040fe200078e0239 */
[----:B------:R-:W-:Y:S01]  /*3660*/  @!P5 IADD3 R105, R105, -R0, RZ ;  /* 0x800000006969d210 */ /* 0x000fe20007ffe0ff */
[C---:B------:R-:W-:Y:S01]  /*3670*/  IMAD R61, R2.reuse, R56, R61 ;  /* 0x00000038023d7224 */ /* 0x040fe200078e023d */
[----:B------:R-:W-:Y:S01]  /*3680*/  STL.64 [R1+0xfd0], R8 ;  /* 0x000fd00801007387 */ /* 0x000fe20000100a00 */
[--C-:B------:R-:W-:Y:S01]  /*3690*/  @!P6 IMAD.IADD R103, R103, 0x1, -R0.reuse ;  /* 0x000000016767e824 */ /* 0x100fe200078e0a00 */
[C---:B------:R-:W-:Y:S01]  /*36a0*/  ISETP.GT.U32.AND P6, PT, R2.reuse, R59, PT ;  /* 0x0000003b0200720c */ /* 0x040fe20003fc4070 */
[----:B------:R-:W-:Y:S01]  /*36b0*/  @!P1 IMAD.IADD R101, R101, 0x1, -R0 ;  /* 0x0000000165659824 */ /* 0x000fe200078e0a00 */
[----:B------:R-:W-:Y:S01]  /*36c0*/  ISETP.GT.U32.AND P1, PT, R2, R57, PT ;  /* 0x000000390200720c */ /* 0x000fe20003f24070 */
[----:B------:R-:W-:Y:S01]  /*36d0*/  IMAD.HI.U32 R4, R4, R109, RZ ;  /* 0x0000006d04047227 */ /* 0x000fe200078e00ff */
[----:B------:R-:W-:-:S03]  /*36e0*/  ISETP.GT.U32.AND P5, PT, R2, R61, PT ;  /* 0x0000003d0200720c */ /* 0x000fc60003fa4070 */
[----:B------:R-:W-:Y:S01]  /*36f0*/  @!P3 IMAD.IADD R107, R107, 0x1, -R0 ;  /* 0x000000016b6bb824 */ /* 0x000fe200078e0a00 */
[----:B------:R-:W-:Y:S01]  /*3700*/  IADD3 R4, -R4, RZ, RZ ;  /* 0x000000ff04047210 */ /* 0x000fe20007ffe1ff */
[----:B------:R-:W-:Y:S02]  /*3710*/  @!P2 IMAD.MOV R91, RZ, RZ, -R91 ;  /* 0x000000ffff5ba224 */ /* 0x000fe400078e0a5b */
[----:B------:R-:W-:Y:S01]  /*3720*/  @!P4 IMAD.MOV R89, RZ, RZ, -R89 ;  /* 0x000000ffff59c224 */ /* 0x000fe200078e0a59 */
[----:B------:R-:W-:Y:S01]  /*3730*/  ISETP.GT.U32.AND P2, PT, R0, R107, PT ;  /* 0x0000006b0000720c */ /* 0x000fe20003f44070 */
[----:B------:R-:W-:Y:S01]  /*3740*/  @!P6 IMAD.IADD R59, R59, 0x1, -R2 ;  /* 0x000000013b3be824 */ /* 0x000fe200078e0a02 */
[----:B------:R-:W-:Y:S01]  /*3750*/  ISETP.GE.AND P4, PT, R62, RZ, PT ;  /* 0x000000ff3e00720c */ /* 0x000fe20003f86270 */
[----:B------:R-:W-:Y:S01]  /*3760*/  IMAD R63, R2, R4, R109 ;  /* 0x00000004023f7224 */ /* 0x000fe200078e026d */
[-C--:B------:R-:W-:Y:S01]  /*3770*/  @!P1 IADD3 R57, R57, -R2.reuse, RZ ;  /* 0x8000000239399210 */ /* 0x080fe20007ffe0ff */
[----:B------:R-:W-:Y:S01]  /*3780*/  @!P0 IMAD.MOV R93, RZ, RZ, -R93 ;  /* 0x000000ffff5d8224 */ /* 0x000fe200078e0a5d */
[----:B------:R-:W-:Y:S01]  /*3790*/  ISETP.GT.U32.AND P1, PT, R0, R105, PT ;  /* 0x000000690000720c */ /* 0x000fe20003f24070 */
[----:B------:R-:W1:Y:S01]  /*37a0*/  LDC.64 R4, c[0x0][0x238] ;  /* 0x00008e00ff047b82 */ /* 0x000e620000000a00 */
[----:B------:R-:W-:-:S02]  /*37b0*/  @!P5 IADD3 R61, R61, -R2, RZ ;  /* 0x800000023d3dd210 */ /* 0x000fc40007ffe0ff */
[C---:B------:R-:W-:Y:S02]  /*37c0*/  ISETP.GT.U32.AND P5, PT, R2.reuse, R59, PT ;  /* 0x0000003b0200720c */ /* 0x040fe40003fa4070 */
[C---:B------:R-:W-:Y:S01]  /*37d0*/  ISETP.GT.U32.AND P3, PT, R2.reuse, R63, PT ;  /* 0x0000003f0200720c */ /* 0x040fe20003f64070 */
[--C-:B------:R-:W-:Y:S01]  /*37e0*/  @!P2 IMAD.IADD R107, R107, 0x1, -R0.reuse ;  /* 0x000000016b6ba824 */ /* 0x100fe200078e0a00 */
[C---:B------:R-:W-:Y:S02]  /*37f0*/  ISETP.GT.U32.AND P6, PT, R2.reuse, R57, PT ;  /* 0x000000390200720c */ /* 0x040fe40003fc4070 */
[----:B------:R-:W-:Y:S02]  /*3800*/  ISETP.GT.U32.AND P0, PT, R2, R61, PT ;  /* 0x0000003d0200720c */ /* 0x000fe40003f04070 */
[----:B------:R-:W-:Y:S01]  /*3810*/  @!P4 IADD3 R95, -R95, RZ, RZ ;  /* 0x000000ff5f5fc210 */ /* 0x000fe20007ffe1ff */
[----:B------:R-:W-:Y:S01]  /*3820*/  @!P1 IMAD.IADD R105, R105, 0x1, -R0 ;  /* 0x0000000169699824 */ /* 0x000fe200078e0a00 */
[----:B------:R-:W-:-:S02]  /*3830*/  ISETP.GE.AND P1, PT, R66, RZ, PT ;  /* 0x000000ff4200720c */ /* 0x000fc40003f26270 */
[----:B------:R-:W-:Y:S01]  /*3840*/  ISETP.GE.AND P2, PT, R68, RZ, PT ;  /* 0x000000ff4400720c */ /* 0x000fe20003f46270 */
[--C-:B------:R-:W-:Y:S01]  /*3850*/  @!P5 IMAD.IADD R59, R59, 0x1, -R2.reuse ;  /* 0x000000013b3bd824 */ /* 0x100fe200078e0a02 */
[----:B------:R-:W-:Y:S01]  /*3860*/  ISETP.GE.AND P4, PT, R64, RZ, PT ;  /* 0x000000ff4000720c */ /* 0x000fe20003f86270 */
[--C-:B------:R-:W-:Y:S01]  /*3870*/  @!P3 IMAD.IADD R63, R63, 0x1, -R2.reuse ;  /* 0x000000013f3fb824 */ /* 0x100fe200078e0a02 */
[----:B------:R-:W-:Y:S02]  /*3880*/  ISETP.GE.AND P5, PT, R72, RZ, PT ;  /* 0x000000ff4800720c */ /* 0x000fe40003fa6270 */
[-C--:B------:R-:W-:Y:S01]  /*3890*/  @!P6 IADD3 R57, R57, -R2.reuse, RZ ;  /* 0x800000023939e210 */ /* 0x080fe20007ffe0ff */
[----:B------:R-:W-:Y:S01]  /*38a0*/  @!P0 IMAD.IADD R61, R61, 0x1, -R2 ;  /* 0x000000013d3d8824 */ /* 0x000fe200078e0a02 */
[----:B------:R-:W-:Y:S01]  /*38b0*/  ISETP.GT.U32.AND P3, PT, R2, R63, PT ;  /* 0x0000003f0200720c */ /* 0x000fe20003f64070 */
[----:B-1----:R-:W-:Y:S01]  /*38c0*/  IMAD R248, R4, 0x28, RZ ;  /* 0x0000002804f87824 */ /* 0x002fe200078e02ff */
[----:B------:R-:W-:Y:S01]  /*38d0*/  ISETP.GE.AND P6, PT, R70, RZ, PT ;  /* 0x000000ff4600720c */ /* 0x000fe20003fc6270 */
[----:B------:R-:W-:Y:S01]  /*38e0*/  @!P1 IMAD.MOV R99, RZ, RZ, -R99 ;  /* 0x000000ffff639224 */ /* 0x000fe200078e0a63 */
[----:B------:R-:W-:Y:S01]  /*38f0*/  ISETP.GE.AND P0, PT, R60, RZ, PT ;  /* 0x000000ff3c00720c */ /* 0x000fe20003f06270 */
[----:B------:R-:W-:Y:S01]  /*3900*/  IMAD R240, R4, 0x29, RZ ;  /* 0x0000002904f07824 */ /* 0x000fe200078e02ff */
[----:B------:R-:W-:Y:S01]  /*3910*/  @!P2 IADD3 R101, -R101, RZ, RZ ;  /* 0x000000ff6565a210 */ /* 0x000fe20007ffe1ff */
[----:B------:R-:W-:Y:S01]  /*3920*/  @!P4 IMAD.MOV R97, RZ, RZ, -R97 ;  /* 0x000000ffff61c224 */ /* 0x000fe200078e0a61 */
[----:B------:R-:W-:Y:S01]  /*3930*/  ISETP.GE.AND P1, PT, R7, RZ, PT ;  /* 0x000000ff0700720c */ /* 0x000fe20003f26270 */
[----:B------:R-:W-:Y:S01]  /*3940*/  @!P5 IMAD.MOV R105, RZ, RZ, -R105 ;  /* 0x000000ffff69d224 */ /* 0x000fe200078e0a69 */
[----:B------:R-:W-:Y:S01]  /*3950*/  ISETP.GE.AND P2, PT, R10, RZ, PT ;  /* 0x000000ff0a00720c */ /* 0x000fe20003f46270 */
[C---:B------:R-:W-:Y:S01]  /*3960*/  IMAD R232, R4.reuse, 0x2a, RZ ;  /* 0x0000002a04e87824 */ /* 0x040fe200078e02ff */
[----:B------:R-:W-:Y:S01]  /*3970*/  ISETP.GE.AND P4, PT, R9, RZ, PT ;  /* 0x000000ff0900720c */ /* 0x000fe20003f86270 */
[----:B------:R-:W-:Y:S01]  /*3980*/  IMAD R134, R4, 0x2c, RZ ;  /* 0x0000002c04867824 */ /* 0x000fe200078e02ff */
[----:B------:R-:W-:Y:S01]  /*3990*/  ISETP.GE.AND P5, PT, R8, RZ, PT ;  /* 0x000000ff0800720c */ /* 0x000fe20003fa6270 */
[----:B------:R-:W-:Y:S01]  /*39a0*/  @!P6 IMAD.MOV R103, RZ, RZ, -R103 ;  /* 0x000000ffff67e224 */ /* 0x000fe200078e0a67 */
[----:B------:R-:W-:Y:S01]  /*39b0*/  @!P3 IADD3 R63, R63, -R2, RZ ;  /* 0x800000023f3fb210 */ /* 0x000fe20007ffe0ff */
[C---:B------:R-:W-:Y:S01]  /*39c0*/  IMAD R142, R4.reuse, 0x2d, RZ ;  /* 0x0000002d048e7824 */ /* 0x040fe200078e02ff */
[----:B------:R-:W-:Y:S01]  /*39d0*/  ISETP.NE.AND P3, PT, R15, RZ, PT ;  /* 0x000000ff0f00720c */ /* 0x000fe20003f65270 */
[----:B------:R-:W-:Y:S01]  /*39e0*/  IMAD R150, R4, 0x2e, RZ ;  /* 0x0000002e04967824 */ /* 0x000fe200078e02ff */
[----:B------:R-:W-:Y:S01]  /*39f0*/  LOP3.LUT R0, RZ, R15, RZ, 0x33, !PT ;  /* 0x0000000fff007212 */ /* 0x000fe200078e33ff */
[----:B------:R-:W-:Y:S01]  /*3a00*/  IMAD R15, R74, R5, RZ ;  /* 0x000000054a0f7224 */ /* 0x000fe200078e02ff */
[----:B------:R-:W-:Y:S01]  /*3a10*/  @!P0 IADD3 R107, -R107, RZ, RZ ;  /* 0x000000ff6b6b8210 */ /* 0x000fe20007ffe1ff */
[----:B------:R-:W-:Y:S01]  /*3a20*/  @!P1 IMAD.MOV R57, RZ, RZ, -R57 ;  /* 0x000000ffff399224 */ /* 0x000fe200078e0a39 */
[C---:B------:R-:W-:Y:S01]  /*3a30*/  SEL R56, R0.reuse, R13, !P3 ;  /* 0x0000000d00387207 */ /* 0x040fe20005800000 */
[----:B------:R-:W-:Y:S01]  /*3a40*/  @!P2 IMAD.MOV R59, RZ, RZ, -R59 ;  /* 0x000000ffff3ba224 */ /* 0x000fe200078e0a3b */
[C---:B------:R-:W-:Y:S01]  /*3a50*/  SEL R66, R0.reuse, R20, !P3 ;  /* 0x0000001400427207 */ /* 0x040fe20005800000 */
[----:B------:R-:W-:Y:S01]  /*3a60*/  @!P5 IMAD.MOV R63, RZ, RZ, -R63 ;  /* 0x000000ffff3fd224 */ /* 0x000fe200078e0a3f */
[----:B------:R-:W-:Y:S01]  /*3a70*/  SEL R58, R0, R16, !P3 ;  /* 0x00000010003a7207 */ /* 0x000fe20005800000 */
[----:B------:R-:W-:Y:S01]  /*3a80*/  IMAD R158, R4, 0x2f, RZ ;  /* 0x0000002f049e7824 */ /* 0x000fe200078e02ff */
[----:B------:R-:W-:Y:S01]  /*3a90*/  SEL R60, R0, R17, !P3 ;  /* 0x00000011003c7207 */ /* 0x000fe20005800000 */
[----:B------:R-:W-:Y:S01]  /*3aa0*/  IMAD R166, R4, 0x30, RZ ;  /* 0x0000003004a67824 */ /* 0x000fe200078e02ff */
[C---:B------:R-:W-:Y:S01]  /*3ab0*/  SEL R62, R0.reuse, R18, !P3 ;  /* 0x00000012003e7207 */ /* 0x040fe20005800000 */
[----:B------:R-:W1:Y:S01]  /*3ac0*/  LDC R17, c[0x0][0x230] ;  /* 0x00008c00ff117b82 */ /* 0x000e620000000800 */
[----:B------:R-:W-:Y:S01]  /*3ad0*/  SEL R64, R0, R19, !P3 ;  /* 0x0000001300407207 */ /* 0x000fe20005800000 */
[----:B------:R-:W-:Y:S01]  /*3ae0*/  IMAD R174, R4, 0x31, RZ ;  /* 0x0000003104ae7824 */ /* 0x000fe200078e02ff */
[----:B------:R-:W-:Y:S01]  /*3af0*/  SEL R68, R0, R21, !P3 ;  /* 0x0000001500447207 */ /* 0x000fe20005800000 */
[----:B------:R-:W-:Y:S01]  /*3b00*/  IMAD R182, R4, 0x32, RZ ;  /* 0x0000003204b67824 */ /* 0x000fe200078e02ff */
[----:B------:R-:W-:Y:S01]  /*3b10*/  SEL R22, R0, R22, !P3 ;  /* 0x0000001600167207 */ /* 0x000fe20005800000 */
[----:B------:R-:W-:Y:S01]  /*3b20*/  IMAD R198, R4, 0x34, RZ ;  /* 0x0000003404c67824 */ /* 0x000fe200078e02ff */
[C---:B------:R-:W-:Y:S01]  /*3b30*/  SEL R70, R0.reuse, R23, !P3 ;  /* 0x0000001700467207 */ /* 0x040fe20005800000 */
[----:B------:R-:W2:Y:S01]  /*3b40*/  LDC R18, c[0x0][0x230] ;  /* 0x00008c00ff127b82 */ /* 0x000ea20000000800 */
[----:B------:R-:W-:Y:S01]  /*3b50*/  SEL R24, R0, R24, !P3 ;  /* 0x0000001800187207 */ /* 0x000fe20005800000 */
[----:B------:R-:W-:Y:S01]  /*3b60*/  IMAD R206, R4, 0x35, RZ ;  /* 0x0000003504ce7824 */ /* 0x000fe200078e02ff */
[----:B------:R-:W-:Y:S01]  /*3b70*/  SEL R72, R0, R25, !P3 ;  /* 0x0000001900487207 */ /* 0x000fe20005800000 */
[----:B------:R-:W-:Y:S01]  /*3b80*/  IMAD R214, R4, 0x36, RZ ;  /* 0x0000003604d67824 */ /* 0x000fe200078e02ff */
[----:B------:R-:W-:Y:S01]  /*3b90*/  SEL R26, R0, R26, !P3 ;  /* 0x0000001a001a7207 */ /* 0x000fe20005800000 */
[----:B------:R-:W-:Y:S01]  /*3ba0*/  IMAD R222, R4, 0x37, RZ ;  /* 0x0000003704de7824 */ /* 0x000fe200078e02ff */
[C---:B------:R-:W-:Y:S01]  /*3bb0*/  SEL R27, R0.reuse, R27, !P3 ;  /* 0x0000001b001b7207 */ /* 0x040fe20005800000 */
[----:B------:R-:W3:Y:S01]  /*3bc0*/  LDC R19, c[0x0][0x230] ;  /* 0x00008c00ff137b82 */ /* 0x000ee20000000800 */
[----:B------:R-:W-:-:S02]  /*3bd0*/  SEL R28, R0, R28, !P3 ;  /* 0x0000001c001c7207 */ /* 0x000fc40005800000 */
[C---:B------:R-:W-:Y:S02]  /*3be0*/  SEL R29, R0.reuse, R29, !P3 ;  /* 0x0000001d001d7207 */ /* 0x040fe40005800000 */
[C---:B------:R-:W-:Y:S02]  /*3bf0*/  SEL R30, R0.reuse, R30, !P3 ;  /* 0x0000001e001e7207 */ /* 0x040fe40005800000 */
[C---:B------:R-:W-:Y:S01]  /*3c00*/  SEL R74, R0.reuse, R31, !P3 ;  /* 0x0000001f004a7207 */ /* 0x040fe20005800000 */
[----:B-1----:R-:W-:Y:S01]  /*3c10*/  VIADD R17, R17, 0xfffffffd ;  /* 0xfffffffd11117836 */ /* 0x002fe20000000000 */
[C---:B------:R-:W-:Y:S02]  /*3c20*/  SEL R32, R0.reuse, R32, !P3 ;  /* 0x0000002000207207 */ /* 0x040fe40005800000 */
[C---:B------:R-:W-:Y:S02]  /*3c30*/  SEL R76, R0.reuse, R33, !P3 ;  /* 0x00000021004c7207 */ /* 0x040fe40005800000 */
[----:B------:R-:W-:-:S02]  /*3c40*/  SEL R34, R0, R34, !P3 ;  /* 0x0000002200227207 */ /* 0x000fc40005800000 */
[----:B------:R-:W-:Y:S01]  /*3c50*/  SEL R78, R0, R35, !P3 ;  /* 0x00000023004e7207 */ /* 0x000fe20005800000 */
[----:B--2---:R-:W-:Y:S01]  /*3c60*/  VIADD R18, R18, 0xffffffff ;  /* 0xffffffff12127836 */ /* 0x004fe20000000000 */
[C---:B------:R-:W-:Y:S02]  /*3c70*/  SEL R36, R0.reuse, R36, !P3 ;  /* 0x0000002400247207 */ /* 0x040fe40005800000 */
[C---:B------:R-:W-:Y:S02]  /*3c80*/  SEL R80, R0.reuse, R37, !P3 ;  /* 0x0000002500507207 */ /* 0x040fe40005800000 */
[C---:B------:R-:W-:Y:S02]  /*3c90*/  SEL R38, R0.reuse, R38, !P3 ;  /* 0x0000002600267207 */ /* 0x040fe40005800000 */
[C---:B------:R-:W-:Y:S02]  /*3ca0*/  SEL R82, R0.reuse, R39, !P3 ;  /* 0x0000002700527207 */ /* 0x040fe40005800000 */
[----:B------:R-:W-:-:S02]  /*3cb0*/  SEL R113, R0, R40, !P3 ;  /* 0x0000002800717207 */ /* 0x000fc40005800000 */
[C---:B------:R-:W-:Y:S02]  /*3cc0*/  SEL R115, R0.reuse, R41, !P3 ;  /* 0x0000002900737207 */ /* 0x040fe40005800000 */
[C---:B------:R-:W-:Y:S01]  /*3cd0*/  SEL R117, R0.reuse, R42, !P3 ;  /* 0x0000002a00757207 */ /* 0x040fe20005800000 */
[----:B------:R-:W-:Y:S01]  /*3ce0*/  IMAD R113, R113, UR17, RZ ;  /* 0x0000001171717c24 */ /* 0x000fe2000f8e02ff */
        /* <DEDUP_REMOVED lines=22> */
[----:B------:R-:W-:Y:S01]  /*3e50*/  SEL R141, R0, R55, !P3 ;  /* 0x00000037008d7207 */ /* 0x000fe20005800000 */
[----:B------:R-:W-:Y:S01]  /*3e60*/  IMAD R55, R30, UR7, RZ ;  /* 0x000000071e377c24 */ /* 0x000fe2000f8e02ff */
[C---:B------:R-:W-:Y:S01]  /*3e70*/  SEL R143, R0.reuse, R53, !P3 ;  /* 0x00000035008f7207 */ /* 0x040fe20005800000 */
[----:B------:R-:W-:Y:S01]  /*3e80*/  IMAD R53, R29, UR6, RZ ;  /* 0x000000061d357c24 */ /* 0x000fe2000f8e02ff */
[----:B------:R-:W-:Y:S01]  /*3e90*/  SEL R145, R0, R65, !P3 ;  /* 0x0000004100917207 */ /* 0x000fe20005800000 */
        /* <DEDUP_REMOVED lines=45> */
[----:B------:R-:W-:Y:S01]  /*4170*/  LEA R2, P3, R15, UR4, 0x2 ;  /* 0x000000040f027c11 */ /* 0x000fe2000f8610ff */
[----:B------:R-:W-:Y:S01]  /*4180*/  ULDC UR4, c[0x0][0x240] ;  /* 0x0000900000047ab9 */ /* 0x000fe20000000800 */
[----:B------:R-:W-:Y:S01]  /*4190*/  ISETP.NE.AND P0, PT, R14, RZ, PT ;  /* 0x000000ff0e00720c */ /* 0x000fe20003f05270 */
[----:B------:R-:W-:Y:S01]  /*41a0*/  IMAD R21, R56, UR4, RZ ;  /* 0x0000000438157c24 */ /* 0x000fe2000f8e02ff */
[----:B------:R-:W-:Y:S01]  /*41b0*/  LOP3.LUT R0, RZ, R14, RZ, 0x33, !PT ;  /* 0x0000000eff007212 */ /* 0x000fe200078e33ff */
[----:B------:R-:W-:Y:S01]  /*41c0*/  IMAD R23, R58, UR4, RZ ;  /* 0x000000043a177c24 */ /* 0x000fe2000f8e02ff */
[----:B------:R-:W-:Y:S01]  /*41d0*/  @!P4 IADD3 R61, -R61, RZ, RZ ;  /* 0x000000ff3d3dc210 */ /* 0x000fe20007ffe1ff */
[----:B------:R-:W-:Y:S01]  /*41e0*/  IMAD R31, R62, UR4, RZ ;  /* 0x000000043e1f7c24 */ /* 0x000fe2000f8e02ff */
[----:B------:R-:W-:Y:S01]  /*41f0*/  LEA.HI.X.SX32 R16, R15, UR5, 0x2, P3 ;  /* 0x000000050f107c11 */ /* 0x000fe200098f16ff */
[----:B------:R-:W-:Y:S01]  /*4200*/  ULDC UR5, c[0x0][0x240] ;  /* 0x0000900000057ab9 */ /* 0x000fe20000000800 */
        /* <DEDUP_REMOVED lines=8> */
[-C--:B------:R-:W-:Y:S01]  /*4290*/  LEA R28, P0, R21, R2.reuse, 0x2 ;  /* 0x00000002151c7211 */ /* 0x080fe200078010ff */
[----:B------:R-:W-:Y:S01]  /*42a0*/  IMAD R37, R68, UR4, RZ ;  /* 0x0000000444257c24 */ /* 0x000fe2000f8e02ff */
[----:B------:R-:W-:Y:S01]  /*42b0*/  LEA R78, P3, R33, R2, 0x2 ;  /* 0x00000002214e7211 */ /* 0x000fe200078610ff */
[----:B------:R-:W-:Y:S01]  /*42c0*/  IMAD R39, R22, UR4, RZ ;  /* 0x0000000416277c24 */ /* 0x000fe2000f8e02ff */
[----:B------:R-:W-:Y:S01]  /*42d0*/  LEA.HI.X.SX32 R29, R21, R16, 0x2, P0 ;  /* 0x00000010151d7211 */ /* 0x000fe200000f16ff */
[----:B------:R-:W-:Y:S01]  /*42e0*/  IMAD R47, R26, UR4, RZ ;  /* 0x000000041a2f7c24 */ /* 0x000fe2000f8e02ff */
[-C--:B------:R-:W-:Y:S01]  /*42f0*/  LEA R26, P0, R23, R2.reuse, 0x2 ;  /* 0x00000002171a7211 */ /* 0x080fe200078010ff */
        /* <DEDUP_REMOVED lines=9> */
[----:B------:R-:W-:Y:S01]  /*4390*/  LEA R84, P6, R39, R2, 0x2 ;  /* 0x0000000227547211 */ /* 0x000fe200078c10ff */
[----:B------:R-:W-:Y:S01]  /*43a0*/  IMAD R49, R27, UR4, RZ ;  /* 0x000000041b317c24 */ /* 0x000fe2000f8e02ff */
[-C--:B------:R-:W-:Y:S01]  /*43b0*/  LEA.HI.X.SX32 R27, R23, R16.reuse, 0x2, P0 ;  /* 0x00000010171b7211 */ /* 0x080fe200000f16ff */
[----:B------:R-:W-:Y:S01]  /*43c0*/  IMAD R59, R32, UR9, RZ ;  /* 0x00000009203b7c24 */ /* 0x000fe2000f8e02ff */
[----:B------:R-:W-:Y:S01]  /*43d0*/  LEA.HI.X.SX32 R77, R31, R16, 0x2, P2 ;  /* 0x000000101f4d7211 */ /* 0x000fe200010f16ff */
[----:B------:R-:W-:Y:S01]  /*43e0*/  IMAD R63, R34, UR11, RZ ;  /* 0x0000000b223f7c24 */ /* 0x000fe2000f8e02ff */
[----:B------:R-:W-:Y:S01]  /*43f0*/  LEA R86, P0, R41, R2, 0x2 ;  /* 0x0000000229567211 */ /* 0x000fe200078010ff */
[----:B------:R-:W-:Y:S01]  /*4400*/  IMAD R173, R173, UR47, RZ ;  /* 0x0000002fadad7c24 */ /* 0x000fe2000f8e02ff */
[----:B------:R-:W-:Y:S01]  /*4410*/  LEA.HI.X.SX32 R75, R25, R16, 0x2, P1 ;  /* 0x00000010194b7211 */ /* 0x000fe200008f16ff */
[----:B------:R1:W-:Y:S01]  /*4420*/  STL.64 [R1+0x11c0], R76 ;  /* 0x0011c04c01007387 */ /* 0x0003e20000100a00 */
[----:B------:R-:W-:Y:S01]  /*4430*/  LEA R90, P2, R45, R2, 0x2 ;  /* 0x000000022d5a7211 */ /* 0x000fe200078410ff */
[----:B------:R-:W-:Y:S01]  /*4440*/  IMAD R189, R20, UR55, RZ ;  /* 0x0000003714bd7c24 */ /* 0x000fe2000f8e02ff */
[----:B------:R-:W-:Y:S01]  /*4450*/  LEA.HI.X.SX32 R79, R33, R16, 0x2, P3 ;  /* 0x00000010214f7211 */ /* 0x000fe200018f16ff */
[----:B------:R-:W-:Y:S01]  /*4460*/  IMAD R175, R175, UR48, RZ ;  /* 0x00000030afaf7c24 */ /* 0x000fe2000f8e02ff */
[-C--:B------:R-:W-:Y:S01]  /*4470*/  LEA R88, P1, R43, R2.reuse, 0x2 ;  /* 0x000000022b587211 */ /* 0x080fe200078210ff */
[----:B------:R-:W2:Y:S01]  /*4480*/  LDC R15, c[0x0][0x230] ;  /* 0x00008c00ff0f7b82 */ /* 0x000ea20000000800 */
[----:B------:R-:W-:Y:S01]  /*4490*/  LEA R92, P3, R47, R2, 0x2 ;  /* 0x000000022f5c7211 */ /* 0x000fe200078610ff */
[----:B------:R-:W-:Y:S01]  /*44a0*/  IMAD R177, R177, UR49, RZ ;  /* 0x00000031b1b17c24 */ /* 0x000fe2000f8e02ff */
[----:B------:R-:W-:Y:S01]  /*44b0*/  LEA.HI.X.SX32 R81, R35, R16, 0x2, P4 ;  /* 0x0000001023517211 */ /* 0x000fe200020f16ff */
[----:B------:R-:W-:Y:S01]  /*44c0*/  IMAD R179, R179, UR50, RZ ;  /* 0x00000032b3b37c24 */ /* 0x000fe2000f8e02ff */
        /* <DEDUP_REMOVED lines=9> */
[----:B------:R-:W-:Y:S01]  /*4560*/  ULDC UR5, c[0x0][0x234] ;  /* 0x00008d0000057ab9 */ /* 0x000fe20000000800 */
[-C--:B------:R-:W-:Y:S01]  /*4570*/  LEA.HI.X.SX32 R87, R41, R16.reuse, 0x2, P0 ;  /* 0x0000001029577211 */ /* 0x080fe200000f16ff */
[----:B------:R4:W-:Y:S01]  /*4580*/  STL.64 [R1+0x11b8], R84 ;  /* 0x0011b85401007387 */ /* 0x0009e20000100a00 */
[----:B------:R-:W-:Y:S01]  /*4590*/  LEA.HI.X.SX32 R91, R45, R16, 0x2, P2 ;  /* 0x000000102d5b7211 */ /* 0x000fe200010f16ff */
[----:B------:R-:W3:Y:S01]  /*45a0*/  S2UR UR4, SR_CgaCtaId ;  /* 0x00000000000479c3 */ /* 0x000ee20000008800 */
[----:B------:R-:W-:Y:S01]  /*45b0*/  LEA R100, P0, R55, R2, 0x2 ;  /* 0x0000000237647211 */ /* 0x000fe200078010ff */
[----:B------:R-:W-:Y:S01]  /*45c0*/  IMAD R5, R5, UR5, RZ ;  /* 0x0000000505057c24 */ /* 0x000fe2000f8e02ff */
[----:B------:R-:W-:Y:S01]  /*45d0*/  LEA.HI.X.SX32 R89, R43, R16, 0x2, P1 ;  /* 0x000000102b597211 */ /* 0x000fe200008f16ff */
[----:B------:R-:W-:Y:S01]  /*45e0*/  ULDC.64 UR6, c[0x0][0x210] ;  /* 0x0000840000067ab9 */ /* 0x000fe20000000a00 */
[----:B------:R-:W-:Y:S01]  /*45f0*/  LEA R104, P2, R59, R2, 0x2 ;  /* 0x000000023b687211 */ /* 0x000fe200078410ff */
[----:B--2---:R-:W-:Y:S01]  /*4600*/  VIADD R15, R15, 0xfffffffc ;  /* 0xfffffffc0f0f7836 */ /* 0x004fe20000000000 */
[----:B------:R-:W-:Y:S01]  /*4610*/  LEA.HI.X.SX32 R93, R47, R16, 0x2, P3 ;  /* 0x000000102f5d7211 */ /* 0x000fe200018f16ff */
[----:B------:R-:W2:Y:S01]  /*4620*/  LDC R14, c[0x0][0x230] ;  /* 0x00008c00ff0e7b82 */ /* 0x000ea20000000800 */
[-C--:B------:R-:W-:Y:S01]  /*4630*/  LEA R102, P1, R57, R2.reuse, 0x2 ;  /* 0x0000000239667211 */ /* 0x080fe200078210ff */
[----:B------:R-:W-:Y:S01]  /*4640*/  IMAD R13, R13, UR5, RZ ;  /* 0x000000050d0d7c24 */ /* 0x000fe2000f8e02ff */
[----:B------:R-:W-:Y:S01]  /*4650*/  LEA R106, P3, R61, R2, 0x2 ;  /* 0x000000023d6a7211 */ /* 0x000fe200078610ff */
[----:B------:R-:W-:Y:S01]  /*4660*/  STL.64 [R1+0x11c8], R92 ;  /* 0x0011c85c01007387 */ /* 0x000fe20000100a00 */
[----:B------:R-:W-:Y:S01]  /*4670*/  LEA.HI.X.SX32 R95, R49, R16, 0x2, P4 ;  /* 0x00000010315f7211 */ /* 0x000fe200020f16ff */
[----:B------:R-:W-:Y:S01]  /*4680*/  IMAD R11, R11, UR5, RZ ;  /* 0x000000050b0b7c24 */ /* 0x000fe2000f8e02ff */
[----:B------:R-:W-:Y:S01]  /*4690*/  LEA R108, P4, R63, R2, 0x2 ;  /* 0x000000023f6c7211 */ /* 0x000fe200078810ff */
[----:B------:R-:W-:Y:S01]  /*46a0*/  IMAD R0, R0, UR5, RZ ;  /* 0x0000000500007c24 */ /* 0x000fe2000f8e02ff */
[----:B------:R-:W-:Y:S01]  /*46b0*/  LEA.HI.X.SX32 R97, R51, R16, 0x2, P5 ;  /* 0x0000001033617211 */ /* 0x000fe200028f16ff */
[----:B------:R-:W-:Y:S01]  /*46c0*/  UMOV UR10, 0x400 ;  /* 0x00000400000a7882 */ /* 0x000fe20000000000 */
[----:B------:R-:W-:Y:S01]  /*46d0*/  LEA R110, P5, R65, R2, 0x2 ;  /* 0x00000002416e7211 */ /* 0x000fe200078a10ff */
[----:B------:R-:W-:Y:S01]  /*46e0*/  ULDC.64 UR48, c[0x0][0x208] ;  /* 0x0000820000307ab9 */ /* 0x000fe20000000a00 */
[----:B------:R-:W-:-:S02]  /*46f0*/  LEA.HI.X.SX32 R99, R53, R16, 0x2, P6 ;  /* 0x0000001035637211 */ /* 0x000fc400030f16ff */
[----:B------:R-:W-:Y:S01]  /*4700*/  LEA R34, P6, R67, R2, 0x2 ;  /* 0x0000000243227211 */ /* 0x000fe200078c10ff */
[----:B---3--:R-:W-:Y:S01]  /*4710*/  ULEA UR10, UR4, UR10, 0x18 ;  /* 0x0000000a040a7291 */ /* 0x008fe2000f8ec03f */
[-C--:B------:R-:W-:Y:S01]  /*4720*/  LEA.HI.X.SX32 R101, R55, R16.reuse, 0x2, P0 ;  /* 0x0000001037657211 */ /* 0x080fe200000f16ff */
[----:B------:R-:W-:Y:S01]  /*4730*/  STL.64 [R1+0x11d0], R98 ;  /* 0x0011d06201007387 */ /* 0x000fe20000100a00 */
[----:B------:R-:W-:Y:S01]  /*4740*/  LEA.HI.X.SX32 R105, R59, R16, 0x2, P2 ;  /* 0x000000103b697211 */ /* 0x000fe200010f16ff */
[----:B------:R-:W-:Y:S01]  /*4750*/  ULDC UR4, c[0x0][0x230] ;  /* 0x00008c0000047ab9 */ /* 0x000fe20000000800 */
[----:B------:R-:W-:Y:S01]  /*4760*/  LEA R52, P0, R69, R2, 0x2 ;  /* 0x0000000245347211 */ /* 0x000fe200078010ff */
[----:B------:R3:W-:Y:S01]  /*4770*/  STL.64 [R1+0x11b0], R100 ;  /* 0x0011b06401007387 */ /* 0x0007e20000100a00 */
[----:B------:R-:W-:Y:S02]  /*4780*/  LEA.HI.X.SX32 R103, R57, R16, 0x2, P1 ;  /* 0x0000001039677211 */ /* 0x000fe400008f16ff */
[----:B------:R-:W-:-:S02]  /*4790*/  LEA R30, P2, R73, R2, 0x2 ;  /* 0x00000002491e7211 */ /* 0x000fc400078410ff */
[----:B------:R-:W-:Y:S02]  /*47a0*/  LEA.HI.X.SX32 R107, R61, R16, 0x2, P3 ;  /* 0x000000103d6b7211 */ /* 0x000fe400018f16ff */
[-C--:B------:R-:W-:Y:S02]  /*47b0*/  LEA R54, P1, R71, R2.reuse, 0x2 ;  /* 0x0000000247367211 */ /* 0x080fe400078210ff */
[----:B------:R-:W-:Y:S02]  /*47c0*/  LEA R48, P3, R113, R2, 0x2 ;  /* 0x0000000271307211 */ /* 0x000fe400078610ff */
[----:B------:R-:W-:Y:S02]  /*47d0*/  LEA.HI.X.SX32 R109, R63, R16, 0x2, P4 ;  /* 0x000000103f6d7211 */ /* 0x000fe400020f16ff */
[----:B------:R-:W-:Y:S02]  /*47e0*/  LEA R68, P4, R115, R2, 0x2 ;  /* 0x0000000273447211 */ /* 0x000fe400078810ff */
[----:B------:R-:W-:-:S02]  /*47f0*/  LEA.HI.X.SX32 R111, R65, R16, 0x2, P5 ;  /* 0x00000010416f7211 */ /* 0x000fc400028f16ff */
[----:B------:R-:W-:Y:S02]  /*4800*/  LEA R32, P5, R117, R2, 0x2 ;  /* 0x0000000275207211 */ /* 0x000fe400078a10ff */
[----:B------:R-:W-:Y:S02]  /*4810*/  LEA.HI.X.SX32 R35, R67, R16, 0x2, P6 ;  /* 0x0000001043237211 */ /* 0x000fe400030f16ff */
[----:B------:R-:W-:Y:S02]  /*4820*/  LEA R64, P6, R119, R2, 0x2 ;  /* 0x0000000277407211 */ /* 0x000fe400078c10ff */
[-C--:B------:R-:W-:Y:S02]  /*4830*/  LEA.HI.X.SX32 R53, R69, R16.reuse, 0x2, P0 ;  /* 0x0000001045357211 */ /* 0x080fe400000f16ff */
[----:B------:R-:W-:Y:S02]  /*4840*/  LEA.HI.X.SX32 R31, R73, R16, 0x2, P2 ;  /* 0x00000010491f7211 */ /* 0x000fe400010f16ff */
[----:B------:R-:W-:-:S02]  /*4850*/  LEA R66, P0, R121, R2, 0x2 ;  /* 0x0000000279427211 */ /* 0x000fc400078010ff */
[----:B------:R-:W-:Y:S02]  /*4860*/  LEA.HI.X.SX32 R55, R71, R16, 0x2, P1 ;  /* 0x0000001047377211 */ /* 0x000fe400008f16ff */
[----:B------:R-:W-:Y:S02]  /*4870*/  LEA R38, P2, R125, R2, 0x2 ;  /* 0x000000027d267211 */ /* 0x000fe400078410ff */
[----:B------:R-:W-:Y:S01]  /*4880*/  LEA.HI.X.SX32 R49, R113, R16, 0x2, P3 ;  /* 0x0000001071317211 */ /* 0x000fe200018f16ff */
[----:B------:R2:W-:Y:S01]  /*4890*/  STL.64 [R1+0x11a8], R54 ;  /* 0x0011a83601007387 */ /* 0x0005e20000100a00 */
[-C--:B------:R-:W-:Y:S02]  /*48a0*/  LEA R36, P1, R123, R2.reuse, 0x2 ;  /* 0x000000027b247211 */ /* 0x080fe400078210ff */
[----:B------:R-:W-:Y:S02]  /*48b0*/  LEA R42, P3, R127, R2, 0x2 ;  /* 0x000000027f2a7211 */ /* 0x000fe400078610ff */
[----:B------:R-:W-:-:S02]  /*48c0*/  LEA.HI.X.SX32 R69, R115, R16, 0x2, P4 ;  /* 0x0000001073457211 */ /* 0x000fc400020f16ff */
[----:B------:R-:W-:Y:S02]  /*48d0*/  LEA R22, P4, R129, R2, 0x2 ;  /* 0x0000000281167211 */ /* 0x000fe400078810ff */
[----:B------:R-:W-:Y:S02]  /*48e0*/  LEA.HI.X.SX32 R33, R117, R16, 0x2, P5 ;  /* 0x0000001075217211 */ /* 0x000fe400028f16ff */
[----:B------:R-:W-:Y:S02]  /*48f0*/  LEA R24, P5, R131, R2, 0x2 ;  /* 0x0000000283187211 */ /* 0x000fe400078a10ff */
[----:B------:R-:W-:Y:S02]  /*4900*/  LEA.HI.X.SX32 R65, R119, R16, 0x2, P6 ;  /* 0x0000001077417211 */ /* 0x000fe400030f16ff */
[----:B------:R-:W-:Y:S02]  /*4910*/  LEA R70, P6, R133, R2, 0x2 ;  /* 0x0000000285467211 */ /* 0x000fe400078c10ff */
[----:B------:R-:W-:-:S02]  /*4920*/  LEA.HI.X.SX32 R67, R121, R16, 0x2, P0 ;  /* 0x0000001079437211 */ /* 0x000fc400000f16ff */
[----:B------:R-:W-:Y:S02]  /*4930*/  LEA.HI.X.SX32 R39, R125, R16, 0x2, P2 ;  /* 0x000000107d277211 */ /* 0x000fe400010f16ff */
[----:B------:R-:W-:Y:S02]  /*4940*/  LEA R72, P0, R135, R2, 0x2 ;  /* 0x0000000287487211 */ /* 0x000fe400078010ff */
[----:B------:R-:W-:Y:S01]  /*4950*/  LEA.HI.X.SX32 R37, R123, R16, 0x2, P1 ;  /* 0x000000107b257211 */ /* 0x000fe200008f16ff */
[----:B------:R-:W-:Y:S01]  /*4960*/  STL.64 [R1+0x11a0], R38 ;  /* 0x0011a02601007387 */ /* 0x000fe20000100a00 */
[----:B------:R-:W-:Y:S02]  /*4970*/  LEA R44, P2, R139, R2, 0x2 ;  /* 0x000000028b2c7211 */ /* 0x000fe400078410ff */
[----:B------:R-:W-:Y:S02]  /*4980*/  LEA.HI.X.SX32 R43, R127, R16, 0x2, P3 ;  /* 0x000000107f2b7211 */ /* 0x000fe400018f16ff */
[----:B------:R-:W-:-:S02]  /*4990*/  LEA R40, P1, R137, R2, 0x2 ;  /* 0x0000000289287211 */ /* 0x000fc400078210ff */
[----:B------:R-:W-:Y:S02]  /*49a0*/  LEA R46, P3, R141, R2, 0x2 ;  /* 0x000000028d2e7211 */ /* 0x000fe400078610ff */
[----:B------:R-:W-:Y:S02]  /*49b0*/  LEA.HI.X.SX32 R23, R129, R16, 0x2, P4 ;  /* 0x0000001081177211 */ /* 0x000fe400020f16ff */
[----:B------:R-:W-:Y:S02]  /*49c0*/  LEA R50, P4, R143, R2, 0x2 ;  /* 0x000000028f327211 */ /* 0x000fe400078810ff */
[----:B------:R-:W-:Y:S02]  /*49d0*/  LEA.HI.X.SX32 R25, R131, R16, 0x2, P5 ;  /* 0x0000001083197211 */ /* 0x000fe400028f16ff */
[----:B------:R-:W-:Y:S02]  /*49e0*/  LEA R62, P5, R145, R2, 0x2 ;  /* 0x00000002913e7211 */ /* 0x000fe400078a10ff */
[----:B------:R-:W-:-:S02]  /*49f0*/  LEA.HI.X.SX32 R71, R133, R16, 0x2, P6 ;  /* 0x0000001085477211 */ /* 0x000fc400030f16ff */
[----:B------:R-:W-:Y:S02]  /*4a00*/  LEA R58, P6, R147, R2, 0x2 ;  /* 0x00000002933a7211 */ /* 0x000fe400078c10ff */
[-C--:B------:R-:W-:Y:S02]  /*4a10*/  LEA.HI.X.SX32 R73, R135, R16.reuse, 0x2, P0 ;  /* 0x0000001087497211 */ /* 0x080fe400000f16ff */
[----:B------:R-:W-:Y:S02]  /*4a20*/  LEA.HI.X.SX32 R45, R139, R16, 0x2, P2 ;  /* 0x000000108b2d7211 */ /* 0x000fe400010f16ff */
[----:B------:R-:W-:Y:S02]  /*4a30*/  LEA R56, P0, R149, R2, 0x2 ;  /* 0x0000000295387211 */ /* 0x000fe400078010ff */
[----:B------:R-:W-:Y:S02]  /*4a40*/  LEA.HI.X.SX32 R41, R137, R16, 0x2, P1 ;  /* 0x0000001089297211 */ /* 0x000fe400008f16ff */
[----:B------:R-:W-:-:S02]  /*4a50*/  LEA R224, P2, R153, R2, 0x2 ;  /* 0x0000000299e07211 */ /* 0x000fc400078410ff */
[----:B------:R-:W-:Y:S02]  /*4a60*/  LEA.HI.X.SX32 R47, R141, R16, 0x2, P3 ;  /* 0x000000108d2f7211 */ /* 0x000fe400018f16ff */
[-C--:B------:R-:W-:Y:S02]  /*4a70*/  LEA R60, P1, R151, R2.reuse, 0x2 ;  /* 0x00000002973c7211 */ /* 0x080fe400078210ff */
[----:B-1----:R-:W-:Y:S02]  /*4a80*/  LEA R76, P3, R155, R2, 0x2 ;  /* 0x000000029b4c7211 */ /* 0x002fe400078610ff */
        /* <DEDUP_REMOVED lines=8> */
[----:B----4-:R-:W-:-:S02]  /*4b10*/  LEA R84, P0, R163, R2, 0x2 ;  /* 0x00000002a3547211 */ /* 0x010fc400078010ff */
[-C--:B------:R-:W-:Y:S01]  /*4b20*/  LEA.HI.X.SX32 R61, R151, R16.reuse, 0x2, P1 ;  /* 0x00000010973d7211 */ /* 0x080fe200008f16ff */
[----:B------:R-:W-:Y:S01]  /*4b30*/  STL.64 [R1+0x440], R224 ;  /* 0x000440e001007387 */ /* 0x000fe20000100a00 */
[----:B------:R-:W-:Y:S02]  /*4b40*/  LEA.HI.X.SX32 R77, R155, R16, 0x2, P3 ;  /* 0x000000109b4d7211 */ /* 0x000fe400018f16ff */
[----:B------:R-:W-:Y:S02]  /*4b50*/  LEA R190, P1, R165, R2, 0x2 ;  /* 0x00000002a5be7211 */ /* 0x000fe400078210ff */
[----:B------:R-:W-:Y:S01]  /*4b60*/  LEA.HI.X.SX32 R195, R157, R16, 0x2, P4 ;  /* 0x000000109dc37211 */ /* 0x000fe200020f16ff */
[----:B------:R-:W-:Y:S01]  /*4b70*/  STL.64 [R1+0x450], R76 ;  /* 0x0004504c01007387 */ /* 0x000fe20000100a00 */
[----:B------:R-:W-:Y:S02]  /*4b80*/  LEA R192, P2, R167, R2, 0x2 ;  /* 0x00000002a7c07211 */ /* 0x000fe400078410ff */
[----:B------:R-:W-:Y:S01]  /*4b90*/  LEA.HI.X.SX32 R231, R159, R16, 0x2, P5 ;  /* 0x000000109fe77211 */ /* 0x000fe200028f16ff */
[----:B------:R-:W-:Y:S01]  /*4ba0*/  STL.64 [R1+0x470], R194 ;  /* 0x000470c201007387 */ /* 0x000fe20000100a00 */
[----:B------:R-:W-:-:S02]  /*4bb0*/  LEA R6, P3, R169, R2, 0x2 ;  /* 0x00000002a9067211 */ /* 0x000fc400078610ff */
[----:B------:R-:W-:Y:S01]  /*4bc0*/  LEA.HI.X.SX32 R9, R161, R16, 0x2, P6 ;  /* 0x00000010a1097211 */ /* 0x000fe200030f16ff */
[----:B------:R-:W-:Y:S01]  /*4bd0*/  STL.64 [R1+0x480], R230 ;  /* 0x000480e601007387 */ /* 0x000fe20000100a00 */
[----:B---3--:R-:W-:Y:S02]  /*4be0*/  LEA R100, P4, R171, R2, 0x2 ;  /* 0x00000002ab647211 */ /* 0x008fe400078810ff */
[----:B------:R-:W-:Y:S01]  /*4bf0*/  LEA.HI.X.SX32 R85, R163, R16, 0x2, P0 ;  /* 0x00000010a3557211 */ /* 0x000fe200000f16ff */
[----:B------:R-:W-:Y:S01]  /*4c00*/  STL.64 [R1+0x490], R8 ;  /* 0x0004900801007387 */ /* 0x000fe20000100a00 */
[----:B------:R-:W-:Y:S02]  /*4c10*/  LEA R20, P5, R173, R2, 0x2 ;  /* 0x00000002ad147211 */ /* 0x000fe400078a10ff */
[-C--:B------:R-:W-:Y:S01]  /*4c20*/  LEA.HI.X.SX32 R191, R165, R16.reuse, 0x2, P1 ;  /* 0x00000010a5bf7211 */ /* 0x080fe200008f16ff */
[----:B------:R-:W-:Y:S01]  /*4c30*/  STL.64 [R1+0x498], R84 ;  /* 0x0004985401007387 */ /* 0x000fe20000100a00 */
[----:B------:R-:W-:-:S02]  /*4c40*/  LEA.HI.X.SX32 R193, R167, R16, 0x2, P2 ;  /* 0x00000010a7c17211 */ /* 0x000fc400010f16ff */
[-C--:B------:R-:W-:Y:S01]  /*4c50*/  LEA.HI.X.SX32 R7, R169, R16.reuse, 0x2, P3 ;  /* 0x00000010a9077211 */ /* 0x080fe200018f16ff */
[----:B------:R1:W-:Y:S01]  /*4c60*/  STL.64 [R1+0x4a8], R190 ;  /* 0x0004a8be01007387 */ /* 0x0003e20000100a00 */
[-C--:B------:R-:W-:Y:S02]  /*4c70*/  LEA.HI.X.SX32 R101, R171, R16.reuse, 0x2, P4 ;  /* 0x00000010ab657211 */ /* 0x080fe400020f16ff */
[----:B------:R-:W-:Y:S01]  /*4c80*/  LEA.HI.X.SX32 R21, R173, R16, 0x2, P5 ;  /* 0x00000010ad157211 */ /* 0x000fe200028f16ff */
[----:B------:R-:W-:Y:S01]  /*4c90*/  STL.64 [R1+0x4b0], R192 ;  /* 0x0004b0c001007387 */ /* 0x000fe20000100a00 */
[-C--:B------:R-:W-:Y:S02]  /*4ca0*/  LEA R228, P6, R175, R2.reuse, 0x2 ;  /* 0x00000002afe47211 */ /* 0x080fe400078c10ff */
[----:B------:R-:W-:Y:S01]  /*4cb0*/  LEA R98, P0, R177, R2, 0x2 ;  /* 0x00000002b1627211 */ /* 0x000fe200078010ff */
[----:B------:R-:W-:Y:S01]  /*4cc0*/  STL.64 [R1+0x4c0], R6 ;  /* 0x0004c00601007387 */ /* 0x000fe20000100a00 */
[----:B------:R-:W-:-:S02]  /*4cd0*/  LEA.HI.X.SX32 R229, R175, R16, 0x2, P6 ;  /* 0x00000010afe57211 */ /* 0x000fc400030f16ff */
[-C--:B--2---:R-:W-:Y:S01]  /*4ce0*/  LEA R54, P1, R179, R2.reuse, 0x2 ;  /* 0x00000002b3367211 */ /* 0x084fe200078210ff */
[----:B------:R-:W-:Y:S01]  /*4cf0*/  STL.64 [R1+0x4c8], R100 ;  /* 0x0004c86401007387 */ /* 0x000fe20000100a00 */
[-C--:B------:R-:W-:Y:S01]  /*4d00*/  LEA R112, P2, R181, R2.reuse, 0x2 ;  /* 0x00000002b5707211 */ /* 0x080fe200078410ff */
[----:B-1----:R-:W-:Y:S01]  /*4d10*/  IMAD R190, R4, 0x33, RZ ;  /* 0x0000003304be7824 */ /* 0x002fe200078e02ff */
[-C--:B------:R-:W-:Y:S01]  /*4d20*/  LEA R226, P3, R183, R2.reuse, 0x2 ;  /* 0x00000002b7e27211 */ /* 0x080fe200078610ff */
[----:B------:R1:W-:Y:S01]  /*4d30*/  STL.64 [R1+0x4d0], R20 ;  /* 0x0004d01401007387 */ /* 0x0003e20000100a00 */
[-C--:B------:R-:W-:Y:S02]  /*4d40*/  LEA R92, P4, R185, R2.reuse, 0x2 ;  /* 0x00000002b95c7211 */ /* 0x080fe400078810ff */
[----:B------:R-:W-:Y:S01]  /*4d50*/  LEA R38, P5, R187, R2, 0x2 ;  /* 0x00000002bb267211 */ /* 0x000fe200078a10ff */
[----:B------:R-:W-:Y:S01]  /*4d60*/  STL.64 [R1+0x4d8], R228 ;  /* 0x0004d8e401007387 */ /* 0x000fe20000100a00 */
[----:B------:R-:W-:-:S02]  /*4d70*/  LEA.HI.X.SX32 R99, R177, R16, 0x2, P0 ;  /* 0x00000010b1637211 */ /* 0x000fc400000f16ff */
[-C--:B------:R-:W-:Y:S02]  /*4d80*/  LEA.HI.X.SX32 R113, R181, R16.reuse, 0x2, P2 ;  /* 0x00000010b5717211 */ /* 0x080fe400010f16ff */
[----:B------:R-:W-:Y:S01]  /*4d90*/  LEA.HI.X.SX32 R93, R185, R16, 0x2, P4 ;  /* 0x00000010b95d7211 */ /* 0x000fe200020f16ff */
[----:B------:R-:W-:Y:S01]  /*4da0*/  STL.64 [R1+0x4e8], R98 ;  /* 0x0004e86201007387 */ /* 0x000fe20000100a00 */
[----:B------:R-:W-:Y:S02]  /*4db0*/  LEA R118, P4, R5, UR6, 0x2 ;  /* 0x0000000605767c11 */ /* 0x000fe4000f8810ff */
[----:B-1----:R-:W-:Y:S01]  /*4dc0*/  LEA R20, P6, R189, R2, 0x2 ;  /* 0x00000002bd147211 */ /* 0x002fe200078c10ff */
[----:B------:R1:W-:Y:S01]  /*4dd0*/  STL.64 [R1+0x500], R112 ;  /* 0x0005007001007387 */ /* 0x0003e20000100a00 */
[----:B------:R-:W2:Y:S01]  /*4de0*/  LDC R2, c[0x0][0x230] ;  /* 0x00008c00ff027b82 */ /* 0x000ea20000000800 */
[-C--:B------:R-:W-:Y:S02]  /*4df0*/  LEA.HI.X.SX32 R55, R179, R16.reuse, 0x2, P1 ;  /* 0x00000010b3377211 */ /* 0x080fe400008f16ff */
[----:B------:R-:W-:-:S02]  /*4e00*/  LEA.HI.X.SX32 R227, R183, R16, 0x2, P3 ;  /* 0x00000010b7e37211 */ /* 0x000fc400018f16ff */
[-C--:B------:R-:W-:Y:S01]  /*4e10*/  LEA.HI.X.SX32 R39, R187, R16.reuse, 0x2, P5 ;  /* 0x00000010bb277211 */ /* 0x080fe200028f16ff */
[----:B------:R-:W-:Y:S01]  /*4e20*/  STL.64 [R1+0x4f0], R54 ;  /* 0x0004f03601007387 */ /* 0x000fe20000100a00 */
[----:B------:R-:W-:Y:S02]  /*4e30*/  LEA.HI.X.SX32 R21, R189, R16, 0x2, P6 ;  /* 0x00000010bd157211 */ /* 0x000fe400030f16ff */
[----:B------:R-:W3:Y:S01]  /*4e40*/  LDC R16, c[0x0][0x230] ;  /* 0x00008c00ff107b82 */ /* 0x000ee20000000800 */
[----:B------:R-:W-:Y:S01]  /*4e50*/  LEA.HI.X.SX32 R119, R5, UR7, 0x2, P4 ;  /* 0x0000000705777c11 */ /* 0x000fe2000a0f16ff */
[----:B------:R-:W-:Y:S01]  /*4e60*/  STL.64 [R1+0x508], R226 ;  /* 0x000508e201007387 */ /* 0x000fe20000100a00 */
[----:B------:R-:W-:Y:S02]  /*4e70*/  ISETP.GE.U32.AND P2, PT, R15, 0x7fffffbd, PT ;  /* 0x7fffffbd0f00780c */ /* 0x000fe40003f46070 */
[----:B-1----:R-:W-:Y:S01]  /*4e80*/  LEA R112, P4, R13, UR6, 0x2 ;  /* 0x000000060d707c11 */ /* 0x002fe2000f8810ff */
[----:B------:R-:W-:Y:S01]  /*4e90*/  STL.64 [R1+0x518], R92 ;  /* 0x0005185c01007387 */ /* 0x000fe20000100a00 */
[----:B------:R-:W-:Y:S01]  /*4ea0*/  LEA R116, P5, R11, UR6, 0x2 ;  /* 0x000000060b747c11 */ /* 0x000fe2000f8a10ff */
[----:B------:R-:W1:Y:S01]  /*4eb0*/  LDC R15, c[0x0][0x230] ;  /* 0x00008c00ff0f7b82 */ /* 0x000e620000000800 */
[----:B------:R-:W-:Y:S01]  /*4ec0*/  LEA.HI.X.SX32 R113, R13, UR7, 0x2, P4 ;  /* 0x000000070d717c11 */ /* 0x000fe2000a0f16ff */
[----:B------:R4:W-:Y:S01]  /*4ed0*/  STL.64 [R1+0x530], R20 ;  /* 0x0005301401007387 */ /* 0x0009e20000100a00 */
[----:B------:R-:W-:Y:S01]  /*4ee0*/  LEA.HI.X.SX32 R117, R11, UR7, 0x2, P5 ;  /* 0x000000070b757c11 */ /* 0x000fe2000a8f16ff */
[----:B------:R-:W-:Y:S01]  /*4ef0*/  IMAD.WIDE R126, R4, 0x4, R118 ;  /* 0x00000004047e7825 */ /* 0x000fe200078e0276 */
[----:B------:R-:W-:Y:S01]  /*4f00*/  LEA R114, P4, R0, UR6, 0x2 ;  /* 0x0000000600727c11 */ /* 0x000fe2000f8810ff */
[----:B------:R-:W-:Y:S01]  /*4f10*/  STL.64 [R1+0x520], R38 ;  /* 0x0005202601007387 */ /* 0x000fe20000100a00 */
[----:B------:R-:W-:Y:S01]  /*4f20*/  IADD3 R19, R19, -0x2, RZ ;  /* 0xfffffffe13137810 */ /* 0x000fe20007ffe0ff */
[----:B--2---:R-:W-:Y:S01]  /*4f30*/  VIADD R2, R2, 0xffffffde ;  /* 0xffffffde02027836 */ /* 0x004fe20000000000 */
[----:B------:R-:W2:Y:S01]  /*4f40*/  LDC R11, c[0x0][0x230] ;  /* 0x00008c00ff0b7b82 */ /* 0x000ea20000000800 */
[----:B------:R-:W-:Y:S01]  /*4f50*/  LEA.HI.X.SX32 R115, R0, UR7, 0x2, P4 ;  /* 0x0000000700737c11 */ /* 0x000fe2000a0f16ff */
[----:B------:R-:W-:Y:S01]  /*4f60*/  IMAD.WIDE R124, R4, 0x4, R116 ;  /* 0x00000004047c7825 */ /* 0x000fe200078e0274 */
[----:B------:R-:W-:Y:S01]  /*4f70*/  ISETP.GE.U32.AND P1, PT, R18, 0x7fffffc0, PT ;  /* 0x7fffffc01200780c */ /* 0x000fe20003f26070 */
[----:B------:R-:W-:Y:S01]  /*4f80*/  STL.64 [R1+0x488], R126 ;  /* 0x0004887e01007387 */ /* 0x000fe20000100a00 */
[----:B------:R-:W-:Y:S01]  /*4f90*/  ISETP.GE.U32.AND P4, PT, R2, 0x7fffff9f, PT ;  /* 0x7fffff9f0200780c */ /* 0x000fe20003f86070 */
[----:B----4-:R-:W-:Y:S01]  /*4fa0*/  VIADD R21, R3, UR10 ;  /* 0x0000000a03157c36 */ /* 0x010fe20008000000 */
[----:B------:R-:W-:Y:S01]  /*4fb0*/  ISETP.GE.U32.AND P3, PT, R19, 0x7fffffbf, PT ;  /* 0x7fffffbf1300780c */ /* 0x000fe20003f66070 */
[----:B------:R-:W4:Y:S01]  /*4fc0*/  LDC R2, c[0x0][0x230] ;  /* 0x00008c00ff027b82 */ /* 0x000f220000000800 */
[----:B------:R-:W-:Y:S01]  /*4fd0*/  IADD3 R14, R14, -0x21, RZ ;  /* 0xffffffdf0e0e7810 */ /* 0x000fe20007ffe0ff */
[----:B---3--:R-:W-:Y:S01]  /*4fe0*/  VIADD R5, R16, 0xffffffdd ;  /* 0xffffffdd10057836 */ /* 0x008fe20000000000 */
[----:B------:R-:W-:Y:S01]  /*4ff0*/  ISETP.GE.U32.AND P0, PT, R17, 0x7fffffbe, PT ;  /* 0x7fffffbe1100780c */ /* 0x000fe20003f06070 */
[----:B------:R-:W-:Y:S01]  /*5000*/  IMAD.WIDE R122, R4, 0x4, R112 ;  /* 0x00000004047a7825 */ /* 0x000fe200078e0270 */
[----:B------:R-:W-:Y:S01]  /*5010*/  ISETP.GE.U32.AND P6, PT, R14, 0x7fffffa0, PT ;  /* 0x7fffffa00e00780c */ /* 0x000fe20003fc6070 */
[----:B------:R-:W-:Y:S01]  /*5020*/  STL.64 [R1+0x478], R124 ;  /* 0x0004787c01007387 */ /* 0x000fe20000100a00 */
[----:B-1----:R-:W-:Y:S01]  /*5030*/  IADD3 R0, R15, -0x24, RZ ;  /* 0xffffffdc0f007810 */ /* 0x002fe20007ffe0ff */
[----:B------:R-:W1:Y:S01]  /*5040*/  LDC R13, c[0x0][0x230] ;  /* 0x00008c00ff0d7b82 */ /* 0x000e620000000800 */
[----:B------:R-:W-:Y:S01]  /*5050*/  ISETP.GE.U32.AND P5, PT, R5, 0x7fffff9e, PT ;  /* 0x7fffff9e0500780c */ /* 0x000fe20003fa6070 */
[----:B------:R-:W-:Y:S01]  /*5060*/  @!PT LDS RZ, [RZ] ;  /* 0x00000000fffff984 */ /* 0x000fe20000000800 */
[----:B------:R-:W-:Y:S01]  /*5070*/  @!PT LDS RZ, [RZ] ;  /* 0x00000000fffff984 */ /* 0x000fe20000000800 */
[----:B------:R-:W-:Y:S01]  /*5080*/  @!PT LDS RZ, [RZ] ;  /* 0x00000000fffff984 */ /* 0x000fe20000000800 */
[----:B------:R-:W-:Y:S01]  /*5090*/  LDGSTS.E [R21], desc[UR48][R118.64], !P1 ;  /* 0x0000000076157fae */ /* 0x000fe2000c921870 */
[----:B------:R-:W-:Y:S01]  /*50a0*/  IMAD.WIDE R120, R4, 0x4, R114 ;  /* 0x0000000404787825 */ /* 0x000fe200078e0272 */
[----:B------:R-:W-:-:S02]  /*50b0*/  LOP3.LUT R20, R3, 0x10, RZ, 0x3c, !PT ;  /* 0x0000001003147812 */ /* 0x000fc400078e3cff */
[----:B------:R-:W-:Y:S01]  /*50c0*/  LDGSTS.E [R21+0x4000], desc[UR48][R116.64], !P1 ;  /* 0x0400000074157fae */ /* 0x000fe2000c921870 */
[----:B------:R-:W-:Y:S01]  /*50d0*/  IMAD.SHL.U32 R5, R4, 0x2, RZ ;  /* 0x0000000204057824 */ /* 0x000fe200078e00ff */
[----:B------:R-:W3:Y:S01]  /*50e0*/  LDC R14, c[0x0][0x230] ;  /* 0x00008c00ff0e7b82 */ /* 0x000ee20000000800 */
[----:B------:R-:W-:Y:S01]  /*50f0*/  IADD3 R20, R20, UR10, RZ ;  /* 0x0000000a14147c10 */ /* 0x000fe2000fffe0ff */
[----:B------:R-:W-:Y:S01]  /*5100*/  LDGSTS.E [R21+0x8000], desc[UR48][R112.64], !P1 ;  /* 0x0800000070157fae */ /* 0x000fe2000c921870 */
[----:B------:R-:W-:-:S03]  /*5110*/  IMAD.WIDE R18, R5, 0x4, R112 ;  /* 0x0000000405127825 */ /* 0x000fc600078e0270 */
[----:B------:R-:W-:Y:S01]  /*5120*/  LDGSTS.E [R21+0xc000], desc[UR48][R114.64], !P1 ;  /* 0x0c00000072157fae */ /* 0x000fe2000c921870 */
[----:B------:R-:W-:Y:S01]  /*5130*/  ISETP.GE.U32.AND P1, PT, R0, 0x7fffff9d, PT ;  /* 0x7fffff9d0000780c */ /* 0x000fe20003f26070 */
[----:B------:R-:W-:Y:S01]  /*5140*/  IMAD.WIDE R16, R5, 0x4, R114 ;  /* 0x0000000405107825 */ /* 0x000fe200078e0272 */
[----:B--2---:R-:W-:Y:S01]  /*5150*/  IADD3 R0, R11, -0x5, RZ ;  /* 0xfffffffb0b007810 */ /* 0x004fe20007ffe0ff */
[----:B------:R-:W-:Y:S01]  /*5160*/  LDGSTS.E [R21+0x4], desc[UR48][R126.64], !P3 ;  /* 0x000040007e157fae */ /* 0x000fe2000d921870 */
[----:B------:R-:W2:Y:S01]  /*5170*/  LDC R15, c[0x0][0x230] ;  /* 0x00008c00ff0f7b82 */ /* 0x000ea20000000800 */
[----:B------:R-:W-:Y:S02]  /*5180*/  IMAD R11, R4, 0x3, RZ ;  /* 0x00000003040b7824 */ /* 0x000fe400078e02ff */
[----:B------:R-:W-:Y:S01]  /*5190*/  LDGSTS.E [R21+0x4004], desc[UR48][R124.64], !P3 ;  /* 0x040040007c157fae */ /* 0x000fe2000d921870 */
[----:B------:R-:W-:-:S03]  /*51a0*/  IMAD.WIDE R250, R248, 0x4, R112 ;  /* 0x00000004f8fa7825 */ /* 0x000fc600078e0270 */
[----:B------:R1:W-:Y:S01]  /*51b0*/  STL.64 [R1+0x468], R122 ;  /* 0x0004687a01007387 */ /* 0x0003e20000100a00 */
[----:B------:R-:W-:-:S03]  /*51c0*/  IMAD.WIDE R246, R240, 0x4, R118 ;  /* 0x00000004f0f67825 */ /* 0x000fc600078e0276 */
[----:B------:R1:W-:Y:S01]  /*51d0*/  LDGSTS.E [R21+0x8004], desc[UR48][R122.64], !P3 ;  /* 0x080040007a157fae */ /* 0x0003e2000d921870 */
[----:B------:R-:W-:-:S03]  /*51e0*/  IMAD.WIDE R244, R240, 0x4, R116 ;  /* 0x00000004f0f47825 */ /* 0x000fc600078e0274 */
[----:B------:R3:W-:Y:S01]  /*51f0*/  STL.64 [R1+0x460], R120 ;  /* 0x0004607801007387 */ /* 0x0007e20000100a00 */
[----:B------:R-:W-:-:S03]  /*5200*/  IMAD.WIDE R242, R240, 0x4, R112 ;  /* 0x00000004f0f27825 */ /* 0x000fc600078e0270 */
[----:B------:R3:W-:Y:S01]  /*5210*/  LDGSTS.E [R21+0xc004], desc[UR48][R120.64], !P3 ;  /* 0x0c00400078157fae */ /* 0x0007e2000d921870 */
[----:B------:R-:W-:Y:S01]  /*5220*/  ISETP.GE.U32.AND P3, PT, R0, 0x7fffffbc, PT ;  /* 0x7fffffbc0000780c */ /* 0x000fe20003f66070 */
[----:B----4-:R-:W-:Y:S02]  /*5230*/  VIADD R0, R2, 0xfffffffa ;  /* 0xfffffffa02007836 */ /* 0x010fe40000000000 */
[C---:B-1----:R-:W-:Y:S01]  /*5240*/  IMAD.WIDE R122, R5.reuse, 0x4, R118 ;  /* 0x00000004057a7825 */ /* 0x042fe200078e0276 */
[----:B------:R-:W1:Y:S03]  /*5250*/  LDC R2, c[0x0][0x230] ;  /* 0x00008c00ff027b82 */ /* 0x000e660000000800 */
[----:B------:R-:W-:Y:S01]  /*5260*/  IMAD.WIDE R240, R240, 0x4, R114 ;  /* 0x00000004f0f07825 */ /* 0x000fe200078e0272 */
[----:B------:R4:W-:Y:S03]  /*5270*/  STL.64 [R1+0x458], R122 ;  /* 0x0004587a01007387 */ /* 0x0009e60000100a00 */
[----:B---3--:R-:W-:Y:S01]  /*5280*/  IMAD.WIDE R120, R5, 0x4, R116 ;  /* 0x0000000405787825 */ /* 0x008fe200078e0274 */
[----:B------:R4:W-:Y:S03]  /*5290*/  LDGSTS.E [R21+0x8], desc[UR48][R122.64], !P0 ;  /* 0x000080007a157fae */ /* 0x0009e6000c121870 */
[----:B------:R-:W-:Y:S01]  /*52a0*/  IMAD.SHL.U32 R5, R4, 0x20, RZ ;  /* 0x0000002004057824 */ /* 0x000fe200078e00ff */
[----:B------:R3:W-:Y:S01]  /*52b0*/  STL.64 [R1+0x448], R120 ;  /* 0x0004487801007387 */ /* 0x0007e20000100a00 */
[----:B------:R-:W-:-:S03]  /*52c0*/  IMAD.WIDE R238, R232, 0x4, R118 ;  /* 0x00000004e8ee7825 */ /* 0x000fc600078e0276 */
[----:B------:R3:W-:Y:S01]  /*52d0*/  LDGSTS.E [R21+0x4008], desc[UR48][R120.64], !P0 ;  /* 0x0400800078157fae */ /* 0x0007e2000c121870 */
[----:B------:R-:W-:Y:S02]  /*52e0*/  IMAD R126, R4, 0x2b, RZ ;  /* 0x0000002b047e7824 */ /* 0x000fe400078e02ff */
[C---:B------:R-:W-:Y:S01]  /*52f0*/  IMAD.WIDE R236, R232.reuse, 0x4, R116 ;  /* 0x00000004e8ec7825 */ /* 0x040fe200078e0274 */
[----:B------:R2:W-:Y:S03]  /*5300*/  STL.64 [R1+0x438], R18 ;  /* 0x0004381201007387 */ /* 0x0005e60000100a00 */
[C---:B----4-:R-:W-:Y:S01]  /*5310*/  IMAD.WIDE R122, R11.reuse, 0x4, R118 ;  /* 0x000000040b7a7825 */ /* 0x050fe200078e0276 */
[----:B------:R2:W-:Y:S03]  /*5320*/  LDGSTS.E [R21+0x8008], desc[UR48][R18.64], !P0 ;  /* 0x0800800012157fae */ /* 0x0005e6000c121870 */
[----:B------:R-:W-:Y:S01]  /*5330*/  IMAD.WIDE R234, R232, 0x4, R112 ;  /* 0x00000004e8ea7825 */ /* 0x000fe200078e0270 */
[----:B------:R4:W-:Y:S03]  /*5340*/  STL.64 [R1+0x430], R16 ;  /* 0x0004301001007387 */ /* 0x0009e60000100a00 */
[----:B---3--:R-:W-:Y:S01]  /*5350*/  IMAD.WIDE R120, R11, 0x4, R116 ;  /* 0x000000040b787825 */ /* 0x008fe200078e0274 */
[----:B------:R4:W-:Y:S01]  /*5360*/  LDGSTS.E [R21+0xc008], desc[UR48][R16.64], !P0 ;  /* 0x0c00800010157fae */ /* 0x0009e2000c121870 */
[----:B------:R-:W-:-:S02]  /*5370*/  ISETP.GE.U32.AND P0, PT, R0, 0x7fffffbb, PT ;  /* 0x7fffffbb0000780c */ /* 0x000fc40003f06070 */
[----:B------:R-:W-:Y:S01]  /*5380*/  IADD3 R0, R13, -0x7, RZ ;  /* 0xfffffff90d007810 */ /* 0x000fe20007ffe0ff */
[C---:B--2---:R-:W-:Y:S01]  /*5390*/  IMAD.WIDE R18, R11.reuse, 0x4, R112 ;  /* 0x000000040b127825 */ /* 0x044fe200078e0270 */
[----:B------:R2:W-:Y:S01]  /*53a0*/  LDGSTS.E [R21+0xc], desc[UR48][R122.64], !P2 ;  /* 0x0000c0007a157fae */ /* 0x0005e2000d121870 */
[----:B------:R-:W3:Y:S02]  /*53b0*/  LDC R13, c[0x0][0x230] ;  /* 0x00008c00ff0d7b82 */ /* 0x000ee40000000800 */
[--C-:B------:R-:W-:Y:S01]  /*53c0*/  IMAD.WIDE R232, R232, 0x4, R114.reuse ;  /* 0x00000004e8e87825 */ /* 0x100fe200078e0272 */
[----:B------:R1:W-:Y:S03]  /*53d0*/  LDGSTS.E [R21+0x400c], desc[UR48][R120.64], !P2 ;  /* 0x0400c00078157fae */ /* 0x0003e6000d121870 */
[----:B----4-:R-:W-:Y:S01]  /*53e0*/  IMAD.WIDE R16, R11, 0x4, R114 ;  /* 0x000000040b107825 */ /* 0x010fe200078e0272 */
[----:B------:R4:W-:Y:S03]  /*53f0*/  LDGSTS.E [R21+0x800c], desc[UR48][R18.64], !P2 ;  /* 0x0800c00012157fae */ /* 0x0009e6000d121870 */
[----:B------:R-:W-:Y:S01]  /*5400*/  IMAD R11, R4, 0x21, RZ ;  /* 0x00000021040b7824 */ /* 0x000fe200078e02ff */
[----:B------:R4:W-:Y:S01]  /*5410*/  LDGSTS.E [R21+0xc00c], desc[UR48][R16.64], !P2 ;  /* 0x0c00c00010157fae */ /* 0x0009e2000d121870 */
[----:B------:R-:W-:Y:S01]  /*5420*/  ISETP.GE.U32.AND P2, PT, R0, 0x7fffffba, PT ;  /* 0x7fffffba0000780c */ /* 0x000fe20003f46070 */
[----:B------:R-:W-:-:S02]  /*5430*/  VIADD R0, R14, 0xfffffff8 ;  /* 0xfffffff80e007836 */ /* 0x000fc40000000000 */
[----:B------:R2:W-:Y:S01]  /*5440*/  STL.64 [R1+0x428], R122 ;  /* 0x0004287a01007387 */ /* 0x0005e20000100a00 */
[----:B------:R-:W3:Y:S01]  /*5450*/  LDC R14, c[0x0][0x230] ;  /* 0x00008c00ff0e7b82 */ /* 0x000ee20000000800 */
[----:B------:R-:W-:Y:S02]  /*5460*/  IMAD.WIDE R132, R134, 0x4, R112 ;  /* 0x0000000486847825 */ /* 0x000fe400078e0270 */
[----:B------:R1:W-:Y:S02]  /*5470*/  STL.64 [R1+0x420], R120 ;  /* 0x0004207801007387 */ /* 0x0003e40000100a00 */
[C---:B------:R-:W-:Y:S02]  /*5480*/  IMAD.WIDE R136, R142.reuse, 0x4, R118 ;  /* 0x000000048e887825 */ /* 0x040fe400078e0276 */
[----:B------:R4:W-:Y:S02]  /*5490*/  STL.64 [R1+0x418], R18 ;  /* 0x0004181201007387 */ /* 0x0009e40000100a00 */
[----:B------:R-:W-:-:S02]  /*54a0*/  IMAD.WIDE R138, R142, 0x4, R116 ;  /* 0x000000048e8a7825 */ /* 0x000fc400078e0274 */
[----:B------:R4:W-:Y:S02]  /*54b0*/  STL.64 [R1+0x410], R16 ;  /* 0x0004101001007387 */ /* 0x0009e40000100a00 */
[----:B--2---:R-:W-:-:S04]  /*54c0*/  IMAD.WIDE R122, R5, 0x4, R118 ;  /* 0x00000004057a7825 */ /* 0x004fc800078e0276 */
[C---:B-1----:R-:W-:Y:S01]  /*54d0*/  IMAD.WIDE R120, R5.reuse, 0x4, R116 ;  /* 0x0000000405787825 */ /* 0x042fe200078e0274 */
[----:B------:R1:W-:Y:S03]  /*54e0*/  LDGSTS.E [R21+0x10000], desc[UR48][R122.64], !P6 ;  /* 0x100000007a157fae */ /* 0x0003e6000f121870 */
[C---:B----4-:R-:W-:Y:S01]  /*54f0*/  IMAD.WIDE R18, R5.reuse, 0x4, R112 ;  /* 0x0000000405127825 */ /* 0x050fe200078e0270 */
[----:B------:R1:W-:Y:S03]  /*5500*/  STL.64 [R1+0x108], R122 ;  /* 0x0001087a01007387 */ /* 0x0003e60000100a00 */
[----:B------:R-:W-:Y:S01]  /*5510*/  IMAD.WIDE R16, R5, 0x4, R114 ;  /* 0x0000000405107825 */ /* 0x000fe200078e0272 */
[----:B------:R2:W-:Y:S03]  /*5520*/  LDGSTS.E [R21+0x14000], desc[UR48][R120.64], !P6 ;  /* 0x1400000078157fae */ /* 0x0005e6000f121870 */
[----:B------:R-:W-:Y:S01]  /*5530*/  IMAD R5, R4, 0x22, RZ ;  /* 0x0000002204057824 */ /* 0x000fe200078e02ff */
[----:B------:R2:W-:Y:S01]  /*5540*/  STL.64 [R1+0x100], R120 ;  /* 0x0001007801007387 */ /* 0x0005e20000100a00 */
[----:B------:R-:W-:-:S03]  /*5550*/  IMAD.WIDE R140, R142, 0x4, R112 ;  /* 0x000000048e8c7825 */ /* 0x000fc600078e0270 */
[----:B------:R4:W-:Y:S01]  /*5560*/  LDGSTS.E [R21+0x18000], desc[UR48][R18.64], !P6 ;  /* 0x1800000012157fae */ /* 0x0009e2000f121870 */
[----:B-1----:R-:W-:-:S03]  /*5570*/  IMAD.WIDE R122, R11, 0x4, R118 ;  /* 0x000000040b7a7825 */ /* 0x002fc600078e0276 */
[----:B------:R4:W-:Y:S01]  /*5580*/  STL.64 [R1+0xf8], R18 ;  /* 0x0000f81201007387 */ /* 0x0009e20000100a00 */
[----:B------:R-:W-:-:S03]  /*5590*/  IMAD.WIDE R142, R142, 0x4, R114 ;  /* 0x000000048e8e7825 */ /* 0x000fc600078e0272 */
[----:B------:R1:W-:Y:S01]  /*55a0*/  LDGSTS.E [R21+0x1c000], desc[UR48][R16.64], !P6 ;  /* 0x1c00000010157fae */ /* 0x0003e2000f121870 */
[C---:B--2---:R-:W-:Y:S01]  /*55b0*/  IMAD.WIDE R120, R11.reuse, 0x4, R116 ;  /* 0x000000040b787825 */ /* 0x044fe200078e0274 */
[----:B------:R-:W-:Y:S02]  /*55c0*/  ISETP.GE.U32.AND P6, PT, R0, 0x7fffffb9, PT ;  /* 0x7fffffb90000780c */ /* 0x000fe40003fc6070 */
[----:B------:R1:W-:Y:S01]  /*55d0*/  STL.64 [R1+0xf0], R16 ;  /* 0x0000f01001007387 */ /* 0x0003e20000100a00 */
[----:B------:R-:W-:Y:S02]  /*55e0*/  VIADD R0, R2, 0xffffffdb ;  /* 0xffffffdb02007836 */ /* 0x000fe40000000000 */
[----:B------:R-:W2:Y:S01]  /*55f0*/  LDC R2, c[0x0][0x230] ;  /* 0x00008c00ff027b82 */ /* 0x000ea20000000800 */
[C---:B----4-:R-:W-:Y:S01]  /*5600*/  IMAD.WIDE R18, R11.reuse, 0x4, R112 ;  /* 0x000000040b127825 */ /* 0x050fe200078e0270 */
[----:B------:R4:W-:Y:S03]  /*5610*/  STL.64 [R1+0xe8], R122 ;  /* 0x0000e87a01007387 */ /* 0x0009e60000100a00 */
[----:B------:R-:W-:Y:S01]  /*5620*/  IMAD.WIDE R144, R150, 0x4, R118 ;  /* 0x0000000496907825 */ /* 0x000fe200078e0276 */
[----:B------:R4:W-:Y:S03]  /*5630*/  LDGSTS.E [R21+0x10004], desc[UR48][R122.64], !P4 ;  /* 0x100040007a157fae */ /* 0x0009e6000e121870 */
[----:B-1----:R-:W-:Y:S01]  /*5640*/  IMAD.WIDE R16, R11, 0x4, R114 ;  /* 0x000000040b107825 */ /* 0x002fe200078e0272 */
[----:B------:R1:W-:Y:S03]  /*5650*/  STL.64 [R1+0xe0], R120 ;  /* 0x0000e07801007387 */ /* 0x0003e60000100a00 */
[----:B------:R-:W-:Y:S01]  /*5660*/  IMAD R11, R4, 0x23, RZ ;  /* 0x00000023040b7824 */ /* 0x000fe200078e02ff */
[----:B------:R1:W-:Y:S01]  /*5670*/  LDGSTS.E [R21+0x14004], desc[UR48][R120.64], !P4 ;  /* 0x1400400078157fae */ /* 0x0003e2000e121870 */
[----:B------:R-:W-:-:S03]  /*5680*/  IMAD.WIDE R146, R150, 0x4, R116 ;  /* 0x0000000496927825 */ /* 0x000fc600078e0274 */
[----:B------:R3:W-:Y:S01]  /*5690*/  STL.64 [R1+0xd8], R18 ;  /* 0x0000d81201007387 */ /* 0x0007e20000100a00 */
[----:B----4-:R-:W-:-:S03]  /*56a0*/  IMAD.WIDE R122, R5, 0x4, R118 ;  /* 0x00000004057a7825 */ /* 0x010fc600078e0276 */
[----:B------:R4:W-:Y:S01]  /*56b0*/  LDGSTS.E [R21+0x18004], desc[UR48][R18.64], !P4 ;  /* 0x1800400012157fae */ /* 0x0009e2000e121870 */
[----:B------:R-:W-:-:S03]  /*56c0*/  IMAD.WIDE R148, R150, 0x4, R112 ;  /* 0x0000000496947825 */ /* 0x000fc600078e0270 */
[----:B------:R4:W-:Y:S01]  /*56d0*/  STL.64 [R1+0xd0], R16 ;  /* 0x0000d01001007387 */ /* 0x0009e20000100a00 */
[----:B-1----:R-:W-:-:S03]  /*56e0*/  IMAD.WIDE R120, R5, 0x4, R116 ;  /* 0x0000000405787825 */ /* 0x002fc600078e0274 */
[----:B------:R1:W-:Y:S01]  /*56f0*/  LDGSTS.E [R21+0x1c004], desc[UR48][R16.64], !P4 ;  /* 0x1c00400010157fae */ /* 0x0003e2000e121870 */
[----:B------:R-:W-:Y:S01]  /*5700*/  ISETP.GE.U32.AND P4, PT, R0, 0x7fffff9c, PT ;  /* 0x7fffff9c0000780c */ /* 0x000fe20003f86070 */
[----:B------:R-:W-:Y:S01]  /*5710*/  IMAD.WIDE R150, R150, 0x4, R114 ;  /* 0x0000000496967825 */ /* 0x000fe200078e0272 */
[----:B---3--:R-:W-:Y:S01]  /*5720*/  IADD3 R0, R13, -0x26, RZ ;  /* 0xffffffda0d007810 */ /* 0x008fe20007ffe0ff */
[----:B------:R3:W-:Y:S01]  /*5730*/  STL.64 [R1+0xc8], R122 ;  /* 0x0000c87a01007387 */ /* 0x0007e20000100a00 */
[----:B------:R-:W2:Y:S01]  /*5740*/  LDC R13, c[0x0][0x230] ;  /* 0x00008c00ff0d7b82 */ /* 0x000ea20000000800 */
[----:B----4-:R-:W-:Y:S02]  /*5750*/  IMAD.WIDE R18, R5, 0x4, R112 ;  /* 0x0000000405127825 */ /* 0x010fe400078e0270 */
[----:B------:R3:W-:Y:S02]  /*5760*/  LDGSTS.E [R21+0x10008], desc[UR48][R122.64], !P5 ;  /* 0x100080007a157fae */ /* 0x0007e4000e921870 */
[----:B------:R-:W-:-:S02]  /*5770*/  IMAD.WIDE R152, R158, 0x4, R118 ;  /* 0x000000049e987825 */ /* 0x000fc400078e0276 */
[----:B------:R4:W-:Y:S02]  /*5780*/  STL.64 [R1+0xc0], R120 ;  /* 0x0000c07801007387 */ /* 0x0009e40000100a00 */
[----:B-1----:R-:W-:Y:S02]  /*5790*/  IMAD.WIDE R16, R5, 0x4, R114 ;  /* 0x0000000405107825 */ /* 0x002fe400078e0272 */
[----:B------:R4:W-:Y:S02]  /*57a0*/  LDGSTS.E [R21+0x14008], desc[UR48][R120.64], !P5 ;  /* 0x1400800078157fae */ /* 0x0009e4000e921870 */
[----:B------:R-:W-:Y:S02]  /*57b0*/  IMAD.SHL.U32 R5, R4, 0x4, RZ ;  /* 0x0000000404057824 */ /* 0x000fe400078e00ff */
[C---:B---3--:R-:W-:Y:S01]  /*57c0*/  IMAD.WIDE R122, R11.reuse, 0x4, R118 ;  /* 0x000000040b7a7825 */ /* 0x048fe200078e0276 */
[----:B------:R1:W-:Y:S03]  /*57d0*/  STL.64 [R1+0xb8], R18 ;  /* 0x0000b81201007387 */ /* 0x0003e60000100a00 */
[C-C-:B------:R-:W-:Y:S01]  /*57e0*/  IMAD.WIDE R154, R158.reuse, 0x4, R116.reuse ;  /* 0x000000049e9a7825 */ /* 0x140fe200078e0274 */
[----:B------:R1:W-:Y:S03]  /*57f0*/  LDGSTS.E [R21+0x18008], desc[UR48][R18.64], !P5 ;  /* 0x1800800012157fae */ /* 0x0003e6000e921870 */
[----:B----4-:R-:W-:Y:S01]  /*5800*/  IMAD.WIDE R120, R11, 0x4, R116 ;  /* 0x000000040b787825 */ /* 0x010fe200078e0274 */
[----:B------:R3:W-:Y:S03]  /*5810*/  STL.64 [R1+0xb0], R16 ;  /* 0x0000b01001007387 */ /* 0x0007e60000100a00 */
[----:B------:R-:W-:Y:S01]  /*5820*/  IMAD.WIDE R156, R158, 0x4, R112 ;  /* 0x000000049e9c7825 */ /* 0x000fe200078e0270 */
[----:B------:R3:W-:Y:S01]  /*5830*/  LDGSTS.E [R21+0x1c008], desc[UR48][R16.64], !P5 ;  /* 0x1c00800010157fae */ /* 0x0007e2000e921870 */
[----:B------:R-:W-:-:S02]  /*5840*/  ISETP.GE.U32.AND P5, PT, R0, 0x7fffff9b, PT ;  /* 0x7fffff9b0000780c */ /* 0x000fc40003fa6070 */
[----:B------:R-:W-:Y:S01]  /*5850*/  VIADD R0, R14, 0xffffffd9 ;  /* 0xffffffd90e007836 */ /* 0x000fe20000000000 */
[----:B------:R4:W-:Y:S01]  /*5860*/  STL.64 [R1+0xa8], R122 ;  /* 0x0000a87a01007387 */ /* 0x0009e20000100a00 */
[----:B-1----:R-:W-:Y:S01]  /*5870*/  IMAD.WIDE R18, R11, 0x4, R112 ;  /* 0x000000040b127825 */ /* 0x002fe200078e0270 */
[----:B------:R-:W1:Y:S02]  /*5880*/  LDC R14, c[0x0][0x230] ;  /* 0x00008c00ff0e7b82 */ /* 0x000e640000000800 */
[----:B------:R4:W-:Y:S01]  /*5890*/  LDGSTS.E [R21+0x1000c], desc[UR48][R122.64], !P1 ;  /* 0x1000c0007a157fae */ /* 0x0009e2000c921870 */
[----:B------:R-:W-:-:S03]  /*58a0*/  IMAD.WIDE R158, R158, 0x4, R114 ;  /* 0x000000049e9e7825 */ /* 0x000fc600078e0272 */
[----:B------:R2:W-:Y:S01]  /*58b0*/  STL.64 [R1+0xa0], R120 ;  /* 0x0000a07801007387 */ /* 0x0005e20000100a00 */
[----:B---3--:R-:W-:-:S03]  /*58c0*/  IMAD.WIDE R16, R11, 0x4, R114 ;  /* 0x000000040b107825 */ /* 0x008fc600078e0272 */
[----:B------:R2:W-:Y:S01]  /*58d0*/  LDGSTS.E [R21+0x1400c], desc[UR48][R120.64], !P1 ;  /* 0x1400c00078157fae */ /* 0x0005e2000c921870 */
[----:B------:R-:W-:Y:S02]  /*58e0*/  IMAD R11, R4, 0x5, RZ ;  /* 0x00000005040b7824 */ /* 0x000fe400078e02ff */
[----:B------:R-:W-:Y:S01]  /*58f0*/  IMAD.WIDE R164, R166, 0x4, R112 ;  /* 0x00000004a6a47825 */ /* 0x000fe200078e0270 */
[----:B------:R3:W-:Y:S03]  /*5900*/  STL.64 [R1+0x98], R18 ;  /* 0x0000981201007387 */ /* 0x0007e60000100a00 */
[C-C-:B----4-:R-:W-:Y:S01]  /*5910*/  IMAD.WIDE R122, R5.reuse, 0x4, R118.reuse ;  /* 0x00000004057a7825 */ /* 0x150fe200078e0276 */
[----:B------:R3:W-:Y:S03]  /*5920*/  LDGSTS.E [R21+0x1800c], desc[UR48][R18.64], !P1 ;  /* 0x1800c00012157fae */ /* 0x0007e6000c921870 */
[----:B------:R-:W-:Y:S01]  /*5930*/  IMAD.WIDE R168, R174, 0x4, R118 ;  /* 0x00000004aea87825 */ /* 0x000fe200078e0276 */
[----:B------:R4:W-:Y:S03]  /*5940*/  STL.64 [R1+0x90], R16 ;  /* 0x0000901001007387 */ /* 0x0009e60000100a00 */
[----:B--2---:R-:W-:Y:S01]  /*5950*/  IMAD.WIDE R120, R5, 0x4, R116 ;  /* 0x0000000405787825 */ /* 0x004fe200078e0274 */
[----:B------:R4:W-:Y:S01]  /*5960*/  LDGSTS.E [R21+0x1c00c], desc[UR48][R16.64], !P1 ;  /* 0x1c00c00010157fae */ /* 0x0009e2000c921870 */
[----:B------:R-:W-:-:S02]  /*5970*/  ISETP.GE.U32.AND P1, PT, R0, 0x7fffff9a, PT ;  /* 0x7fffff9a0000780c */ /* 0x000fc40003f26070 */
[----:B------:R-:W-:Y:S01]  /*5980*/  VIADD R0, R15, 0xffffffd8 ;  /* 0xffffffd80f007836 */ /* 0x000fe20000000000 */
[----:B------:R2:W-:Y:S01]  /*5990*/  STL.64 [R1+0x408], R122 ;  /* 0x0004087a01007387 */ /* 0x0005e20000100a00 */
[----:B---3--:R-:W-:-:S03]  /*59a0*/  IMAD.WIDE R18, R5, 0x4, R112 ;  /* 0x0000000405127825 */ /* 0x008fc600078e0270 */
[----:B------:R2:W-:Y:S01]  /*59b0*/  LDGSTS.E [R20], desc[UR48][R122.64], !P3 ;  /* 0x000000007a147fae */ /* 0x0005e2000d921870 */
[----:B------:R-:W-:-:S03]  /*59c0*/  IMAD.WIDE R170, R174, 0x4, R116 ;  /* 0x00000004aeaa7825 */ /* 0x000fc600078e0274 */
[----:B------:R3:W-:Y:S01]  /*59d0*/  STL.64 [R1+0x400], R120 ;  /* 0x0004007801007387 */ /* 0x0007e20000100a00 */
[----:B----4-:R-:W-:-:S03]  /*59e0*/  IMAD.WIDE R16, R5, 0x4, R114 ;  /* 0x0000000405107825 */ /* 0x010fc600078e0272 */
[----:B------:R3:W-:Y:S01]  /*59f0*/  LDGSTS.E [R20+0x4000], desc[UR48][R120.64], !P3 ;  /* 0x0400000078147fae */ /* 0x0007e2000d921870 */
[----:B------:R-:W-:Y:S02]  /*5a00*/  IMAD R5, R4, 0x6, RZ ;  /* 0x0000000604057824 */ /* 0x000fe400078e02ff */
[C---:B------:R-:W-:Y:S01]  /*5a10*/  IMAD.WIDE R172, R174.reuse, 0x4, R112 ;  /* 0x00000004aeac7825 */ /* 0x040fe200078e0270 */
[----:B------:R4:W-:Y:S03]  /*5a20*/  STL.64 [R1+0x3f8], R18 ;  /* 0x0003f81201007387 */ /* 0x0009e60000100a00 */
[C---:B--2---:R-:W-:Y:S01]  /*5a30*/  IMAD.WIDE R122, R11.reuse, 0x4, R118 ;  /* 0x000000040b7a7825 */ /* 0x044fe200078e0276 */
[----:B------:R4:W-:Y:S03]  /*5a40*/  LDGSTS.E [R20+0x8000], desc[UR48][R18.64], !P3 ;  /* 0x0800000012147fae */ /* 0x0009e6000d921870 */
[----:B------:R-:W-:Y:S01]  /*5a50*/  IMAD.WIDE R174, R174, 0x4, R114 ;  /* 0x00000004aeae7825 */ /* 0x000fe200078e0272 */
[----:B------:R2:W-:Y:S03]  /*5a60*/  STL.64 [R1+0x3f0], R16 ;  /* 0x0003f01001007387 */ /* 0x0005e60000100a00 */
[----:B---3--:R-:W-:Y:S01]  /*5a70*/  IMAD.WIDE R120, R11, 0x4, R116 ;  /* 0x000000040b787825 */ /* 0x008fe200078e0274 */
[----:B------:R2:W-:Y:S01]  /*5a80*/  LDGSTS.E [R20+0xc000], desc[UR48][R16.64], !P3 ;  /* 0x0c00000010147fae */ /* 0x0005e2000d921870 */
[----:B------:R-:W-:-:S02]  /*5a90*/  ISETP.GE.U32.AND P3, PT, R0, 0x7fffff99, PT ;  /* 0x7fffff990000780c */ /* 0x000fc40003f66070 */
[----:B------:R-:W-:Y:S01]  /*5aa0*/  VIADD R0, R2, 0xfffffff7 ;  /* 0xfffffff702007836 */ /* 0x000fe20000000000 */
[----:B------:R3:W-:Y:S01]  /*5ab0*/  LDGSTS.E [R20+0x4], desc[UR48][R122.64], !P0 ;  /* 0x000040007a147fae */ /* 0x0007e2000c121870 */
[----:B----4-:R-:W-:Y:S01]  /*5ac0*/  IMAD.WIDE R18, R11, 0x4, R112 ;  /* 0x000000040b127825 */ /* 0x010fe200078e0270 */
[----:B------:R-:W-:Y:S02]  /*5ad0*/  IADD3 R2, R13, -0xa, RZ ;  /* 0xfffffff60d027810 */ /* 0x000fe40007ffe0ff */
[----:B------:R4:W-:Y:S01]  /*5ae0*/  LDGSTS.E [R20+0x4004], desc[UR48][R120.64], !P0 ;  /* 0x0400400078147fae */ /* 0x0009e2000c121870 */
[----:B------:R-:W-:Y:S02]  /*5af0*/  IMAD R13, R4, 0x24, RZ ;  /* 0x00000024040d7824 */ /* 0x000fe400078e02ff */
[----:B------:R-:W-:Y:S01]  /*5b00*/  IMAD.WIDE R176, R182, 0x4, R118 ;  /* 0x00000004b6b07825 */ /* 0x000fe200078e0276 */
[----:B------:R1:W-:Y:S03]  /*5b10*/  LDGSTS.E [R20+0x8004], desc[UR48][R18.64], !P0 ;  /* 0x0800400012147fae */ /* 0x0003e6000c121870 */
[----:B--2---:R-:W-:Y:S01]  /*5b20*/  IMAD.WIDE R16, R11, 0x4, R114 ;  /* 0x000000040b107825 */ /* 0x004fe200078e0272 */
[----:B------:R3:W-:Y:S03]  /*5b30*/  STL.64 [R1+0x3e8], R122 ;  /* 0x0003e87a01007387 */ /* 0x0007e60000100a00 */
[----:B------:R-:W-:Y:S01]  /*5b40*/  IMAD R11, R4, 0x7, RZ ;  /* 0x00000007040b7824 */ /* 0x000fe200078e02ff */
[----:B------:R2:W-:Y:S01]  /*5b50*/  LDGSTS.E [R20+0xc004], desc[UR48][R16.64], !P0 ;  /* 0x0c00400010147fae */ /* 0x0005e2000c121870 */
[----:B------:R-:W-:Y:S01]  /*5b60*/  ISETP.GE.U32.AND P0, PT, R0, 0x7fffffb8, PT ;  /* 0x7fffffb80000780c */ /* 0x000fe20003f06070 */
[C---:B------:R-:W-:Y:S01]  /*5b70*/  IMAD.WIDE R178, R182.reuse, 0x4, R116 ;  /* 0x00000004b6b27825 */ /* 0x040fe200078e0274 */
[----:B------:R-:W2:Y:S01]  /*5b80*/  LDC R0, c[0x0][0x230] ;  /* 0x00008c00ff007b82 */ /* 0x000ea20000000800 */
[----:B------:R4:W-:Y:S02]  /*5b90*/  STL.64 [R1+0x3e0], R120 ;  /* 0x0003e07801007387 */ /* 0x0009e40000100a00 */
[----:B------:R-:W-:-:S02]  /*5ba0*/  IMAD.WIDE R180, R182, 0x4, R112 ;  /* 0x00000004b6b47825 */ /* 0x000fc400078e0270 */
[----:B------:R1:W-:Y:S02]  /*5bb0*/  STL.64 [R1+0x3d8], R18 ;  /* 0x0003d81201007387 */ /* 0x0003e40000100a00 */
[C---:B---3--:R-:W-:Y:S02]  /*5bc0*/  IMAD.WIDE R122, R5.reuse, 0x4, R118 ;  /* 0x00000004057a7825 */ /* 0x048fe400078e0276 */
[----:B------:R2:W-:Y:S02]  /*5bd0*/  STL.64 [R1+0x3d0], R16 ;  /* 0x0003d01001007387 */ /* 0x0005e40000100a00 */
[----:B------:R-:W-:Y:S02]  /*5be0*/  IMAD.WIDE R182, R182, 0x4, R114 ;  /* 0x00000004b6b67825 */ /* 0x000fe400078e0272 */
[----:B------:R3:W-:Y:S02]  /*5bf0*/  STL.64 [R1+0x3c8], R122 ;  /* 0x0003c87a01007387 */ /* 0x0007e40000100a00 */
[----:B----4-:R-:W-:-:S02]  /*5c00*/  IMAD.WIDE R120, R5, 0x4, R116 ;  /* 0x0000000405787825 */ /* 0x010fc400078e0274 */
[----:B------:R3:W-:Y:S02]  /*5c10*/  LDGSTS.E [R20+0x8], desc[UR48][R122.64], !P2 ;  /* 0x000080007a147fae */ /* 0x0007e4000d121870 */
[C---:B-1----:R-:W-:Y:S02]  /*5c20*/  IMAD.WIDE R18, R5.reuse, 0x4, R112 ;  /* 0x0000000405127825 */ /* 0x042fe400078e0270 */
[----:B------:R1:W-:Y:S02]  /*5c30*/  STL.64 [R1+0x3c0], R120 ;  /* 0x0003c07801007387 */ /* 0x0003e40000100a00 */
[----:B--2---:R-:W-:Y:S02]  /*5c40*/  IMAD.WIDE R16, R5, 0x4, R114 ;  /* 0x0000000405107825 */ /* 0x004fe400078e0272 */
[----:B------:R1:W-:Y:S01]  /*5c50*/  LDGSTS.E [R20+0x4008], desc[UR48][R120.64], !P2 ;  /* 0x0400800078147fae */ /* 0x0003e2000d121870 */
[----:B------:R-:W2:Y:S01]  /*5c60*/  LDC R5, c[0x0][0x230] ;  /* 0x00008c00ff057b82 */ /* 0x000ea20000000800 */
[----:B------:R-:W-:-:S02]  /*5c70*/  VIADD R0, R0, 0xfffffff4 ;  /* 0xfffffff400007836 */ /* 0x000fc40000000000 */
[----:B------:R4:W-:Y:S01]  /*5c80*/  STL.64 [R1+0x3b8], R18 ;  /* 0x0003b81201007387 */ /* 0x0009e20000100a00 */
[----:B---3--:R-:W-:-:S03]  /*5c90*/  IMAD.WIDE R122, R11, 0x4, R118 ;  /* 0x000000040b7a7825 */ /* 0x008fc600078e0276 */
[----:B------:R4:W-:Y:S01]  /*5ca0*/  LDGSTS.E [R20+0x8008], desc[UR48][R18.64], !P2 ;  /* 0x0800800012147fae */ /* 0x0009e2000d121870 */
[----:B------:R-:W-:-:S03]  /*5cb0*/  IMAD.WIDE R184, R190, 0x4, R118 ;  /* 0x00000004beb87825 */ /* 0x000fc600078e0276 */
[----:B------:R3:W-:Y:S01]  /*5cc0*/  STL.64 [R1+0x3b0], R16 ;  /* 0x0003b01001007387 */ /* 0x0007e20000100a00 */
[----:B-1----:R-:W-:-:S03]  /*5cd0*/  IMAD.WIDE R120, R11, 0x4, R116 ;  /* 0x000000040b787825 */ /* 0x002fc600078e0274 */
[----:B------:R3:W-:Y:S01]  /*5ce0*/  LDGSTS.E [R20+0xc008], desc[UR48][R16.64], !P2 ;  /* 0x0c00800010147fae */ /* 0x0007e2000d121870 */
[----:B------:R-:W-:Y:S01]  /*5cf0*/  ISETP.GE.U32.AND P2, PT, R2, 0x7fffffb7, PT ;  /* 0x7fffffb70200780c */ /* 0x000fe20003f46070 */
[----:B------:R-:W-:Y:S02]  /*5d00*/  VIADD R2, R14, 0xfffffff5 ;  /* 0xfffffff50e027836 */ /* 0x000fe40000000000 */
[----:B----4-:R-:W-:Y:S01]  /*5d10*/  IMAD.WIDE R18, R11, 0x4, R112 ;  /* 0x000000040b127825 */ /* 0x010fe200078e0270 */
[----:B------:R-:W-:Y:S03]  /*5d20*/  STL.64 [R1+0x3a8], R122 ;  /* 0x0003a87a01007387 */ /* 0x000fe60000100a00 */
[--C-:B------:R-:W-:Y:S01]  /*5d30*/  IMAD.WIDE R14, R13, 0x4, R114.reuse ;  /* 0x000000040d0e7825 */ /* 0x100fe200078e0272 */
[----:B------:R-:W-:Y:S03]  /*5d40*/  LDGSTS.E [R20+0xc], desc[UR48][R122.64], !P6 ;  /* 0x0000c0007a147fae */ /* 0x000fe6000f121870 */
[----:B---3--:R-:W-:Y:S01]  /*5d50*/  IMAD.WIDE R16, R11, 0x4, R114 ;  /* 0x000000040b107825 */ /* 0x008fe200078e0272 */
[----:B------:R1:W-:Y:S01]  /*5d60*/  STL.64 [R1+0x3a0], R120 ;  /* 0x0003a07801007387 */ /* 0x0003e20000100a00 */
[----:B------:R-:W3:Y:S02]  /*5d70*/  LDC R11, c[0x0][0x230] ;  /* 0x00008c00ff0b7b82 */ /* 0x000ee40000000800 */
[C---:B------:R-:W-:Y:S01]  /*5d80*/  IMAD.WIDE R186, R190.reuse, 0x4, R116 ;  /* 0x00000004beba7825 */ /* 0x040fe200078e0274 */
[----:B------:R1:W-:Y:S03]  /*5d90*/  LDGSTS.E [R20+0x400c], desc[UR48][R120.64], !P6 ;  /* 0x0400c00078147fae */ /* 0x0003e6000f121870 */
[C---:B------:R-:W-:Y:S01]  /*5da0*/  IMAD.WIDE R188, R190.reuse, 0x4, R112 ;  /* 0x00000004bebc7825 */ /* 0x040fe200078e0270 */
[----:B------:R4:W-:Y:S03]  /*5db0*/  STL.64 [R1+0x398], R18 ;  /* 0x0003981201007387 */ /* 0x0009e60000100a00 */
[----:B------:R-:W-:Y:S01]  /*5dc0*/  IMAD.WIDE R190, R190, 0x4, R114 ;  /* 0x00000004bebe7825 */ /* 0x000fe200078e0272 */
[----:B------:R4:W-:Y:S03]  /*5dd0*/  LDGSTS.E [R20+0x800c], desc[UR48][R18.64], !P6 ;  /* 0x0800c00012147fae */ /* 0x0009e6000f121870 */
[----:B------:R-:W-:Y:S01]  /*5de0*/  IMAD.WIDE R194, R198, 0x4, R116 ;  /* 0x00000004c6c27825 */ /* 0x000fe200078e0274 */
[----:B------:R2:W-:Y:S03]  /*5df0*/  STL.64 [R1+0x390], R16 ;  /* 0x0003901001007387 */ /* 0x0005e60000100a00 */
[----:B-1----:R-:W-:Y:S01]  /*5e00*/  IMAD.WIDE R120, R13, 0x4, R118 ;  /* 0x000000040d787825 */ /* 0x002fe200078e0276 */
[----:B------:R2:W-:Y:S01]  /*5e10*/  LDGSTS.E [R20+0xc00c], desc[UR48][R16.64], !P6 ;  /* 0x0c00c00010147fae */ /* 0x0005e2000f121870 */
[----:B------:R-:W-:-:S02]  /*5e20*/  ISETP.GE.U32.AND P6, PT, R2, 0x7fffffb6, PT ;  /* 0x7fffffb60200780c */ /* 0x000fc40003fc6070 */
[----:B------:R-:W-:Y:S01]  /*5e30*/  IMAD R2, R4, 0x25, RZ ;  /* 0x0000002504027824 */ /* 0x000fe200078e02ff */
[----:B------:R1:W-:Y:S01]  /*5e40*/  LDGSTS.E [R20+0x10000], desc[UR48][R120.64], !P4 ;  /* 0x1000000078147fae */ /* 0x0003e2000e121870 */
[----:B----4-:R-:W-:-:S03]  /*5e50*/  IMAD.WIDE R18, R13, 0x4, R116 ;  /* 0x000000040d127825 */ /* 0x010fc600078e0274 */
[----:B------:R1:W-:Y:S01]  /*5e60*/  STL.64 [R1+0x88], R120 ;  /* 0x0000887801007387 */ /* 0x0003e20000100a00 */
[----:B------:R-:W-:-:S03]  /*5e70*/  IMAD.WIDE R196, R198, 0x4, R112 ;  /* 0x00000004c6c47825 */ /* 0x000fc600078e0270 */
[----:B------:R4:W-:Y:S01]  /*5e80*/  LDGSTS.E [R20+0x14000], desc[UR48][R18.64], !P4 ;  /* 0x1400000012147fae */ /* 0x0009e2000e121870 */
[----:B--2---:R-:W-:Y:S02]  /*5e90*/  IMAD.WIDE R16, R13, 0x4, R112 ;  /* 0x000000040d107825 */ /* 0x004fe400078e0270 */
[----:B------:R-:W2:Y:S01]  /*5ea0*/  LDC R13, c[0x0][0x230] ;  /* 0x00008c00ff0d7b82 */ /* 0x000ea20000000800 */
[----:B------:R4:W-:Y:S01]  /*5eb0*/  STL.64 [R1+0x80], R18 ;  /* 0x0000801201007387 */ /* 0x0009e20000100a00 */
[----:B------:R-:W-:-:S03]  /*5ec0*/  IMAD.WIDE R200, R206, 0x4, R118 ;  /* 0x00000004cec87825 */ /* 0x000fc600078e0276 */
[----:B------:R3:W-:Y:S01]  /*5ed0*/  LDGSTS.E [R20+0x18000], desc[UR48][R16.64], !P4 ;  /* 0x1800000010147fae */ /* 0x0007e2000e121870 */
[----:B-1----:R-:W-:-:S03]  /*5ee0*/  IMAD.WIDE R120, R2, 0x4, R118 ;  /* 0x0000000402787825 */ /* 0x002fc600078e0276 */
[----:B------:R1:W-:Y:S01]  /*5ef0*/  LDGSTS.E [R20+0x1c000], desc[UR48][R14.64], !P4 ;  /* 0x1c0000000e147fae */ /* 0x0003e2000e121870 */
[----:B------:R-:W-:Y:S01]  /*5f00*/  ISETP.GE.U32.AND P4, PT, R0, 0x7fffffb5, PT ;  /* 0x7fffffb50000780c */ /* 0x000fe20003f86070 */
[----:B------:R-:W-:Y:S02]  /*5f10*/  IMAD R0, R4, 0x26, RZ ;  /* 0x0000002604007824 */ /* 0x000fe400078e02ff */
[----:B------:R3:W-:Y:S01]  /*5f20*/  STL.64 [R1+0x78], R16 ;  /* 0x0000781001007387 */ /* 0x0007e20000100a00 */
[----:B----4-:R-:W-:-:S03]  /*5f30*/  IMAD.WIDE R18, R2, 0x4, R116 ;  /* 0x0000000402127825 */ /* 0x010fc600078e0274 */
[----:B------:R1:W-:Y:S01]  /*5f40*/  STL.64 [R1+0x70], R14 ;  /* 0x0000700e01007387 */ /* 0x0003e20000100a00 */
[----:B------:R-:W-:-:S03]  /*5f50*/  IMAD.WIDE R122, R0, 0x4, R118 ;  /* 0x00000004007a7825 */ /* 0x000fc600078e0276 */
[----:B------:R4:W-:Y:S01]  /*5f60*/  STL.64 [R1+0x68], R120 ;  /* 0x0000687801007387 */ /* 0x0009e20000100a00 */
[----:B------:R-:W-:-:S03]  /*5f70*/  IMAD.WIDE R202, R206, 0x4, R116 ;  /* 0x00000004ceca7825 */ /* 0x000fc600078e0274 */
[----:B------:R4:W-:Y:S01]  /*5f80*/  LDGSTS.E [R20+0x10004], desc[UR48][R120.64], !P5 ;  /* 0x1000400078147fae */ /* 0x0009e2000e921870 */
[----:B---3--:R-:W-:-:S03]  /*5f90*/  IMAD.WIDE R16, R2, 0x4, R112 ;  /* 0x0000000402107825 */ /* 0x008fc600078e0270 */
[----:B------:R3:W-:Y:S01]  /*5fa0*/  STL.64 [R1+0x60], R18 ;  /* 0x0000601201007387 */ /* 0x0007e20000100a00 */
[----:B-1----:R-:W-:Y:S01]  /*5fb0*/  IMAD.WIDE R14, R2, 0x4, R114 ;  /* 0x00000004020e7825 */ /* 0x002fe200078e0272 */
[----:B------:R-:W-:Y:S02]  /*5fc0*/  IADD3 R2, R5, -0x29, RZ ;  /* 0xffffffd705027810 */ /* 0x000fe40007ffe0ff */
[----:B------:R3:W-:Y:S01]  /*5fd0*/  LDGSTS.E [R20+0x14004], desc[UR48][R18.64], !P5 ;  /* 0x1400400012147fae */ /* 0x0007e2000e921870 */
[----:B--2---:R-:W-:Y:S01]  /*5fe0*/  IADD3 R5, R13, -0x2b, RZ ;  /* 0xffffffd50d057810 */ /* 0x004fe20007ffe0ff */
[----:B------:R-:W-:Y:S01]  /*5ff0*/  IMAD.WIDE R204, R206, 0x4, R112 ;  /* 0x00000004cecc7825 */ /* 0x000fe200078e0270 */
[----:B------:R-:W1:Y:S01]  /*6000*/  LDC R13, c[0x0][0x230] ;  /* 0x00008c00ff0d7b82 */ /* 0x000e620000000800 */
[----:B------:R2:W-:Y:S02]  /*6010*/  STL.64 [R1+0x58], R16 ;  /* 0x0000581001007387 */ /* 0x0005e40000100a00 */
[----:B----4-:R-:W-:-:S02]  /*6020*/  IMAD.WIDE R120, R0, 0x4, R116 ;  /* 0x0000000400787825 */ /* 0x010fc400078e0274 */
[----:B------:R2:W-:Y:S02]  /*6030*/  LDGSTS.E [R20+0x18004], desc[UR48][R16.64], !P5 ;  /* 0x1800400010147fae */ /* 0x0005e4000e921870 */
[----:B------:R-:W-:Y:S02]  /*6040*/  IMAD.WIDE R206, R206, 0x4, R114 ;  /* 0x00000004cece7825 */ /* 0x000fe400078e0272 */
[----:B------:R4:W-:Y:S01]  /*6050*/  LDGSTS.E [R20+0x1c004], desc[UR48][R14.64], !P5 ;  /* 0x1c0040000e147fae */ /* 0x0009e2000e921870 */
[----:B------:R-:W-:Y:S01]  /*6060*/  ISETP.GE.U32.AND P5, PT, R2, 0x7fffff98, PT ;  /* 0x7fffff980200780c */ /* 0x000fe20003fa6070 */
[----:B---3--:R-:W-:Y:S02]  /*6070*/  IMAD.WIDE R18, R0, 0x4, R112 ;  /* 0x0000000400127825 */ /* 0x008fe400078e0270 */
[----:B------:R3:W-:Y:S02]  /*6080*/  LDGSTS.E [R20+0x10008], desc[UR48][R122.64], !P1 ;  /* 0x100080007a147fae */ /* 0x0007e4000c921870 */
[----:B------:R-:W-:-:S02]  /*6090*/  IMAD.SHL.U32 R2, R4, 0x8, RZ ;  /* 0x0000000804027824 */ /* 0x000fc400078e00ff */
[----:B--2---:R-:W-:Y:S01]  /*60a0*/  IMAD.WIDE R16, R0, 0x4, R114 ;  /* 0x0000000400107825 */ /* 0x004fe200078e0272 */
[----:B------:R2:W-:Y:S03]  /*60b0*/  LDGSTS.E [R20+0x14008], desc[UR48][R120.64], !P1 ;  /* 0x1400800078147fae */ /* 0x0005e6000c921870 */
[----:B------:R-:W-:Y:S01]  /*60c0*/  VIADD R0, R11, 0xffffffd6 ;  /* 0xffffffd60b007836 */ /* 0x000fe20000000000 */
[----:B------:R2:W-:Y:S01]  /*60d0*/  LDGSTS.E [R20+0x18008], desc[UR48][R18.64], !P1 ;  /* 0x1800800012147fae */ /* 0x0005e2000c921870 */
[----:B------:R-:W1:Y:S01]  /*60e0*/  LDC R11, c[0x0][0x230] ;  /* 0x00008c00ff0b7b82 */ /* 0x000e620000000800 */
[----:B------:R-:W-:Y:S02]  /*60f0*/  IMAD.WIDE R208, R214, 0x4, R118 ;  /* 0x00000004d6d07825 */ /* 0x000fe400078e0276 */
[----:B------:R2:W-:Y:S01]  /*6100*/  LDGSTS.E [R20+0x1c008], desc[UR48][R16.64], !P1 ;  /* 0x1c00800010147fae */ /* 0x0005e2000c921870 */
[----:B------:R-:W-:Y:S01]  /*6110*/  ISETP.GE.U32.AND P1, PT, R0, 0x7fffff97, PT ;  /* 0x7fffff970000780c */ /* 0x000fe20003f26070 */
[----:B------:R-:W-:-:S02]  /*6120*/  IMAD R0, R4, 0x27, RZ ;  /* 0x0000002704007824 */ /* 0x000fc400078e02ff */
[----:B------:R4:W-:Y:S01]  /*6130*/  STL.64 [R1+0x50], R14 ;  /* 0x0000500e01007387 */ /* 0x0009e20000100a00 */
[----:B------:R-:W-:-:S03]  /*6140*/  IMAD.WIDE R210, R214, 0x4, R116 ;  /* 0x00000004d6d27825 */ /* 0x000fc600078e0274 */
[----:B------:R3:W-:Y:S01]  /*6150*/  STL.64 [R1+0x48], R122 ;  /* 0x0000487a01007387 */ /* 0x0007e20000100a00 */
[----:B------:R-:W-:-:S03]  /*6160*/  IMAD.WIDE R124, R0, 0x4, R118 ;  /* 0x00000004007c7825 */ /* 0x000fc600078e0276 */
[----:B------:R2:W-:Y:S01]  /*6170*/  STL.64 [R1+0x40], R120 ;  /* 0x0000407801007387 */ /* 0x0005e20000100a00 */
[C---:B------:R-:W-:Y:S01]  /*6180*/  IMAD.WIDE R212, R214.reuse, 0x4, R112 ;  /* 0x00000004d6d47825 */ /* 0x040fe200078e0270 */
[----:B----4-:R-:W4:Y:S02]  /*6190*/  LDC R14, c[0x0][0x230] ;  /* 0x00008c00ff0e7b82 */ /* 0x010f240000000800 */
[----:B------:R2:W-:Y:S01]  /*61a0*/  STL.64 [R1+0x38], R18 ;  /* 0x0000381201007387 */ /* 0x0005e20000100a00 */
[----:B------:R-:W-:-:S03]  /*61b0*/  IMAD.WIDE R214, R214, 0x4, R114 ;  /* 0x00000004d6d67825 */ /* 0x000fc600078e0272 */
[----:B------:R2:W-:Y:S01]  /*61c0*/  STL.64 [R1+0x30], R16 ;  /* 0x0000301001007387 */ /* 0x0005e20000100a00 */
[----:B---3--:R-:W-:-:S03]  /*61d0*/  IMAD.WIDE R122, R0, 0x4, R116 ;  /* 0x00000004007a7825 */ /* 0x008fc600078e0274 */
[----:B------:R3:W-:Y:S01]  /*61e0*/  LDGSTS.E [R20+0x1000c], desc[UR48][R124.64], !P3 ;  /* 0x1000c0007c147fae */ /* 0x0007e2000d921870 */
[----:B--2---:R-:W-:-:S03]  /*61f0*/  IMAD.WIDE R120, R0, 0x4, R112 ;  /* 0x0000000400787825 */ /* 0x004fc600078e0270 */
[----:B------:R2:W-:Y:S01]  /*6200*/  LDGSTS.E [R20+0x1400c], desc[UR48][R122.64], !P3 ;  /* 0x1400c0007a147fae */ /* 0x0005e2000d921870 */
[C---:B------:R-:W-:Y:S01]  /*6210*/  LOP3.LUT R19, R3.reuse, 0x20, RZ, 0x3c, !PT ;  /* 0x0000002003137812 */ /* 0x040fe200078e3cff */
[----:B------:R-:W-:Y:S01]  /*6220*/  IMAD.WIDE R216, R222, 0x4, R118 ;  /* 0x00000004ded87825 */ /* 0x000fe200078e0276 */
[----:B------:R-:W-:Y:S01]  /*6230*/  LOP3.LUT R18, R3, 0x30, RZ, 0x3c, !PT ;  /* 0x0000003003127812 */ /* 0x000fe200078e3cff */
[----:B------:R1:W-:Y:S02]  /*6240*/  LDGSTS.E [R20+0x1800c], desc[UR48][R120.64], !P3 ;  /* 0x1800c00078147fae */ /* 0x0003e4000d921870 */
[----:B------:R-:W-:Y:S02]  /*6250*/  IMAD.WIDE R16, R0, 0x4, R114 ;  /* 0x0000000400107825 */ /* 0x000fe400078e0272 */
[----:B------:R3:W-:Y:S02]  /*6260*/  STL.64 [R1+0x28], R124 ;  /* 0x0000287c01007387 */ /* 0x0007e40000100a00 */
[----:B------:R-:W-:-:S02]  /*6270*/  VIADD R19, R19, UR10 ;  /* 0x0000000a13137c36 */ /* 0x000fc40008000000 */
[----:B------:R1:W-:Y:S01]  /*6280*/  LDGSTS.E [R20+0x1c00c], desc[UR48][R16.64], !P3 ;  /* 0x1c00c00010147fae */ /* 0x0003e2000d921870 */
[----:B------:R-:W-:Y:S01]  /*6290*/  ISETP.GE.U32.AND P3, PT, R5, 0x7fffff96, PT ;  /* 0x7fffff960500780c */ /* 0x000fe20003f66070 */
[----:B------:R-:W-:Y:S01]  /*62a0*/  IMAD R0, R4, 0x9, RZ ;  /* 0x0000000904007824 */ /* 0x000fe200078e02ff */
[----:B------:R-:W4:Y:S01]  /*62b0*/  LDC R5, c[0x0][0x230] ;  /* 0x00008c00ff057b82 */ /* 0x000f220000000800 */
[----:B------:R2:W-:Y:S01]  /*62c0*/  STL.64 [R1+0x20], R122 ;  /* 0x0000207a01007387 */ /* 0x0005e20000100a00 */
[----:B------:R-:W-:Y:S02]  /*62d0*/  VIADD R18, R18, UR10 ;  /* 0x0000000a12127c36 */ /* 0x000fe40008000000 */
[----:B------:R-:W-:Y:S01]  /*62e0*/  IMAD.WIDE R218, R222, 0x4, R116 ;  /* 0x00000004deda7825 */ /* 0x000fe200078e0274 */
[----:B------:R1:W-:Y:S03]  /*62f0*/  STL.64 [R1+0x18], R120 ;  /* 0x0000187801007387 */ /* 0x0003e60000100a00 */
[----:B---3--:R-:W-:Y:S01]  /*6300*/  IMAD.WIDE R124, R2, 0x4, R118 ;  /* 0x00000004027c7825 */ /* 0x008fe200078e0276 */
[----:B------:R3:W-:Y:S03]  /*6310*/  STL.64 [R1+0x10], R16 ;  /* 0x0000101001007387 */ /* 0x0007e60000100a00 */
[----:B------:R-:W-:Y:S01]  /*6320*/  IMAD.WIDE R220, R222, 0x4, R112 ;  /* 0x00000004dedc7825 */ /* 0x000fe200078e0270 */
[----:B------:R4:W-:Y:S03]  /*6330*/  STL.64 [R1+0x388], R124 ;  /* 0x0003887c01007387 */ /* 0x0009e60000100a00 */
[C---:B--2---:R-:W-:Y:S01]  /*6340*/  IMAD.WIDE R122, R2.reuse, 0x4, R116 ;  /* 0x00000004027a7825 */ /* 0x044fe200078e0274 */
[----:B------:R2:W-:Y:S03]  /*6350*/  LDGSTS.E [R19], desc[UR48][R124.64], !P0 ;  /* 0x000000007c137fae */ /* 0x0005e6000c121870 */
[C---:B-1----:R-:W-:Y:S01]  /*6360*/  IMAD.WIDE R120, R2.reuse, 0x4, R112 ;  /* 0x0000000402787825 */ /* 0x042fe200078e0270 */
[----:B------:R1:W-:Y:S03]  /*6370*/  STL.64 [R1+0x380], R122 ;  /* 0x0003807a01007387 */ /* 0x0003e60000100a00 */
[--C-:B---3--:R-:W-:Y:S01]  /*6380*/  IMAD.WIDE R16, R2, 0x4, R114.reuse ;  /* 0x0000000402107825 */ /* 0x108fe200078e0272 */
[----:B------:R1:W-:Y:S03]  /*6390*/  LDGSTS.E [R19+0x4000], desc[UR48][R122.64], !P0 ;  /* 0x040000007a137fae */ /* 0x0003e6000c121870 */
[----:B----4-:R-:W-:Y:S01]  /*63a0*/  VIADD R2, R14, 0xffffffd4 ;  /* 0xffffffd40e027836 */ /* 0x010fe20000000000 */
[----:B------:R3:W-:Y:S01]  /*63b0*/  STL.64 [R1+0x378], R120 ;  /* 0x0003787801007387 */ /* 0x0007e20000100a00 */
[----:B------:R-:W-:-:S03]  /*63c0*/  IMAD.WIDE R14, R0, 0x4, R114 ;  /* 0x00000004000e7825 */ /* 0x000fc600078e0272 */
[----:B------:R3:W-:Y:S01]  /*63d0*/  LDGSTS.E [R19+0x8000], desc[UR48][R120.64], !P0 ;  /* 0x0800000078137fae */ /* 0x0007e2000c121870 */
[----:B--2---:R-:W-:-:S03]  /*63e0*/  IMAD.WIDE R124, R126, 0x4, R112 ;  /* 0x000000047e7c7825 */ /* 0x004fc600078e0270 */
[----:B------:R2:W-:Y:S01]  /*63f0*/  STL.64 [R1+0x370], R16 ;  /* 0x0003701001007387 */ /* 0x0005e20000100a00 */
[----:B-1----:R-:W-:-:S03]  /*6400*/  IMAD.WIDE R122, R0, 0x4, R118 ;  /* 0x00000004007a7825 */ /* 0x002fc600078e0276 */
[----:B------:R2:W-:Y:S01]  /*6410*/  LDGSTS.E [R19+0xc000], desc[UR48][R16.64], !P0 ;  /* 0x0c00000010137fae */ /* 0x0005e2000c121870 */
[----:B------:R-:W-:Y:S01]  /*6420*/  ISETP.GE.U32.AND P0, PT, R2, 0x7fffff95, PT ;  /* 0x7fffff950200780c */ /* 0x000fe20003f06070 */
[----:B------:R-:W-:Y:S02]  /*6430*/  IMAD R2, R4, 0xa, RZ ;  /* 0x0000000a04027824 */ /* 0x000fe400078e02ff */
[----:B---3--:R-:W-:Y:S01]  /*6440*/  IMAD.WIDE R120, R0, 0x4, R116 ;  /* 0x0000000400787825 */ /* 0x008fe200078e0274 */
[----:B------:R1:W-:Y:S03]  /*6450*/  STL.64 [R1+0x368], R122 ;  /* 0x0003687a01007387 */ /* 0x0003e60000100a00 */
[----:B------:R-:W-:Y:S01]  /*6460*/  IMAD.WIDE R222, R222, 0x4, R114 ;  /* 0x00000004dede7825 */ /* 0x000fe200078e0272 */
[----:B------:R1:W-:Y:S03]  /*6470*/  LDGSTS.E [R19+0x4], desc[UR48][R122.64], !P2 ;  /* 0x000040007a137fae */ /* 0x0003e6000d121870 */
[----:B--2---:R-:W-:Y:S01]  /*6480*/  IMAD.WIDE R16, R0, 0x4, R112 ;  /* 0x0000000400107825 */ /* 0x004fe200078e0270 */
[----:B------:R-:W-:Y:S01]  /*6490*/  IADD3 R0, R11, -0xd, RZ ;  /* 0xfffffff30b007810 */ /* 0x000fe20007ffe0ff */
[----:B------:R2:W-:Y:S01]  /*64a0*/  STL.64 [R1+0x360], R120 ;  /* 0x0003607801007387 */ /* 0x0005e20000100a00 */
[----:B------:R-:W3:Y:S03]  /*64b0*/  LDC R11, c[0x0][0x230] ;  /* 0x00008c00ff0b7b82 */ /* 0x000ee60000000800 */
[----:B------:R2:W-:Y:S01]  /*64c0*/  LDGSTS.E [R19+0x4004], desc[UR48][R120.64], !P2 ;  /* 0x0400400078137fae */ /* 0x0005e2000d121870 */
[----:B-1----:R-:W-:-:S03]  /*64d0*/  IMAD.WIDE R122, R2, 0x4, R118 ;  /* 0x00000004027a7825 */ /* 0x002fc600078e0276 */
[----:B------:R1:W-:Y:S04]  /*64e0*/  STL.64 [R1+0x358], R16 ;  /* 0x0003581001007387 */ /* 0x0003e80000100a00 */
[----:B------:R1:W-:Y:S01]  /*64f0*/  LDGSTS.E [R19+0x8004], desc[UR48][R16.64], !P2 ;  /* 0x0800400010137fae */ /* 0x0003e2000d121870 */
[----:B--2---:R-:W-:-:S03]  /*6500*/  IMAD.WIDE R120, R2, 0x4, R116 ;  /* 0x0000000402787825 */ /* 0x004fc600078e0274 */
[----:B------:R2:W-:Y:S04]  /*6510*/  STL.64 [R1+0x350], R14 ;  /* 0x0003500e01007387 */ /* 0x0005e80000100a00 */
[----:B------:R2:W-:Y:S01]  /*6520*/  LDGSTS.E [R19+0xc004], desc[UR48][R14.64], !P2 ;  /* 0x0c0040000e137fae */ /* 0x0005e2000d121870 */
[----:B------:R-:W-:Y:S01]  /*6530*/  ISETP.GE.U32.AND P2, PT, R0, 0x7fffffb4, PT ;  /* 0x7fffffb40000780c */ /* 0x000fe20003f46070 */
[----:B------:R-:W-:Y:S02]  /*6540*/  IMAD R0, R4, 0xb, RZ ;  /* 0x0000000b04007824 */ /* 0x000fe400078e02ff */
[C---:B-1----:R-:W-:Y:S01]  /*6550*/  IMAD.WIDE R16, R2.reuse, 0x4, R112 ;  /* 0x0000000402107825 */ /* 0x042fe200078e0270 */
[----:B------:R1:W-:Y:S04]  /*6560*/  LDGSTS.E [R19+0x8], desc[UR48][R122.64], !P6 ;  /* 0x000080007a137fae */ /* 0x0003e8000f121870 */
[----:B------:R4:W-:Y:S01]  /*6570*/  LDGSTS.E [R19+0x4008], desc[UR48][R120.64], !P6 ;  /* 0x0400800078137fae */ /* 0x0009e2000f121870 */
[----:B--2---:R-:W-:-:S03]  /*6580*/  IMAD.WIDE R14, R2, 0x4, R114 ;  /* 0x00000004020e7825 */ /* 0x004fc600078e0272 */
[----:B------:R2:W-:Y:S01]  /*6590*/  LDGSTS.E [R19+0x8008], desc[UR48][R16.64], !P6 ;  /* 0x0800800010137fae */ /* 0x0005e2000f121870 */
[----:B------:R-:W-:-:S03]  /*65a0*/  VIADD R2, R5, 0xfffffff2 ;  /* 0xfffffff205027836 */ /* 0x000fc60000000000 */
[----:B------:R3:W-:Y:S01]  /*65b0*/  LDGSTS.E [R19+0xc008], desc[UR48][R14.64], !P6 ;  /* 0x0c0080000e137fae */ /* 0x0007e2000f121870 */
[----:B------:R-:W3:Y:S01]  /*65c0*/  LDC R5, c[0x0][0x230] ;  /* 0x00008c00ff057b82 */ /* 0x000ee20000000800 */
[----:B------:R-:W-:Y:S02]  /*65d0*/  ISETP.GE.U32.AND P6, PT, R2, 0x7fffffb3, PT ;  /* 0x7fffffb30200780c */ /* 0x000fe40003fc6070 */
[----:B------:R1:W-:Y:S05]  /*65e0*/  STL.64 [R1+0x348], R122 ;  /* 0x0003487a01007387 */ /* 0x0003ea0000100a00 */
[----:B------:R-:W3:Y:S01]  /*65f0*/  LDC R2, c[0x0][0x230] ;  /* 0x00008c00ff027b82 */ /* 0x000ee20000000800 */
[----:B------:R4:W-:Y:S04]  /*6600*/  STL.64 [R1+0x340], R120 ;  /* 0x0003407801007387 */ /* 0x0009e80000100a00 */
[----:B------:R2:W-:Y:S01]  /*6610*/  STL.64 [R1+0x338], R16 ;  /* 0x0003381001007387 */ /* 0x0005e20000100a00 */
[----:B-1----:R-:W-:-:S03]  /*6620*/  IMAD.WIDE R122, R0, 0x4, R118 ;  /* 0x00000004007a7825 */ /* 0x002fc600078e0276 */
[----:B------:R3:W-:Y:S01]  /*6630*/  STL.64 [R1+0x330], R14 ;  /* 0x0003300e01007387 */ /* 0x0007e20000100a00 */
[----:B----4-:R-:W-:-:S03]  /*6640*/  IMAD.WIDE R120, R0, 0x4, R116 ;  /* 0x0000000400787825 */ /* 0x010fc600078e0274 */
[----:B------:R1:W-:Y:S01]  /*6650*/  LDGSTS.E [R19+0xc], desc[UR48][R122.64], !P4 ;  /* 0x0000c0007a137fae */ /* 0x0003e2000e121870 */
[----:B--2---:R-:W-:-:S03]  /*6660*/  IMAD.WIDE R16, R0, 0x4, R112 ;  /* 0x0000000400107825 */ /* 0x004fc600078e0270 */
[----:B------:R2:W-:Y:S01]  /*6670*/  LDGSTS.E [R19+0x400c], desc[UR48][R120.64], !P4 ;  /* 0x0400c00078137fae */ /* 0x0005e2000e121870 */
[----:B---3--:R-:W-:-:S03]  /*6680*/  IMAD.WIDE R14, R0, 0x4, R114 ;  /* 0x00000004000e7825 */ /* 0x008fc600078e0272 */
[----:B------:R3:W-:Y:S01]  /*6690*/  LDGSTS.E [R19+0x800c], desc[UR48][R16.64], !P4 ;  /* 0x0800c00010137fae */ /* 0x0007e2000e121870 */
[----:B------:R-:W-:-:S03]  /*66a0*/  VIADD R0, R13, 0xfffffff1 ;  /* 0xfffffff10d007836 */ /* 0x000fc60000000000 */
[----:B------:R4:W-:Y:S01]  /*66b0*/  LDGSTS.E [R19+0xc00c], desc[UR48][R14.64], !P4 ;  /* 0x0c00c0000e137fae */ /* 0x0009e2000e121870 */
[----:B------:R-:W4:Y:S01]  /*66c0*/  LDC R13, c[0x0][0x230] ;  /* 0x00008c00ff0d7b82 */ /* 0x000f220000000800 */
[----:B------:R-:W-:Y:S02]  /*66d0*/  ISETP.GE.U32.AND P4, PT, R0, 0x7fffffb2, PT ;  /* 0x7fffffb20000780c */ /* 0x000fe40003f86070 */
[----:B------:R1:W-:Y:S01]  /*66e0*/  STL.64 [R1+0x328], R122 ;  /* 0x0003287a01007387 */ /* 0x0003e20000100a00 */
[----:B------:R-:W-:-:S03]  /*66f0*/  IADD3 R0, R11, -0x10, RZ ;  /* 0xfffffff00b007810 */ /* 0x000fc60007ffe0ff */
[----:B------:R2:W-:Y:S01]  /*6700*/  STL.64 [R1+0x320], R120 ;  /* 0x0003207801007387 */ /* 0x0005e20000100a00 */
[----:B------:R-:W4:Y:S03]  /*6710*/  LDC R11, c[0x0][0x230] ;  /* 0x00008c00ff0b7b82 */ /* 0x000f260000000800 */
[----:B------:R3:W-:Y:S04]  /*6720*/  STL.64 [R1+0x318], R16 ;  /* 0x0003181001007387 */ /* 0x0007e80000100a00 */
[----:B------:R4:W-:Y:S01]  /*6730*/  STL.64 [R1+0x310], R14 ;  /* 0x0003100e01007387 */ /* 0x0009e20000100a00 */
[----:B-1----:R-:W-:-:S04]  /*6740*/  IMAD.WIDE R122, R126, 0x4, R116 ;  /* 0x000000047e7a7825 */ /* 0x002fc800078e0274 */
[----:B--2---:R-:W-:-:S04]  /*6750*/  IMAD.WIDE R120, R126, 0x4, R118 ;  /* 0x000000047e787825 */ /* 0x004fc800078e0276 */
[----:B---3--:R-:W-:-:S04]  /*6760*/  IMAD.WIDE R16, R248, 0x4, R118 ;  /* 0x00000004f8107825 */ /* 0x008fc800078e0276 */
[C---:B----4-:R-:W-:Y:S01]  /*6770*/  IMAD.WIDE R14, R248.reuse, 0x4, R116 ;  /* 0x00000004f80e7825 */ /* 0x050fe200078e0274 */
[----:B------:R1:W-:Y:S03]  /*6780*/  LDGSTS.E [R19+0x10000], desc[UR48][R16.64], !P5 ;  /* 0x1000000010137fae */ /* 0x0003e6000e921870 */
[--C-:B------:R-:W-:Y:S01]  /*6790*/  IMAD.WIDE R248, R248, 0x4, R114.reuse ;  /* 0x00000004f8f87825 */ /* 0x100fe200078e0272 */
[----:B------:R2:W-:Y:S03]  /*67a0*/  LDGSTS.E [R19+0x14000], desc[UR48][R14.64], !P5 ;  /* 0x140000000e137fae */ /* 0x0005e6000e921870 */
[----:B------:R-:W-:Y:S01]  /*67b0*/  IMAD.WIDE R126, R126, 0x4, R114 ;  /* 0x000000047e7e7825 */ /* 0x000fe200078e0272 */
[----:B------:R3:W-:Y:S04]  /*67c0*/  LDGSTS.E [R19+0x18000], desc[UR48][R250.64], !P5 ;  /* 0x18000000fa137fae */ /* 0x0007e8000e921870 */
[----:B------:R4:W-:Y:S01]  /*67d0*/  LDGSTS.E [R19+0x1c000], desc[UR48][R248.64], !P5 ;  /* 0x1c000000f8137fae */ /* 0x0009e2000e921870 */
[----:B------:R-:W-:Y:S01]  /*67e0*/  ISETP.GE.U32.AND P5, PT, R0, 0x7fffffb1, PT ;  /* 0x7fffffb10000780c */ /* 0x000fe20003fa6070 */
[----:B------:R-:W-:-:S02]  /*67f0*/  VIADD R0, R2, 0xffffffd3 ;  /* 0xffffffd302007836 */ /* 0x000fc40000000000 */
[----:B------:R-:W-:Y:S01]  /*6800*/  LDGSTS.E [R19+0x10004], desc[UR48][R246.64], !P1 ;  /* 0x10004000f6137fae */ /* 0x000fe2000c921870 */
[----:B------:R-:W-:-:S03]  /*6810*/  IMAD R2, R4, 0xd, RZ ;  /* 0x0000000d04027824 */ /* 0x000fc600078e02ff */
[----:B------:R4:W-:Y:S04]  /*6820*/  LDGSTS.E [R19+0x14004], desc[UR48][R244.64], !P1 ;  /* 0x14004000f4137fae */ /* 0x0009e8000c921870 */
[----:B------:R4:W-:Y:S04]  /*6830*/  LDGSTS.E [R19+0x18004], desc[UR48][R242.64], !P1 ;  /* 0x18004000f2137fae */ /* 0x0009e8000c921870 */
[----:B------:R-:W-:Y:S01]  /*6840*/  LDGSTS.E [R19+0x1c004], desc[UR48][R240.64], !P1 ;  /* 0x1c004000f0137fae */ /* 0x000fe2000c921870 */
[----:B------:R-:W-:Y:S01]  /*6850*/  ISETP.GE.U32.AND P1, PT, R0, 0x7fffff94, PT ;  /* 0x7fffff940000780c */ /* 0x000fe20003f26070 */
[----:B------:R-:W-:-:S02]  /*6860*/  VIADD R0, R5, 0xffffffd2 ;  /* 0xffffffd205007836 */ /* 0x000fc40000000000 */
[----:B------:R-:W-:Y:S01]  /*6870*/  LDGSTS.E [R19+0x10008], desc[UR48][R238.64], !P3 ;  /* 0x10008000ee137fae */ /* 0x000fe2000d921870 */
[----:B------:R-:W4:Y:S03]  /*6880*/  LDC R5, c[0x0][0x230] ;  /* 0x00008c00ff057b82 */ /* 0x000f260000000800 */
[----:B------:R-:W-:Y:S04]  /*6890*/  LDGSTS.E [R19+0x14008], desc[UR48][R236.64], !P3 ;  /* 0x14008000ec137fae */ /* 0x000fe8000d921870 */
[----:B------:R-:W-:Y:S04]  /*68a0*/  LDGSTS.E [R19+0x18008], desc[UR48][R234.64], !P3 ;  /* 0x18008000ea137fae */ /* 0x000fe8000d921870 */
[----:B------:R-:W-:Y:S01]  /*68b0*/  LDGSTS.E [R19+0x1c008], desc[UR48][R232.64], !P3 ;  /* 0x1c008000e8137fae */ /* 0x000fe2000d921870 */
[----:B------:R-:W-:-:S02]  /*68c0*/  ISETP.GE.U32.AND P3, PT, R0, 0x7fffff93, PT ;  /* 0x7fffff930000780c */ /* 0x000fc40003f66070 */
[----:B------:R-:W-:Y:S01]  /*68d0*/  IADD3 R0, R11, -0x2f, RZ ;  /* 0xffffffd10b007810 */ /* 0x000fe20007ffe0ff */
[----:B------:R4:W-:Y:S01]  /*68e0*/  LDGSTS.E [R19+0x1000c], desc[UR48][R120.64], !P0 ;  /* 0x1000c00078137fae */ /* 0x0009e2000c121870 */
[----:B------:R-:W4:Y:S03]  /*68f0*/  LDC R11, c[0x0][0x230] ;  /* 0x00008c00ff0b7b82 */ /* 0x000f260000000800 */
[----:B------:R-:W-:Y:S04]  /*6900*/  LDGSTS.E [R19+0x1400c], desc[UR48][R122.64], !P0 ;  /* 0x1400c0007a137fae */ /* 0x000fe8000c121870 */
[----:B------:R-:W-:Y:S04]  /*6910*/  LDGSTS.E [R19+0x1800c], desc[UR48][R124.64], !P0 ;  /* 0x1800c0007c137fae */ /* 0x000fe8000c121870 */
[----:B------:R-:W-:Y:S01]  /*6920*/  LDGSTS.E [R19+0x1c00c], desc[UR48][R126.64], !P0 ;  /* 0x1c00c0007e137fae */ /* 0x000fe2000c121870 */
[----:B------:R-:W-:Y:S01]  /*6930*/  ISETP.GE.U32.AND P0, PT, R0, 0x7fffff92, PT ;  /* 0x7fffff920000780c */ /* 0x000fe20003f06070 */
[----:B------:R-:W-:-:S02]  /*6940*/  IMAD R0, R4, 0xc, RZ ;  /* 0x0000000c04007824 */ /* 0x000fc400078e02ff */
[----:B------:R1:W-:Y:S02]  /*6950*/  STL.64 [R1+0x8], R16 ;  /* 0x0000081001007387 */ /* 0x0003e40000100a00 */
[C---:B------:R-:W-:Y:S02]  /*6960*/  IMAD.WIDE R130, R0.reuse, 0x4, R118 ;  /* 0x0000000400827825 */ /* 0x040fe400078e0276 */
[----:B------:R2:W-:Y:S02]  /*6970*/  STL.64 [R1], R14 ;  /* 0x0000000e01007387 */ /* 0x0005e40000100a00 */
[C---:B------:R-:W-:Y:S02]  /*6980*/  IMAD.WIDE R128, R0.reuse, 0x4, R116 ;  /* 0x0000000400807825 */ /* 0x040fe400078e0274 */
[----:B------:R3:W-:Y:S04]  /*6990*/  STL.64 [R1+0x1148], R250 ;  /* 0x001148fa01007387 */ /* 0x0007e80000100a00 */
[----:B------:R4:W-:Y:S01]  /*69a0*/  STL.64 [R1+0x1150], R248 ;  /* 0x001150f801007387 */ /* 0x0009e20000100a00 */
[----:B-1----:R-:W-:-:S03]  /*69b0*/  IMAD.WIDE R16, R0, 0x4, R112 ;  /* 0x0000000400107825 */ /* 0x002fc600078e0270 */
[----:B------:R-:W-:Y:S01]  /*69c0*/  STL.64 [R1+0x1158], R246 ;  /* 0x001158f601007387 */ /* 0x000fe20000100a00 */
[----:B--2---:R-:W-:-:S03]  /*69d0*/  IMAD.WIDE R14, R0, 0x4, R114 ;  /* 0x00000004000e7825 */ /* 0x004fc600078e0272 */
[----:B------:R1:W-:Y:S01]  /*69e0*/  STL.64 [R1+0x1160], R244 ;  /* 0x001160f401007387 */ /* 0x0003e20000100a00 */
[----:B------:R-:W-:Y:S02]  /*69f0*/  VIADD R0, R13, 0xffffffd0 ;  /* 0xffffffd00d007836 */ /* 0x000fe40000000000 */
[----:B------:R-:W2:Y:S01]  /*6a00*/  LDC R13, c[0x0][0x230] ;  /* 0x00008c00ff0d7b82 */ /* 0x000ea20000000800 */
[----:B------:R1:W-:Y:S01]  /*6a10*/  STL.64 [R1+0x1168], R242 ;  /* 0x001168f201007387 */ /* 0x0003e20000100a00 */
[----:B---3--:R-:W-:Y:S01]  /*6a20*/  IMAD.MOV.U32 R250, RZ, RZ, R192 ;  /* 0x000000fffffa7224 */ /* 0x008fe200078e00c0 */
[----:B----4-:R-:W-:Y:S01]  /*6a30*/  MOV R248, R226 ;  /* 0x000000e200f87202 */ /* 0x010fe20000000f00 */
[----:B------:R-:W-:Y:S01]  /*6a40*/  IMAD.MOV.U32 R251, RZ, RZ, R193 ;  /* 0x000000fffffb7224 */ /* 0x000fe200078e00c1 */
[----:B------:R-:W-:Y:S01]  /*6a50*/  STL.64 [R1+0x1170], R240 ;  /* 0x001170f001007387 */ /* 0x000fe20000100a00 */
[----:B------:R-:W-:-:S03]  /*6a60*/  IMAD.WIDE R192, R198, 0x4, R118 ;  /* 0x00000004c6c07825 */ /* 0x000fc600078e0276 */
[----:B------:R-:W-:Y:S01]  /*6a70*/  STL.64 [R1+0x1178], R238 ;  /* 0x001178ee01007387 */ /* 0x000fe20000100a00 */
[----:B------:R-:W-:Y:S01]  /*6a80*/  IMAD.WIDE R198, R198, 0x4, R114 ;  /* 0x00000004c6c67825 */ /* 0x000fe200078e0272 */
[----:B-1----:R-:W-:Y:S02]  /*6a90*/  MOV R245, R251 ;  /* 0x000000fb00f57202 */ /* 0x002fe40000000f00 */
[----:B------:R-:W-:Y:S01]  /*6aa0*/  STL.64 [R1+0x1180], R236 ;  /* 0x001180ec01007387 */ /* 0x000fe20000100a00 */
[----:B------:R-:W-:Y:S01]  /*6ab0*/  IMAD.MOV.U32 R242, RZ, RZ, R230 ;  /* 0x000000fffff27224 */ /* 0x000fe200078e00e6 */
[----:B------:R-:W-:Y:S01]  /*6ac0*/  MOV R251, R225 ;  /* 0x000000e100fb7202 */ /* 0x000fe20000000f00 */
[----:B------:R-:W-:Y:S01]  /*6ad0*/  IMAD R230, R4, 0x38, RZ ;  /* 0x0000003804e67824 */ /* 0x000fe200078e02ff */
[----:B------:R-:W-:Y:S01]  /*6ae0*/  STL.64 [R1+0x1188], R234 ;  /* 0x001188ea01007387 */ /* 0x000fe20000100a00 */
[----:B------:R-:W-:Y:S01]  /*6af0*/  IMAD.MOV.U32 R244, RZ, RZ, R250 ;  /* 0x000000fffff47224 */ /* 0x000fe200078e00fa */
[----:B------:R-:W-:Y:S01]  /*6b00*/  MOV R243, R231 ;  /* 0x000000e700f37202 */ /* 0x000fe20000000f00 */
[----:B------:R-:W-:Y:S01]  /*6b10*/  IMAD.MOV.U32 R250, RZ, RZ, R224 ;  /* 0x000000fffffa7224 */ /* 0x000fe200078e00e0 */
[----:B------:R-:W-:Y:S01]  /*6b20*/  STL.64 [R1+0x1190], R232 ;  /* 0x001190e801007387 */ /* 0x000fe20000100a00 */
[----:B------:R-:W-:-:S02]  /*6b30*/  IMAD.MOV.U32 R249, RZ, RZ, R227 ;  /* 0x000000fffff97224 */ /* 0x000fc400078e00e3 */
[C---:B------:R-:W-:Y:S01]  /*6b40*/  IMAD.WIDE R224, R230.reuse, 0x4, R118 ;  /* 0x00000004e6e07825 */ /* 0x040fe200078e0276 */
[----:B------:R1:W-:Y:S03]  /*6b50*/  STL.64 [R1+0x1198], R120 ;  /* 0x0011987801007387 */ /* 0x0003e60000100a00 */
[----:B------:R-:W-:Y:S01]  /*6b60*/  IMAD.MOV.U32 R246, RZ, RZ, R228 ;  /* 0x000000fffff67224 */ /* 0x000fe200078e00e4 */
[----:B------:R3:W-:Y:S01]  /*6b70*/  LDGSTS.E [R18], desc[UR48][R130.64], !P2 ;  /* 0x0000000082127fae */ /* 0x0007e2000d121870 */
[----:B------:R-:W-:Y:S02]  /*6b80*/  IMAD.MOV.U32 R247, RZ, RZ, R229 ;  /* 0x000000fffff77224 */ /* 0x000fe400078e00e5 */
[C---:B------:R-:W-:Y:S01]  /*6b90*/  IMAD.WIDE R226, R230.reuse, 0x4, R116 ;  /* 0x00000004e6e27825 */ /* 0x040fe200078e0274 */
[----:B------:R3:W-:Y:S03]  /*6ba0*/  STL.64 [R1+0x308], R130 ;  /* 0x0003088201007387 */ /* 0x0007e60000100a00 */
[----:B------:R-:W-:Y:S01]  /*6bb0*/  IMAD.WIDE R228, R230, 0x4, R112 ;  /* 0x00000004e6e47825 */ /* 0x000fe200078e0270 */
[----:B------:R4:W-:Y:S03]  /*6bc0*/  LDGSTS.E [R18+0x4000], desc[UR48][R128.64], !P2 ;  /* 0x0400000080127fae */ /* 0x0009e6000d121870 */
[----:B-1----:R-:W-:Y:S01]  /*6bd0*/  IMAD.WIDE R120, R2, 0x4, R116 ;  /* 0x0000000402787825 */ /* 0x002fe200078e0274 */
[----:B------:R4:W-:Y:S03]  /*6be0*/  STL.64 [R1+0x300], R128 ;  /* 0x0003008001007387 */ /* 0x0009e60000100a00 */
[----:B------:R-:W-:Y:S01]  /*6bf0*/  IMAD.WIDE R230, R230, 0x4, R114 ;  /* 0x00000004e6e67825 */ /* 0x000fe200078e0272 */
[----:B------:R1:W-:Y:S03]  /*6c00*/  LDGSTS.E [R18+0x8000], desc[UR48][R16.64], !P2 ;  /* 0x0800000010127fae */ /* 0x0003e6000d121870 */
[----:B---3--:R-:W-:Y:S01]  /*6c10*/  IMAD.WIDE R130, R134, 0x4, R116 ;  /* 0x0000000486827825 */ /* 0x008fe200078e0274 */
[----:B------:R3:W-:Y:S01]  /*6c20*/  LDGSTS.E [R18+0xc000], desc[UR48][R14.64], !P2 ;  /* 0x0c0000000e127fae */ /* 0x0007e2000d121870 */
[----:B------:R-:W-:-:S02]  /*6c30*/  ISETP.GE.U32.AND P2, PT, R0, 0x7fffff91, PT ;  /* 0x7fffff910000780c */ /* 0x000fc40003f46070 */
[----:B------:R-:W-:Y:S01]  /*6c40*/  IMAD R0, R4, 0xe, RZ ;  /* 0x0000000e04007824 */ /* 0x000fe200078e02ff */
[----:B------:R1:W-:Y:S01]  /*6c50*/  STL.64 [R1+0x2f8], R16 ;  /* 0x0002f81001007387 */ /* 0x0003e20000100a00 */
[----:B----4-:R-:W-:-:S03]  /*6c60*/  IMAD.WIDE R128, R2, 0x4, R118 ;  /* 0x0000000402807825 */ /* 0x010fc600078e0276 */
[----:B------:R3:W-:Y:S04]  /*6c70*/  STL.64 [R1+0x2f0], R14 ;  /* 0x0002f00e01007387 */ /* 0x0007e80000100a00 */
[----:B------:R4:W-:Y:S01]  /*6c80*/  STL.64 [R1+0x2e8], R128 ;  /* 0x0002e88001007387 */ /* 0x0009e20000100a00 */
[----:B-1----:R-:W-:-:S03]  /*6c90*/  IMAD.WIDE R16, R2, 0x4, R112 ;  /* 0x0000000402107825 */ /* 0x002fc600078e0270 */
[----:B------:R4:W-:Y:S01]  /*6ca0*/  LDGSTS.E [R18+0x4], desc[UR48][R128.64], !P6 ;  /* 0x0000400080127fae */ /* 0x0009e2000f121870 */
[----:B---3--:R-:W-:Y:S01]  /*6cb0*/  IMAD.WIDE R14, R2, 0x4, R114 ;  /* 0x00000004020e7825 */ /* 0x008fe200078e0272 */
[----:B------:R-:W-:Y:S02]  /*6cc0*/  IADD3 R2, R5, -0x11, RZ ;  /* 0xffffffef05027810 */ /* 0x000fe40007ffe0ff */
[----:B------:R1:W-:Y:S01]  /*6cd0*/  STL.64 [R1+0x2e0], R120 ;  /* 0x0002e07801007387 */ /* 0x0003e20000100a00 */
[----:B------:R-:W3:Y:S03]  /*6ce0*/  LDC R5, c[0x0][0x230] ;  /* 0x00008c00ff057b82 */ /* 0x000ee60000000800 */
[----:B------:R1:W-:Y:S01]  /*6cf0*/  LDGSTS.E [R18+0x4004], desc[UR48][R120.64], !P6 ;  /* 0x0400400078127fae */ /* 0x0003e2000f121870 */
[----:B----4-:R-:W-:-:S03]  /*6d00*/  IMAD.WIDE R128, R0, 0x4, R118 ;  /* 0x0000000400807825 */ /* 0x010fc600078e0276 */
[----:B------:R4:W-:Y:S04]  /*6d10*/  STL.64 [R1+0x2d8], R16 ;  /* 0x0002d81001007387 */ /* 0x0009e80000100a00 */
[----:B------:R4:W-:Y:S01]  /*6d20*/  LDGSTS.E [R18+0x8004], desc[UR48][R16.64], !P6 ;  /* 0x0800400010127fae */ /* 0x0009e2000f121870 */
[----:B-1----:R-:W-:-:S03]  /*6d30*/  IMAD.WIDE R120, R0, 0x4, R116 ;  /* 0x0000000400787825 */ /* 0x002fc600078e0274 */
[----:B------:R1:W-:Y:S04]  /*6d40*/  STL.64 [R1+0x2d0], R14 ;  /* 0x0002d00e01007387 */ /* 0x0003e80000100a00 */
[----:B------:R1:W-:Y:S01]  /*6d50*/  LDGSTS.E [R18+0xc004], desc[UR48][R14.64], !P6 ;  /* 0x0c0040000e127fae */ /* 0x0003e2000f121870 */
[----:B------:R-:W-:Y:S01]  /*6d60*/  ISETP.GE.U32.AND P6, PT, R2, 0x7fffffb0, PT ;  /* 0x7fffffb00200780c */ /* 0x000fe20003fc6070 */
[----:B------:R-:W-:Y:S02]  /*6d70*/  IMAD R2, R4, 0xf, RZ ;  /* 0x0000000f04027824 */ /* 0x000fe400078e02ff */
[C---:B----4-:R-:W-:Y:S01]  /*6d80*/  IMAD.WIDE R16, R0.reuse, 0x4, R112 ;  /* 0x0000000400107825 */ /* 0x050fe200078e0270 */
[----:B------:R4:W-:Y:S04]  /*6d90*/  LDGSTS.E [R18+0x8], desc[UR48][R128.64], !P4 ;  /* 0x0000800080127fae */ /* 0x0009e8000e121870 */
[----:B------:R3:W-:Y:S01]  /*6da0*/  LDGSTS.E [R18+0x4008], desc[UR48][R120.64], !P4 ;  /* 0x0400800078127fae */ /* 0x0007e2000e121870 */
[----:B-1----:R-:W-:-:S03]  /*6db0*/  IMAD.WIDE R14, R0, 0x4, R114 ;  /* 0x00000004000e7825 */ /* 0x002fc600078e0272 */
[----:B------:R1:W-:Y:S01]  /*6dc0*/  LDGSTS.E [R18+0x8008], desc[UR48][R16.64], !P4 ;  /* 0x0800800010127fae */ /* 0x0003e2000e121870 */
[----:B------:R-:W-:-:S03]  /*6dd0*/  VIADD R0, R11, 0xffffffee ;  /* 0xffffffee0b007836 */ /* 0x000fc60000000000 */
[----:B------:R1:W-:Y:S01]  /*6de0*/  LDGSTS.E [R18+0xc008], desc[UR48][R14.64], !P4 ;  /* 0x0c0080000e127fae */ /* 0x0003e2000e121870 */
[----:B------:R-:W1:Y:S01]  /*6df0*/  LDC R11, c[0x0][0x230] ;  /* 0x00008c00ff0b7b82 */ /* 0x000e620000000800 */
[----:B------:R-:W-:Y:S01]  /*6e00*/  ISETP.GE.U32.AND P4, PT, R0, 0x7fffffaf, PT ;  /* 0x7fffffaf0000780c */ /* 0x000fe20003f86070 */
[----:B--2---:R-:W-:Y:S01]  /*6e10*/  VIADD R0, R13, 0xffffffed ;  /* 0xffffffed0d007836 */ /* 0x004fe20000000000 */
[----:B------:R4:W-:Y:S05]  /*6e20*/  STL.64 [R1+0x2c8], R128 ;  /* 0x0002c88001007387 */ /* 0x0009ea0000100a00 */
[----:B------:R-:W2:Y:S01]  /*6e30*/  LDC R13, c[0x0][0x230] ;  /* 0x00008c00ff0d7b82 */ /* 0x000ea20000000800 */
[----:B------:R3:W-:Y:S04]  /*6e40*/  STL.64 [R1+0x2c0], R120 ;  /* 0x0002c07801007387 */ /* 0x0007e80000100a00 */
[----:B------:R1:W-:Y:S01]  /*6e50*/  STL.64 [R1+0x2b8], R16 ;  /* 0x0002b81001007387 */ /* 0x0003e20000100a00 */
[----:B----4-:R-:W-:-:S03]  /*6e60*/  IMAD.WIDE R128, R2, 0x4, R118 ;  /* 0x0000000402807825 */ /* 0x010fc600078e0276 */
[----:B------:R4:W-:Y:S01]  /*6e70*/  STL.64 [R1+0x2b0], R14 ;  /* 0x0002b00e01007387 */ /* 0x0009e20000100a00 */
[----:B---3--:R-:W-:-:S03]  /*6e80*/  IMAD.WIDE R120, R2, 0x4, R116 ;  /* 0x0000000402787825 */ /* 0x008fc600078e0274 */
[----:B------:R3:W-:Y:S01]  /*6e90*/  STL.64 [R1+0x2a8], R128 ;  /* 0x0002a88001007387 */ /* 0x0007e20000100a00 */
[----:B-1----:R-:W-:-:S03]  /*6ea0*/  IMAD.WIDE R16, R2, 0x4, R112 ;  /* 0x0000000402107825 */ /* 0x002fc600078e0270 */
[----:B------:R3:W-:Y:S01]  /*6eb0*/  LDGSTS.E [R18+0xc], desc[UR48][R128.64], !P5 ;  /* 0x0000c00080127fae */ /* 0x0007e2000e921870 */
[----:B----4-:R-:W-:-:S03]  /*6ec0*/  IMAD.WIDE R14, R2, 0x4, R114 ;  /* 0x00000004020e7825 */ /* 0x010fc600078e0272 */
[----:B------:R-:W-:Y:S01]  /*6ed0*/  LDGSTS.E [R18+0x400c], desc[UR48][R120.64], !P5 ;  /* 0x0400c00078127fae */ /* 0x000fe2000e921870 */
[----:B------:R-:W1:Y:S03]  /*6ee0*/  LDC R2, c[0x0][0x230] ;  /* 0x00008c00ff027b82 */ /* 0x000e660000000800 */
[----:B------:R4:W-:Y:S01]  /*6ef0*/  LDGSTS.E [R18+0x800c], desc[UR48][R16.64], !P5 ;  /* 0x0800c00010127fae */ /* 0x0009e2000e921870 */
[----:B---3--:R-:W-:-:S03]  /*6f00*/  IMAD.WIDE R128, R134, 0x4, R118 ;  /* 0x0000000486807825 */ /* 0x008fc600078e0276 */
[----:B------:R3:W-:Y:S01]  /*6f10*/  LDGSTS.E [R18+0xc00c], desc[UR48][R14.64], !P5 ;  /* 0x0c00c0000e127fae */ /* 0x0007e2000e921870 */
[----:B------:R-:W-:Y:S01]  /*6f20*/  ISETP.GE.U32.AND P5, PT, R0, 0x7fffffae, PT ;  /* 0x7fffffae0000780c */ /* 0x000fe20003fa6070 */
[----:B------:R-:W-:Y:S01]  /*6f30*/  IMAD.WIDE R134, R134, 0x4, R114 ;  /* 0x0000000486867825 */ /* 0x000fe200078e0272 */
[----:B------:R-:W-:Y:S01]  /*6f40*/  IADD3 R0, R5, -0x14, RZ ;  /* 0xffffffec05007810 */ /* 0x000fe20007ffe0ff */
[----:B------:R3:W-:Y:S01]  /*6f50*/  LDGSTS.E [R18+0x10000], desc[UR48][R128.64], !P1 ;  /* 0x1000000080127fae */ /* 0x0007e2000c921870 */
[----:B------:R-:W3:Y:S03]  /*6f60*/  LDC R5, c[0x0][0x230] ;  /* 0x00008c00ff057b82 */ /* 0x000ee60000000800 */
[----:B------:R3:W-:Y:S04]  /*6f70*/  LDGSTS.E [R18+0x14000], desc[UR48][R130.64], !P1 ;  /* 0x1400000082127fae */ /* 0x0007e8000c921870 */
[----:B------:R-:W-:Y:S04]  /*6f80*/  LDGSTS.E [R18+0x18000], desc[UR48][R132.64], !P1 ;  /* 0x1800000084127fae */ /* 0x000fe8000c921870 */
[----:B------:R-:W-:Y:S01]  /*6f90*/  LDGSTS.E [R18+0x1c000], desc[UR48][R134.64], !P1 ;  /* 0x1c00000086127fae */ /* 0x000fe2000c921870 */
[----:B------:R-:W-:Y:S01]  /*6fa0*/  ISETP.GE.U32.AND P1, PT, R0, 0x7fffffad, PT ;  /* 0x7fffffad0000780c */ /* 0x000fe20003f26070 */
[----:B------:R-:W-:-:S02]  /*6fb0*/  VIADD R0, R11, 0xffffffcf ;  /* 0xffffffcf0b007836 */ /* 0x000fc40000000000 */
[----:B------:R-:W-:Y:S01]  /*6fc0*/  LDGSTS.E [R18+0x10004], desc[UR48][R136.64], !P3 ;  /* 0x1000400088127fae */ /* 0x000fe2000d921870 */
[----:B------:R-:W3:Y:S01]  /*6fd0*/  LDC R11, c[0x0][0x230] ;  /* 0x00008c00ff0b7b82 */ /* 0x000ee20000000800 */
[----:B-1----:R-:W-:Y:S02]  /*6fe0*/  VIADD R2, R2, 0xffffffcd ;  /* 0xffffffcd02027836 */ /* 0x002fe40000000000 */
[----:B------:R-:W-:Y:S04]  /*6ff0*/  LDGSTS.E [R18+0x14004], desc[UR48][R138.64], !P3 ;  /* 0x140040008a127fae */ /* 0x000fe8000d921870 */
[----:B------:R-:W-:Y:S04]  /*7000*/  LDGSTS.E [R18+0x18004], desc[UR48][R140.64], !P3 ;  /* 0x180040008c127fae */ /* 0x000fe8000d921870 */
[----:B------:R-:W-:Y:S01]  /*7010*/  LDGSTS.E [R18+0x1c004], desc[UR48][R142.64], !P3 ;  /* 0x1c0040008e127fae */ /* 0x000fe2000d921870 */
[----:B------:R-:W-:Y:S01]  /*7020*/  ISETP.GE.U32.AND P3, PT, R0, 0x7fffff90, PT ;  /* 0x7fffff900000780c */ /* 0x000fe20003f66070 */
[----:B--2---:R-:W-:-:S02]  /*7030*/  VIADD R0, R13, 0xffffffce ;  /* 0xffffffce0d007836 */ /* 0x004fc40000000000 */
[----:B------:R-:W-:Y:S01]  /*7040*/  LDGSTS.E [R18+0x10008], desc[UR48][R144.64], !P0 ;  /* 0x1000800090127fae */ /* 0x000fe2000c121870 */
[----:B------:R-:W1:Y:S03]  /*7050*/  LDC R13, c[0x0][0x230] ;  /* 0x00008c00ff0d7b82 */ /* 0x000e660000000800 */
[----:B------:R-:W-:Y:S04]  /*7060*/  LDGSTS.E [R18+0x14008], desc[UR48][R146.64], !P0 ;  /* 0x1400800092127fae */ /* 0x000fe8000c121870 */
[----:B------:R-:W-:Y:S04]  /*7070*/  LDGSTS.E [R18+0x18008], desc[UR48][R148.64], !P0 ;  /* 0x1800800094127fae */ /* 0x000fe8000c121870 */
[----:B------:R-:W-:Y:S04]  /*7080*/  STL.64 [R1+0x2a0], R120 ;  /* 0x0002a07801007387 */ /* 0x000fe80000100a00 */
[----:B------:R-:W-:Y:S01]  /*7090*/  LDGSTS.E [R18+0x1c008], desc[UR48][R150.64], !P0 ;  /* 0x1c00800096127fae */ /* 0x000fe2000c121870 */
[----:B------:R-:W-:-:S02]  /*70a0*/  ISETP.GE.U32.AND P0, PT, R0, 0x7fffff8f, PT ;  /* 0x7fffff8f0000780c */ /* 0x000fc40003f06070 */
[----:B------:R-:W-:Y:S01]  /*70b0*/  SHF.L.U32 R0, R4, 0x4, RZ ;  /* 0x0000000404007819 */ /* 0x000fe200000006ff */
[----:B------:R4:W-:Y:S04]  /*70c0*/  STL.64 [R1+0x298], R16 ;  /* 0x0002981001007387 */ /* 0x0009e80000100a00 */
[----:B------:R-:W-:Y:S01]  /*70d0*/  LDGSTS.E [R18+0x1000c], desc[UR48][R152.64], !P2 ;  /* 0x1000c00098127fae */ /* 0x000fe2000d121870 */
[----:B------:R-:W-:-:S03]  /*70e0*/  IMAD.WIDE R162, R0, 0x4, R118 ;  /* 0x0000000400a27825 */ /* 0x000fc600078e0276 */
[----:B------:R-:W-:Y:S01]  /*70f0*/  LDGSTS.E [R18+0x1400c], desc[UR48][R154.64], !P2 ;  /* 0x1400c0009a127fae */ /* 0x000fe2000d121870 */
[C---:B------:R-:W-:Y:S01]  /*7100*/  IMAD.WIDE R160, R0.reuse, 0x4, R116 ;  /* 0x0000000400a07825 */ /* 0x040fe200078e0274 */
[C---:B----4-:R-:W-:Y:S02]  /*7110*/  LOP3.LUT R17, R3.reuse, 0x40, RZ, 0x3c, !PT ;  /* 0x0000004003117812 */ /* 0x050fe400078e3cff */
[----:B------:R-:W-:Y:S01]  /*7120*/  LDGSTS.E [R18+0x1800c], desc[UR48][R156.64], !P2 ;  /* 0x1800c0009c127fae */ /* 0x000fe2000d121870 */
[----:B------:R-:W-:Y:S01]  /*7130*/  IMAD.WIDE R120, R0, 0x4, R112 ;  /* 0x0000000400787825 */ /* 0x000fe200078e0270 */
[----:B------:R-:W-:Y:S02]  /*7140*/  LOP3.LUT R16, R3, 0x50, RZ, 0x3c, !PT ;  /* 0x0000005003107812 */ /* 0x000fe400078e3cff */
[----:B------:R3:W-:Y:S01]  /*7150*/  STL.64 [R1+0x290], R14 ;  /* 0x0002900e01007387 */ /* 0x0007e20000100a00 */
[----:B------:R-:W-:Y:S02]  /*7160*/  VIADD R17, R17, UR10 ;  /* 0x0000000a11117c36 */ /* 0x000fe40008000000 */
[----:B------:R-:W-:Y:S01]  /*7170*/  VIADD R16, R16, UR10 ;  /* 0x0000000a10107c36 */ /* 0x000fe20008000000 */
[----:B------:R-:W-:Y:S01]  /*7180*/  LDGSTS.E [R18+0x1c00c], desc[UR48][R158.64], !P2 ;  /* 0x1c00c0009e127fae */ /* 0x000fe2000d121870 */
[----:B------:R-:W-:Y:S01]  /*7190*/  ISETP.GE.U32.AND P2, PT, R2, 0x7fffff8e, PT ;  /* 0x7fffff8e0200780c */ /* 0x000fe20003f46070 */
[----:B------:R-:W-:-:S02]  /*71a0*/  IMAD R2, R4, 0x11, RZ ;  /* 0x0000001104027824 */ /* 0x000fc400078e02ff */
[----:B------:R2:W-:Y:S01]  /*71b0*/  STL.64 [R1+0x1130], R128 ;  /* 0x0011308001007387 */ /* 0x0005e20000100a00 */
[----:B---3--:R-:W-:Y:S01]  /*71c0*/  IMAD.WIDE R14, R0, 0x4, R114 ;  /* 0x00000004000e7825 */ /* 0x008fe200078e0272 */
[----:B------:R-:W-:Y:S02]  /*71d0*/  IADD3 R0, R5, -0x34, RZ ;  /* 0xffffffcc05007810 */ /* 0x000fe40007ffe0ff */
[----:B------:R3:W-:Y:S01]  /*71e0*/  STL.64 [R1+0x1138], R130 ;  /* 0x0011388201007387 */ /* 0x0007e20000100a00 */
[----:B------:R-:W4:Y:S03]  /*71f0*/  LDC R5, c[0x0][0x230] ;  /* 0x00008c00ff057b82 */ /* 0x000f260000000800 */
[----:B------:R-:W-:Y:S01]  /*7200*/  STL.64 [R1+0x1140], R132 ;  /* 0x0011408401007387 */ /* 0x000fe20000100a00 */
[----:B--2---:R-:W-:-:S03]  /*7210*/  IMAD.WIDE R128, R2, 0x4, R116 ;  /* 0x0000000402807825 */ /* 0x004fc600078e0274 */
[----:B------:R2:W-:Y:S04]  /*7220*/  LDGSTS.E [R17], desc[UR48][R162.64], !P6 ;  /* 0x00000000a2117fae */ /* 0x0005e8000f121870 */
[----:B------:R2:W-:Y:S01]  /*7230*/  STL.64 [R1+0x288], R162 ;  /* 0x000288a201007387 */ /* 0x0005e20000100a00 */
[----:B---3--:R-:W-:-:S03]  /*7240*/  IMAD.WIDE R130, R2, 0x4, R118 ;  /* 0x0000000402827825 */ /* 0x008fc600078e0276 */
[----:B------:R3:W-:Y:S04]  /*7250*/  LDGSTS.E [R17+0x4000], desc[UR48][R160.64], !P6 ;  /* 0x04000000a0117fae */ /* 0x0007e8000f121870 */
[----:B------:R3:W-:Y:S04]  /*7260*/  STL.64 [R1+0x280], R160 ;  /* 0x000280a001007387 */ /* 0x0007e80000100a00 */
[----:B------:R1:W-:Y:S01]  /*7270*/  LDGSTS.E [R17+0x8000], desc[UR48][R120.64], !P6 ;  /* 0x0800000078117fae */ /* 0x0003e2000f121870 */
[----:B--2---:R-:W-:-:S03]  /*7280*/  IMAD.WIDE R162, R166, 0x4, R116 ;  /* 0x00000004a6a27825 */ /* 0x004fc600078e0274 */
[----:B------:R1:W-:Y:S04]  /*7290*/  STL.64 [R1+0x278], R120 ;  /* 0x0002787801007387 */ /* 0x0003e80000100a00 */
[----:B------:R2:W-:Y:S01]  /*72a0*/  LDGSTS.E [R17+0xc000], desc[UR48][R14.64], !P6 ;  /* 0x0c0000000e117fae */ /* 0x0005e2000f121870 */
[----:B------:R-:W-:Y:S01]  /*72b0*/  ISETP.GE.U32.AND P6, PT, R0, 0x7fffff8d, PT ;  /* 0x7fffff8d0000780c */ /* 0x000fe20003fc6070 */
[----:B------:R-:W-:Y:S02]  /*72c0*/  IMAD R0, R4, 0x12, RZ ;  /* 0x0000001204007824 */ /* 0x000fe400078e02ff */
[----:B------:R2:W-:Y:S01]  /*72d0*/  STL.64 [R1+0x270], R14 ;  /* 0x0002700e01007387 */ /* 0x0005e20000100a00 */
[----:B---3--:R-:W-:-:S03]  /*72e0*/  IMAD.WIDE R160, R166, 0x4, R118 ;  /* 0x00000004a6a07825 */ /* 0x008fc600078e0276 */
[----:B------:R3:W-:Y:S01]  /*72f0*/  STL.64 [R1+0x268], R130 ;  /* 0x0002688201007387 */ /* 0x0007e20000100a00 */
[----:B-1----:R-:W-:-:S03]  /*7300*/  IMAD.WIDE R120, R2, 0x4, R112 ;  /* 0x0000000402787825 */ /* 0x002fc600078e0270 */
[----:B------:R3:W-:Y:S01]  /*7310*/  LDGSTS.E [R17+0x4], desc[UR48][R130.64], !P4 ;  /* 0x0000400082117fae */ /* 0x0007e2000e121870 */
[----:B------:R-:W-:-:S03]  /*7320*/  IMAD.WIDE R166, R166, 0x4, R114 ;  /* 0x00000004a6a67825 */ /* 0x000fc600078e0272 */
[----:B------:R1:W-:Y:S01]  /*7330*/  STL.64 [R1+0x260], R128 ;  /* 0x0002608001007387 */ /* 0x0003e20000100a00 */
[----:B--2---:R-:W-:-:S03]  /*7340*/  IMAD.WIDE R14, R2, 0x4, R114 ;  /* 0x00000004020e7825 */ /* 0x004fc600078e0272 */
[----:B------:R1:W-:Y:S01]  /*7350*/  LDGSTS.E [R17+0x4004], desc[UR48][R128.64], !P4 ;  /* 0x0400400080117fae */ /* 0x0003e2000e121870 */
[----:B------:R-:W-:Y:S02]  /*7360*/  VIADD R2, R11, 0xffffffeb ;  /* 0xffffffeb0b027836 */ /* 0x000fe40000000000 */
[----:B------:R-:W2:Y:S01]  /*7370*/  LDC R11, c[0x0][0x230] ;  /* 0x00008c00ff0b7b82 */ /* 0x000ea20000000800 */
[----:B------:R4:W-:Y:S01]  /*7380*/  STL.64 [R1+0x258], R120 ;  /* 0x0002587801007387 */ /* 0x0009e20000100a00 */
[----:B---3--:R-:W-:-:S03]  /*7390*/  IMAD.WIDE R130, R0, 0x4, R118 ;  /* 0x0000000400827825 */ /* 0x008fc600078e0276 */
[----:B------:R4:W-:Y:S04]  /*73a0*/  LDGSTS.E [R17+0x8004], desc[UR48][R120.64], !P4 ;  /* 0x0800400078117fae */ /* 0x0009e8000e121870 */
[----:B------:R3:W-:Y:S01]  /*73b0*/  STL.64 [R1+0x250], R14 ;  /* 0x0002500e01007387 */ /* 0x0007e20000100a00 */
[----:B-1----:R-:W-:-:S03]  /*73c0*/  IMAD.WIDE R128, R0, 0x4, R116 ;  /* 0x0000000400807825 */ /* 0x002fc600078e0274 */
[----:B------:R3:W-:Y:S01]  /*73d0*/  LDGSTS.E [R17+0xc004], desc[UR48][R14.64], !P4 ;  /* 0x0c0040000e117fae */ /* 0x0007e2000e121870 */
[----:B------:R-:W-:Y:S01]  /*73e0*/  ISETP.GE.U32.AND P4, PT, R2, 0x7fffffac, PT ;  /* 0x7fffffac0200780c */ /* 0x000fe20003f86070 */
[----:B------:R-:W-:Y:S02]  /*73f0*/  IMAD R2, R4, 0x13, RZ ;  /* 0x0000001304027824 */ /* 0x000fe400078e02ff */
[C---:B----4-:R-:W-:Y:S01]  /*7400*/  IMAD.WIDE R120, R0.reuse, 0x4, R112 ;  /* 0x0000000400787825 */ /* 0x050fe200078e0270 */
[----:B------:R1:W-:Y:S04]  /*7410*/  STL.64 [R1+0x248], R130 ;  /* 0x0002488201007387 */ /* 0x0003e80000100a00 */
[----:B------:R1:W-:Y:S01]  /*7420*/  LDGSTS.E [R17+0x8], desc[UR48][R130.64], !P5 ;  /* 0x0000800082117fae */ /* 0x0003e2000e921870 */
[----:B---3--:R-:W-:-:S03]  /*7430*/  IMAD.WIDE R14, R0, 0x4, R114 ;  /* 0x00000004000e7825 */ /* 0x008fc600078e0272 */
[----:B------:R3:W-:Y:S01]  /*7440*/  STL.64 [R1+0x240], R128 ;  /* 0x0002408001007387 */ /* 0x0007e20000100a00 */
[----:B------:R-:W-:-:S03]  /*7450*/  VIADD R0, R13, 0xffffffea ;  /* 0xffffffea0d007836 */ /* 0x000fc60000000000 */
[----:B------:R3:W-:Y:S01]  /*7460*/  LDGSTS.E [R17+0x4008], desc[UR48][R128.64], !P5 ;  /* 0x0400800080117fae */ /* 0x0007e2000e921870 */
[----:B------:R-:W4:Y:S03]  /*7470*/  LDC R13, c[0x0][0x230] ;  /* 0x00008c00ff0d7b82 */ /* 0x000f260000000800 */
[----:B------:R2:W-:Y:S01]  /*7480*/  STL.64 [R1+0x238], R120 ;  /* 0x0002387801007387 */ /* 0x0005e20000100a00 */
[----:B-1----:R-:W-:-:S03]  /*7490*/  IMAD.WIDE R130, R2, 0x4, R118 ;  /* 0x0000000402827825 */ /* 0x002fc600078e0276 */
[----:B------:R2:W-:Y:S04]  /*74a0*/  LDGSTS.E [R17+0x8008], desc[UR48][R120.64], !P5 ;  /* 0x0800800078117fae */ /* 0x0005e8000e921870 */
[----:B------:R1:W-:Y:S01]  /*74b0*/  STL.64 [R1+0x230], R14 ;  /* 0x0002300e01007387 */ /* 0x0003e20000100a00 */
[----:B---3--:R-:W-:-:S03]  /*74c0*/  IMAD.WIDE R128, R2, 0x4, R116 ;  /* 0x0000000402807825 */ /* 0x008fc600078e0274 */
[----:B------:R1:W-:Y:S01]  /*74d0*/  LDGSTS.E [R17+0xc008], desc[UR48][R14.64], !P5 ;  /* 0x0c0080000e117fae */ /* 0x0003e2000e921870 */
[----:B------:R-:W-:Y:S02]  /*74e0*/  ISETP.GE.U32.AND P5, PT, R0, 0x7fffffab, PT ;  /* 0x7fffffab0000780c */ /* 0x000fe40003fa6070 */
[----:B------:R-:W-:Y:S01]  /*74f0*/  IADD3 R0, R5, -0x17, RZ ;  /* 0xffffffe905007810 */ /* 0x000fe20007ffe0ff */
[C---:B--2---:R-:W-:Y:S01]  /*7500*/  IMAD.WIDE R120, R2.reuse, 0x4, R112 ;  /* 0x0000000402787825 */ /* 0x044fe200078e0270 */
[----:B------:R-:W2:Y:S01]  /*7510*/  LDC R5, c[0x0][0x230] ;  /* 0x00008c00ff057b82 */ /* 0x000ea20000000800 */
[----:B------:R3:W-:Y:S04]  /*7520*/  LDGSTS.E [R17+0xc], desc[UR48][R130.64], !P1 ;  /* 0x0000c00082117fae */ /* 0x0007e8000c921870 */
[----:B------:R3:W-:Y:S01]  /*7530*/  LDGSTS.E [R17+0x400c], desc[UR48][R128.64], !P1 ;  /* 0x0400c00080117fae */ /* 0x0007e2000c921870 */
[----:B-1----:R-:W-:-:S02]  /*7540*/  IMAD.WIDE R14, R2, 0x4, R114 ;  /* 0x00000004020e7825 */ /* 0x002fc400078e0272 */
[----:B------:R-:W1:Y:S01]  /*7550*/  LDC R2, c[0x0][0x230] ;  /* 0x00008c00ff027b82 */ /* 0x000e620000000800 */
[----:B------:R3:W-:Y:S04]  /*7560*/  LDGSTS.E [R17+0x800c], desc[UR48][R120.64], !P1 ;  /* 0x0800c00078117fae */ /* 0x0007e8000c921870 */
[----:B------:R3:W-:Y:S01]  /*7570*/  LDGSTS.E [R17+0xc00c], desc[UR48][R14.64], !P1 ;  /* 0x0c00c0000e117fae */ /* 0x0007e2000c921870 */
[----:B------:R-:W-:Y:S01]  /*7580*/  ISETP.GE.U32.AND P1, PT, R0, 0x7fffffaa, PT ;  /* 0x7fffffaa0000780c */ /* 0x000fe20003f26070 */
[----:B------:R-:W-:Y:S02]  /*7590*/  VIADD R0, R11, 0xffffffe8 ;  /* 0xffffffe80b007836 */ /* 0x000fe40000000000 */
[----:B------:R-:W-:Y:S01]  /*75a0*/  LDGSTS.E [R17+0x10000], desc[UR48][R160.64], !P3 ;  /* 0x10000000a0117fae */ /* 0x000fe2000d921870 */
[----:B------:R-:W3:Y:S03]  /*75b0*/  LDC R11, c[0x0][0x230] ;  /* 0x00008c00ff0b7b82 */ /* 0x000ee60000000800 */
[----:B------:R-:W-:Y:S04]  /*75c0*/  LDGSTS.E [R17+0x14000], desc[UR48][R162.64], !P3 ;  /* 0x14000000a2117fae */ /* 0x000fe8000d921870 */
[----:B------:R-:W-:Y:S04]  /*75d0*/  LDGSTS.E [R17+0x18000], desc[UR48][R164.64], !P3 ;  /* 0x18000000a4117fae */ /* 0x000fe8000d921870 */
[----:B------:R-:W-:Y:S01]  /*75e0*/  LDGSTS.E [R17+0x1c000], desc[UR48][R166.64], !P3 ;  /* 0x1c000000a6117fae */ /* 0x000fe2000d921870 */
[----:B------:R-:W-:Y:S01]  /*75f0*/  ISETP.GE.U32.AND P3, PT, R0, 0x7fffffa9, PT ;  /* 0x7fffffa90000780c */ /* 0x000fe20003f66070 */
[----:B----4-:R-:W-:-:S02]  /*7600*/  VIADD R0, R13, 0xffffffcb ;  /* 0xffffffcb0d007836 */ /* 0x010fc40000000000 */
[----:B------:R-:W-:Y:S01]  /*7610*/  LDGSTS.E [R17+0x10004], desc[UR48][R168.64], !P0 ;  /* 0x10004000a8117fae */ /* 0x000fe2000c121870 */
[----:B------:R-:W4:Y:S03]  /*7620*/  LDC R13, c[0x0][0x230] ;  /* 0x00008c00ff0d7b82 */ /* 0x000f260000000800 */
[----:B------:R-:W-:Y:S04]  /*7630*/  LDGSTS.E [R17+0x14004], desc[UR48][R170.64], !P0 ;  /* 0x14004000aa117fae */ /* 0x000fe8000c121870 */
[----:B------:R-:W-:Y:S04]  /*7640*/  LDGSTS.E [R17+0x18004], desc[UR48][R172.64], !P0 ;  /* 0x18004000ac117fae */ /* 0x000fe8000c121870 */
[----:B------:R-:W-:Y:S01]  /*7650*/  LDGSTS.E [R17+0x1c004], desc[UR48][R174.64], !P0 ;  /* 0x1c004000ae117fae */ /* 0x000fe2000c121870 */
[----:B------:R-:W-:-:S02]  /*7660*/  ISETP.GE.U32.AND P0, PT, R0, 0x7fffff8c, PT ;  /* 0x7fffff8c0000780c */ /* 0x000fc40003f06070 */
[----:B-1----:R-:W-:Y:S01]  /*7670*/  IADD3 R0, R2, -0x36, RZ ;  /* 0xffffffca02007810 */ /* 0x002fe20007ffe0ff */
[----:B------:R-:W-:Y:S01]  /*7680*/  LDGSTS.E [R17+0x10008], desc[UR48][R176.64], !P2 ;  /* 0x10008000b0117fae */ /* 0x000fe2000d121870 */
[----:B------:R-:W-:-:S03]  /*7690*/  IMAD R2, R4, 0x15, RZ ;  /* 0x0000001504027824 */ /* 0x000fc600078e02ff */
        /* <DEDUP_REMOVED lines=9> */
[----:B------:R-:W-:Y:S01]  /*7730*/  LDGSTS.E [R17+0x1c00c], desc[UR48][R190.64], !P6 ;  /* 0x1c00c000be117fae */ /* 0x000fe2000f121870 */
[----:B------:R-:W-:Y:S01]  /*7740*/  ISETP.GE.U32.AND P6, PT, R0, 0x7fffff8a, PT ;  /* 0x7fffff8a0000780c */ /* 0x000fe20003fc6070 */
[----:B------:R-:W-:-:S02]  /*7750*/  IMAD R0, R4, 0x14, RZ ;  /* 0x0000001404007824 */ /* 0x000fc400078e02ff */
[----:B------:R3:W-:Y:S04]  /*7760*/  STL.64 [R1+0x228], R130 ;  /* 0x0002288201007387 */ /* 0x0007e80000100a00 */
[----:B------:R2:W-:Y:S04]  /*7770*/  STL.64 [R1+0x220], R128 ;  /* 0x0002208001007387 */ /* 0x0005e80000100a00 */
[----:B------:R4:W-:Y:S01]  /*7780*/  STL.64 [R1+0x218], R120 ;  /* 0x0002187801007387 */ /* 0x0009e20000100a00 */
[----:B---3--:R-:W-:-:S03]  /*7790*/  IMAD.WIDE R130, R0, 0x4, R118 ;  /* 0x0000000400827825 */ /* 0x008fc600078e0276 */
[----:B------:R3:W-:Y:S01]  /*77a0*/  STL.64 [R1+0x210], R14 ;  /* 0x0002100e01007387 */ /* 0x0007e20000100a00 */
[----:B--2---:R-:W-:-:S03]  /*77b0*/  IMAD.WIDE R128, R0, 0x4, R116 ;  /* 0x0000000400807825 */ /* 0x004fc600078e0274 */
[----:B------:R2:W-:Y:S01]  /*77c0*/  STL.64 [R1+0x208], R130 ;  /* 0x0002088201007387 */ /* 0x0005e20000100a00 */
[----:B----4-:R-:W-:-:S03]  /*77d0*/  IMAD.WIDE R120, R0, 0x4, R112 ;  /* 0x0000000400787825 */ /* 0x010fc600078e0270 */
[----:B------:R2:W-:Y:S01]  /*77e0*/  LDGSTS.E [R16], desc[UR48][R130.64], !P4 ;  /* 0x0000000082107fae */ /* 0x0005e2000e121870 */
[----:B---3--:R-:W-:Y:S01]  /*77f0*/  IMAD.WIDE R14, R0, 0x4, R114 ;  /* 0x00000004000e7825 */ /* 0x008fe200078e0272 */
[----:B------:R-:W-:Y:S02]  /*7800*/  IADD3 R0, R11, -0x38, RZ ;  /* 0xffffffc80b007810 */ /* 0x000fe40007ffe0ff */
[----:B------:R3:W-:Y:S01]  /*7810*/  STL.64 [R1+0x200], R128 ;  /* 0x0002008001007387 */ /* 0x0007e20000100a00 */
[----:B------:R-:W4:Y:S03]  /*7820*/  LDC R11, c[0x0][0x230] ;  /* 0x00008c00ff0b7b82 */ /* 0x000f260000000800 */
[----:B------:R3:W-:Y:S01]  /*7830*/  LDGSTS.E [R16+0x4000], desc[UR48][R128.64], !P4 ;  /* 0x0400000080107fae */ /* 0x0007e2000e121870 */
[----:B--2---:R-:W-:-:S03]  /*7840*/  IMAD.WIDE R130, R2, 0x4, R118 ;  /* 0x0000000402827825 */ /* 0x004fc600078e0276 */
[----:B------:R2:W-:Y:S04]  /*7850*/  STL.64 [R1+0x1f8], R120 ;  /* 0x0001f87801007387 */ /* 0x0005e80000100a00 */
[----:B------:R2:W-:Y:S01]  /*7860*/  LDGSTS.E [R16+0x8000], desc[UR48][R120.64], !P4 ;  /* 0x0800000078107fae */ /* 0x0005e2000e121870 */
[----:B---3--:R-:W-:-:S03]  /*7870*/  IMAD.WIDE R128, R2, 0x4, R116 ;  /* 0x0000000402807825 */ /* 0x008fc600078e0274 */
[----:B------:R3:W-:Y:S04]  /*7880*/  STL.64 [R1+0x1f0], R14 ;  /* 0x0001f00e01007387 */ /* 0x0007e80000100a00 */
[----:B------:R3:W-:Y:S01]  /*7890*/  LDGSTS.E [R16+0xc000], desc[UR48][R14.64], !P4 ;  /* 0x0c0000000e107fae */ /* 0x0007e2000e121870 */
[----:B------:R-:W-:Y:S01]  /*78a0*/  ISETP.GE.U32.AND P4, PT, R0, 0x7fffff89, PT ;  /* 0x7fffff890000780c */ /* 0x000fe20003f86070 */
[----:B------:R-:W-:Y:S02]  /*78b0*/  IMAD R0, R4, 0x16, RZ ;  /* 0x0000001604007824 */ /* 0x000fe400078e02ff */
[C---:B--2---:R-:W-:Y:S01]  /*78c0*/  IMAD.WIDE R120, R2.reuse, 0x4, R112 ;  /* 0x0000000402787825 */ /* 0x044fe200078e0270 */
        /* <DEDUP_REMOVED lines=8> */
[----:B--2---:R-:W-:-:S03]  /*7950*/  IMAD.WIDE R130, R0, 0x4, R118 ;  /* 0x0000000400827825 */ /* 0x004fc600078e0276 */
[----:B------:R1:W-:Y:S04]  /*7960*/  LDGSTS.E [R16+0x8004], desc[UR48][R120.64], !P5 ;  /* 0x0800400078107fae */ /* 0x0003e8000e921870 */
[----:B------:R2:W-:Y:S01]  /*7970*/  STL.64 [R1+0x1d0], R14 ;  /* 0x0001d00e01007387 */ /* 0x0005e20000100a00 */
[----:B---3--:R-:W-:-:S03]  /*7980*/  IMAD.WIDE R128, R0, 0x4, R116 ;  /* 0x0000000400807825 */ /* 0x008fc600078e0274 */
[----:B------:R2:W-:Y:S01]  /*7990*/  LDGSTS.E [R16+0xc004], desc[UR48][R14.64], !P5 ;  /* 0x0c0040000e107fae */ /* 0x0005e2000e921870 */
[----:B------:R-:W-:Y:S01]  /*79a0*/  ISETP.GE.U32.AND P5, PT, R2, 0x7fffffa8, PT ;  /* 0x7fffffa80200780c */ /* 0x000fe20003fa6070 */
[----:B------:R-:W-:Y:S02]  /*79b0*/  IMAD R2, R4, 0x17, RZ ;  /* 0x0000001704027824 */ /* 0x000fe400078e02ff */
[C---:B-1----:R-:W-:Y:S01]  /*79c0*/  IMAD.WIDE R120, R0.reuse, 0x4, R112 ;  /* 0x0000000400787825 */ /* 0x042fe200078e0270 */
[----:B------:R1:W-:Y:S04]  /*79d0*/  STL.64 [R1+0x1c8], R130 ;  /* 0x0001c88201007387 */ /* 0x0003e80000100a00 */
[----:B------:R1:W-:Y:S01]  /*79e0*/  LDGSTS.E [R16+0x8], desc[UR48][R130.64], !P1 ;  /* 0x0000800082107fae */ /* 0x0003e2000c921870 */
[----:B--2---:R-:W-:-:S03]  /*79f0*/  IMAD.WIDE R14, R0, 0x4, R114 ;  /* 0x00000004000e7825 */ /* 0x004fc600078e0272 */
[----:B------:R2:W-:Y:S01]  /*7a00*/  STL.64 [R1+0x1c0], R128 ;  /* 0x0001c08001007387 */ /* 0x0005e20000100a00 */
[----:B------:R-:W-:-:S03]  /*7a10*/  VIADD R0, R5, 0xffffffe6 ;  /* 0xffffffe605007836 */ /* 0x000fc60000000000 */
[----:B------:R2:W-:Y:S01]  /*7a20*/  LDGSTS.E [R16+0x4008], desc[UR48][R128.64], !P1 ;  /* 0x0400800080107fae */ /* 0x0005e2000c921870 */
[----:B------:R-:W3:Y:S03]  /*7a30*/  LDC R5, c[0x0][0x230] ;  /* 0x00008c00ff057b82 */ /* 0x000ee60000000800 */
[----:B------:R4:W-:Y:S01]  /*7a40*/  STL.64 [R1+0x1b8], R120 ;  /* 0x0001b87801007387 */ /* 0x0009e20000100a00 */
[----:B-1----:R-:W-:-:S03]  /*7a50*/  IMAD.WIDE R130, R2, 0x4, R118 ;  /* 0x0000000402827825 */ /* 0x002fc600078e0276 */
[----:B------:R1:W-:Y:S04]  /*7a60*/  LDGSTS.E [R16+0x8008], desc[UR48][R120.64], !P1 ;  /* 0x0800800078107fae */ /* 0x0003e8000c921870 */
[----:B------:R1:W-:Y:S01]  /*7a70*/  STL.64 [R1+0x1b0], R14 ;  /* 0x0001b00e01007387 */ /* 0x0003e20000100a00 */
[----:B--2---:R-:W-:-:S03]  /*7a80*/  IMAD.WIDE R128, R2, 0x4, R116 ;  /* 0x0000000402807825 */ /* 0x004fc600078e0274 */
[----:B------:R2:W-:Y:S01]  /*7a90*/  LDGSTS.E [R16+0xc008], desc[UR48][R14.64], !P1 ;  /* 0x0c0080000e107fae */ /* 0x0005e2000c921870 */
[----:B------:R-:W-:Y:S02]  /*7aa0*/  ISETP.GE.U32.AND P1, PT, R0, 0x7fffffa7, PT ;  /* 0x7fffffa70000780c */ /* 0x000fe40003f26070 */
[----:B----4-:R-:W-:Y:S01]  /*7ab0*/  IADD3 R0, R11, -0x1b, RZ ;  /* 0xffffffe50b007810 */ /* 0x010fe20007ffe0ff */
[C---:B-1----:R-:W-:Y:S01]  /*7ac0*/  IMAD.WIDE R120, R2.reuse, 0x4, R112 ;  /* 0x0000000402787825 */ /* 0x042fe200078e0270 */
[----:B------:R-:W-:Y:S01]  /*7ad0*/  LDGSTS.E [R16+0xc], desc[UR48][R130.64], !P3 ;  /* 0x0000c00082107fae */ /* 0x000fe2000d921870 */
[----:B------:R-:W1:Y:S03]  /*7ae0*/  LDC R11, c[0x0][0x230] ;  /* 0x00008c00ff0b7b82 */ /* 0x000e660000000800 */
[----:B------:R-:W-:Y:S01]  /*7af0*/  LDGSTS.E [R16+0x400c], desc[UR48][R128.64], !P3 ;  /* 0x0400c00080107fae */ /* 0x000fe2000d921870 */
[----:B--2---:R-:W-:-:S03]  /*7b00*/  IMAD.WIDE R14, R2, 0x4, R114 ;  /* 0x00000004020e7825 */ /* 0x004fc600078e0272 */
[----:B------:R-:W-:Y:S01]  /*7b10*/  LDGSTS.E [R16+0x800c], desc[UR48][R120.64], !P3 ;  /* 0x0800c00078107fae */ /* 0x000fe2000d921870 */
[----:B------:R-:W2:Y:S03]  /*7b20*/  LDC R2, c[0x0][0x230] ;  /* 0x00008c00ff027b82 */ /* 0x000ea60000000800 */
[----:B------:R4:W-:Y:S01]  /*7b30*/  LDGSTS.E [R16+0xc00c], desc[UR48][R14.64], !P3 ;  /* 0x0c00c0000e107fae */ /* 0x0009e2000d921870 */
[----:B------:R-:W-:Y:S02]  /*7b40*/  ISETP.GE.U32.AND P3, PT, R0, 0x7fffffa6, PT ;  /* 0x7fffffa60000780c */ /* 0x000fe40003f66070 */
[----:B------:R-:W-:Y:S01]  /*7b50*/  IADD3 R0, R13, -0x1c, RZ ;  /* 0xffffffe40d007810 */ /* 0x000fe20007ffe0ff */
[----:B------:R-:W-:Y:S01]  /*7b60*/  LDGSTS.E [R16+0x10000], desc[UR48][R192.64], !P0 ;  /* 0x10000000c0107fae */ /* 0x000fe2000c121870 */
[----:B------:R-:W4:Y:S03]  /*7b70*/  LDC R13, c[0x0][0x230] ;  /* 0x00008c00ff0d7b82 */ /* 0x000f260000000800 */
[----:B------:R-:W-:Y:S04]  /*7b80*/  LDGSTS.E [R16+0x14000], desc[UR48][R194.64], !P0 ;  /* 0x14000000c2107fae */ /* 0x000fe8000c121870 */
[----:B------:R-:W-:Y:S04]  /*7b90*/  LDGSTS.E [R16+0x18000], desc[UR48][R196.64], !P0 ;  /* 0x18000000c4107fae */ /* 0x000fe8000c121870 */
[----:B------:R-:W-:Y:S01]  /*7ba0*/  LDGSTS.E [R16+0x1c000], desc[UR48][R198.64], !P0 ;  /* 0x1c000000c6107fae */ /* 0x000fe2000c121870 */
[----:B------:R-:W-:Y:S01]  /*7bb0*/  ISETP.GE.U32.AND P0, PT, R0, 0x7fffffa5, PT ;  /* 0x7fffffa50000780c */ /* 0x000fe20003f06070 */
[----:B---3--:R-:W-:-:S02]  /*7bc0*/  VIADD R0, R5, 0xffffffc7 ;  /* 0xffffffc705007836 */ /* 0x008fc40000000000 */
[----:B------:R-:W3:Y:S01]  /*7bd0*/  LDC R5, c[0x0][0x230] ;  /* 0x00008c00ff057b82 */ /* 0x000ee20000000800 */
[----:B------:R-:W-:Y:S04]  /*7be0*/  LDGSTS.E [R16+0x10004], desc[UR48][R200.64], !P2 ;  /* 0x10004000c8107fae */ /* 0x000fe8000d121870 */
[----:B------:R-:W-:Y:S04]  /*7bf0*/  LDGSTS.E [R16+0x14004], desc[UR48][R202.64], !P2 ;  /* 0x14004000ca107fae */ /* 0x000fe8000d121870 */
[----:B------:R-:W-:Y:S04]  /*7c00*/  LDGSTS.E [R16+0x18004], desc[UR48][R204.64], !P2 ;  /* 0x18004000cc107fae */ /* 0x000fe8000d121870 */
[----:B------:R-:W-:Y:S01]  /*7c10*/  LDGSTS.E [R16+0x1c004], desc[UR48][R206.64], !P2 ;  /* 0x1c004000ce107fae */ /* 0x000fe2000d121870 */
[----:B------:R-:W-:Y:S01]  /*7c20*/  ISETP.GE.U32.AND P2, PT, R0, 0x7fffff88, PT ;  /* 0x7fffff880000780c */ /* 0x000fe20003f46070 */
[----:B--2---:R-:W-:-:S02]  /*7c30*/  VIADD R0, R2, 0xffffffc6 ;  /* 0xffffffc602007836 */ /* 0x004fc40000000000 */
[----:B------:R-:W-:Y:S01]  /*7c40*/  LDGSTS.E [R16+0x10008], desc[UR48][R208.64], !P6 ;  /* 0x10008000d0107fae */ /* 0x000fe2000f121870 */
[----:B------:R-:W-:-:S03]  /*7c50*/  IMAD R2, R4, 0x19, RZ ;  /* 0x0000001904027824 */ /* 0x000fc600078e02ff */
[----:B------:R-:W-:Y:S04]  /*7c60*/  LDGSTS.E [R16+0x14008], desc[UR48][R210.64], !P6 ;  /* 0x14008000d2107fae */ /* 0x000fe8000f121870 */
[----:B------:R-:W-:Y:S04]  /*7c70*/  LDGSTS.E [R16+0x18008], desc[UR48][R212.64], !P6 ;  /* 0x18008000d4107fae */ /* 0x000fe8000f121870 */
[----:B------:R-:W-:Y:S01]  /*7c80*/  LDGSTS.E [R16+0x1c008], desc[UR48][R214.64], !P6 ;  /* 0x1c008000d6107fae */ /* 0x000fe2000f121870 */
[----:B------:R-:W-:Y:S02]  /*7c90*/  ISETP.GE.U32.AND P6, PT, R0, 0x7fffff87, PT ;  /* 0x7fffff870000780c */ /* 0x000fe40003fc6070 */
[----:B-1----:R-:W-:Y:S01]  /*7ca0*/  IADD3 R0, R11, -0x3b, RZ ;  /* 0xffffffc50b007810 */ /* 0x002fe20007ffe0ff */
[----:B------:R-:W-:Y:S01]  /*7cb0*/  STL.64 [R1+0x1a8], R130 ;  /* 0x0001a88201007387 */ /* 0x000fe20000100a00 */
[----:B------:R-:W1:Y:S03]  /*7cc0*/  LDC R11, c[0x0][0x230] ;  /* 0x00008c00ff0b7b82 */ /* 0x000e660000000800 */
[----:B------:R-:W-:Y:S04]  /*7cd0*/  LDGSTS.E [R16+0x1000c], desc[UR48][R216.64], !P4 ;  /* 0x1000c000d8107fae */ /* 0x000fe8000e121870 */
[----:B------:R-:W-:Y:S04]  /*7ce0*/  STL.64 [R1+0x1a0], R128 ;  /* 0x0001a08001007387 */ /* 0x000fe80000100a00 */
[----:B------:R-:W-:Y:S04]  /*7cf0*/  LDGSTS.E [R16+0x1400c], desc[UR48][R218.64], !P4 ;  /* 0x1400c000da107fae */ /* 0x000fe8000e121870 */
[----:B------:R-:W-:Y:S04]  /*7d00*/  STL.64 [R1+0x198], R120 ;  /* 0x0001987801007387 */ /* 0x000fe80000100a00 */
[----:B------:R-:W-:Y:S04]  /*7d10*/  LDGSTS.E [R16+0x1800c], desc[UR48][R220.64], !P4 ;  /* 0x1800c000dc107fae */ /* 0x000fe8000e121870 */
[----:B------:R4:W-:Y:S04]  /*7d20*/  STL.64 [R1+0x190], R14 ;  /* 0x0001900e01007387 */ /* 0x0009e80000100a00 */
[----:B------:R-:W-:Y:S01]  /*7d30*/  LDGSTS.E [R16+0x1c00c], desc[UR48][R222.64], !P4 ;  /* 0x1c00c000de107fae */ /* 0x000fe2000e121870 */
[----:B------:R-:W-:Y:S01]  /*7d40*/  ISETP.GE.U32.AND P4, PT, R0, 0x7fffff86, PT ;  /* 0x7fffff860000780c */ /* 0x000fe20003f86070 */
[----:B------:R-:W-:-:S04]  /*7d50*/  IMAD R0, R4, 0x18, RZ ;  /* 0x0000001804007824 */ /* 0x000fc800078e02ff */
[----:B------:R-:W-:Y:S01]  /*7d60*/  IMAD.WIDE R132, R0, 0x4, R118 ;  /* 0x0000000400847825 */ /* 0x000fe200078e0276 */
[----:B----4-:R-:W-:-:S03]  /*7d70*/  LOP3.LUT R15, R3, 0x60, RZ, 0x3c, !PT ;  /* 0x00000060030f7812 */ /* 0x010fc600078e3cff */
[C---:B------:R-:W-:Y:S01]  /*7d80*/  IMAD.WIDE R130, R0.reuse, 0x4, R116 ;  /* 0x0000000400827825 */ /* 0x040fe200078e0274 */
[----:B------:R2:W-:Y:S01]  /*7d90*/  STL.64 [R1+0x188], R132 ;  /* 0x0001888401007387 */ /* 0x0005e20000100a00 */
[----:B------:R-:W-:Y:S02]  /*7da0*/  LOP3.LUT R14, R3, 0x70, RZ, 0x3c, !PT ;  /* 0x00000070030e7812 */ /* 0x000fe400078e3cff */
[----:B------:R-:W-:Y:S01]  /*7db0*/  VIADD R15, R15, UR10 ;  /* 0x0000000a0f0f7c36 */ /* 0x000fe20008000000 */
[----:B------:R4:W-:Y:S01]  /*7dc0*/  STL.64 [R1+0x180], R130 ;  /* 0x0001808201007387 */ /* 0x0009e20000100a00 */
[----:B------:R-:W-:-:S03]  /*7dd0*/  IMAD.WIDE R128, R0, 0x4, R112 ;  /* 0x0000000400807825 */ /* 0x000fc600078e0270 */
[----:B------:R2:W-:Y:S01]  /*7de0*/  LDGSTS.E [R15], desc[UR48][R132.64], !P5 ;  /* 0x00000000840f7fae */ /* 0x0005e2000e921870 */
[----:B------:R-:W-:-:S03]  /*7df0*/  IMAD.WIDE R120, R0, 0x4, R114 ;  /* 0x0000000400787825 */ /* 0x000fc600078e0272 */
[----:B------:R4:W-:Y:S01]  /*7e00*/  LDGSTS.E [R15+0x4000], desc[UR48][R130.64], !P5 ;  /* 0x04000000820f7fae */ /* 0x0009e2000e921870 */
[----:B---3--:R-:W-:Y:S02]  /*7e10*/  VIADD R0, R5, 0xffffffc4 ;  /* 0xffffffc405007836 */ /* 0x008fe40000000000 */
[----:B------:R-:W3:Y:S01]  /*7e20*/  LDC R5, c[0x0][0x230] ;  /* 0x00008c00ff057b82 */ /* 0x000ee20000000800 */
[----:B------:R1:W-:Y:S01]  /*7e30*/  STL.64 [R1+0x178], R128 ;  /* 0x0001788001007387 */ /* 0x0003e20000100a00 */
[----:B------:R-:W-:Y:S02]  /*7e40*/  VIADD R14, R14, UR10 ;  /* 0x0000000a0e0e7c36 */ /* 0x000fe40008000000 */
[C---:B--2---:R-:W-:Y:S01]  /*7e50*/  IMAD.WIDE R132, R2.reuse, 0x4, R118 ;  /* 0x0000000402847825 */ /* 0x044fe200078e0276 */
[----:B------:R1:W-:Y:S03]  /*7e60*/  LDGSTS.E [R15+0x8000], desc[UR48][R128.64], !P5 ;  /* 0x08000000800f7fae */ /* 0x0003e6000e921870 */
[----:B----4-:R-:W-:Y:S01]  /*7e70*/  IMAD.WIDE R130, R2, 0x4, R116 ;  /* 0x0000000402827825 */ /* 0x010fe200078e0274 */
[----:B------:R2:W-:Y:S04]  /*7e80*/  STL.64 [R1+0x170], R120 ;  /* 0x0001707801007387 */ /* 0x0005e80000100a00 */
[----:B------:R2:W-:Y:S01]  /*7e90*/  LDGSTS.E [R15+0xc000], desc[UR48][R120.64], !P5 ;  /* 0x0c000000780f7fae */ /* 0x0005e2000e921870 */
[----:B------:R-:W-:Y:S01]  /*7ea0*/  ISETP.GE.U32.AND P5, PT, R0, 0x7fffff85, PT ;  /* 0x7fffff850000780c */ /* 0x000fe20003fa6070 */
[----:B------:R-:W-:-:S02]  /*7eb0*/  IMAD R0, R4, 0x1a, RZ ;  /* 0x0000001a04007824 */ /* 0x000fc400078e02ff */
[C---:B-1----:R-:W-:Y:S01]  /*7ec0*/  IMAD.WIDE R128, R2.reuse, 0x4, R112 ;  /* 0x0000000402807825 */ /* 0x042fe200078e0270 */
[----:B------:R1:W-:Y:S04]  /*7ed0*/  STL.64 [R1+0x168], R132 ;  /* 0x0001688401007387 */ /* 0x0003e80000100a00 */
[----:B------:R1:W-:Y:S01]  /*7ee0*/  LDGSTS.E [R15+0x4], desc[UR48][R132.64], !P1 ;  /* 0x00004000840f7fae */ /* 0x0003e2000c921870 */
[----:B--2---:R-:W-:Y:S01]  /*7ef0*/  IMAD.WIDE R120, R2, 0x4, R114 ;  /* 0x0000000402787825 */ /* 0x004fe200078e0272 */
[----:B------:R-:W-:Y:S02]  /*7f00*/  IADD3 R2, R13, -0x1d, RZ ;  /* 0xffffffe30d027810 */ /* 0x000fe40007ffe0ff */
[----:B------:R2:W-:Y:S01]  /*7f10*/  STL.64 [R1+0x160], R130 ;  /* 0x0001608201007387 */ /* 0x0005e20000100a00 */
[----:B------:R-:W4:Y:S03]  /*7f20*/  LDC R13, c[0x0][0x230] ;  /* 0x00008c00ff0d7b82 */ /* 0x000f260000000800 */
[----:B------:R2:W-:Y:S01]  /*7f30*/  LDGSTS.E [R15+0x4004], desc[UR48][R130.64], !P1 ;  /* 0x04004000820f7fae */ /* 0x0005e2000c921870 */
[----:B-1----:R-:W-:-:S03]  /*7f40*/  IMAD.WIDE R132, R0, 0x4, R118 ;  /* 0x0000000400847825 */ /* 0x002fc600078e0276 */
[----:B------:R1:W-:Y:S04]  /*7f50*/  STL.64 [R1+0x158], R128 ;  /* 0x0001588001007387 */ /* 0x0003e80000100a00 */
[----:B------:R1:W-:Y:S04]  /*7f60*/  LDGSTS.E [R15+0x8004], desc[UR48][R128.64], !P1 ;  /* 0x08004000800f7fae */ /* 0x0003e8000c921870 */
[----:B------:R3:W-:Y:S01]  /*7f70*/  STL.64 [R1+0x150], R120 ;  /* 0x0001507801007387 */ /* 0x0007e20000100a00 */
[----:B--2---:R-:W-:-:S03]  /*7f80*/  IMAD.WIDE R130, R0, 0x4, R116 ;  /* 0x0000000400827825 */ /* 0x004fc600078e0274 */
[----:B------:R3:W-:Y:S01]  /*7f90*/  LDGSTS.E [R15+0xc004], desc[UR48][R120.64], !P1 ;  /* 0x0c004000780f7fae */ /* 0x0007e2000c921870 */
[----:B------:R-:W-:Y:S01]  /*7fa0*/  ISETP.GE.U32.AND P1, PT, R2, 0x7fffffa4, PT ;  /* 0x7fffffa40200780c */ /* 0x000fe20003f26070 */
[----:B------:R-:W-:Y:S02]  /*7fb0*/  IMAD R2, R4, 0x1b, RZ ;  /* 0x0000001b04027824 */ /* 0x000fe400078e02ff */
[C---:B-1----:R-:W-:Y:S01]  /*7fc0*/  IMAD.WIDE R128, R0.reuse, 0x4, R112 ;  /* 0x0000000400807825 */ /* 0x042fe200078e0270 */
[----:B------:R1:W-:Y:S04]  /*7fd0*/  STL.64 [R1+0x148], R132 ;  /* 0x0001488401007387 */ /* 0x0003e80000100a00 */
[----:B------:R1:W-:Y:S01]  /*7fe0*/  LDGSTS.E [R15+0x8], desc[UR48][R132.64], !P3 ;  /* 0x00008000840f7fae */ /* 0x0003e2000d921870 */
[----:B---3--:R-:W-:-:S03]  /*7ff0*/  IMAD.WIDE R120, R0, 0x4, R114 ;  /* 0x0000000400787825 */ /* 0x008fc600078e0272 */
[----:B------:R2:W-:Y:S01]  /*8000*/  STL.64 [R1+0x140], R130 ;  /* 0x0001408201007387 */ /* 0x0005e20000100a00 */
[----:B------:R-:W-:-:S03]  /*8010*/  VIADD R0, R11, 0xffffffe2 ;  /* 0xffffffe20b007836 */ /* 0x000fc60000000000 */
[----:B------:R2:W-:Y:S01]  /*8020*/  LDGSTS.E [R15+0x4008], desc[UR48][R130.64], !P3 ;  /* 0x04008000820f7fae */ /* 0x0005e2000d921870 */
[----:B------:R-:W3:Y:S01]  /*8030*/  LDC R11, c[0x0][0x230] ;  /* 0x00008c00ff0b7b82 */ /* 0x000ee20000000800 */
[C---:B-1----:R-:W-:Y:S02]  /*8040*/  IMAD.WIDE R132, R2.reuse, 0x4, R118 ;  /* 0x0000000402847825 */ /* 0x042fe400078e0276 */
[----:B------:R1:W-:Y:S04]  /*8050*/  STL.64 [R1+0x138], R128 ;  /* 0x0001388001007387 */ /* 0x0003e80000100a00 */
[----:B------:R1:W-:Y:S01]  /*8060*/  LDGSTS.E [R15+0x8008], desc[UR48][R128.64], !P3 ;  /* 0x08008000800f7fae */ /* 0x0003e2000d921870 */
[----:B--2---:R-:W-:-:S03]  /*8070*/  IMAD.WIDE R130, R2, 0x4, R116 ;  /* 0x0000000402827825 */ /* 0x004fc600078e0274 */
[----:B------:R2:W-:Y:S04]  /*8080*/  STL.64 [R1+0x130], R120 ;  /* 0x0001307801007387 */ /* 0x0005e80000100a00 */
[----:B------:R2:W-:Y:S01]  /*8090*/  LDGSTS.E [R15+0xc008], desc[UR48][R120.64], !P3 ;  /* 0x0c008000780f7fae */ /* 0x0005e2000d921870 */
[----:B------:R-:W-:Y:S01]  /*80a0*/  ISETP.GE.U32.AND P3, PT, R0, 0x7fffffa3, PT ;  /* 0x7fffffa30000780c */ /* 0x000fe20003f66070 */
[----:B------:R-:W-:Y:S02]  /*80b0*/  VIADD R0, R5, 0xffffffe1 ;  /* 0xffffffe105007836 */ /* 0x000fe40000000000 */
[C---:B-1----:R-:W-:Y:S01]  /*80c0*/  IMAD.WIDE R128, R2.reuse, 0x4, R112 ;  /* 0x0000000402807825 */ /* 0x042fe200078e0270 */
[----:B------:R1:W-:Y:S01]  /*80d0*/  LDGSTS.E [R15+0xc], desc[UR48][R132.64], !P0 ;  /* 0x0000c000840f7fae */ /* 0x0003e2000c121870 */
[----:B------:R-:W3:Y:S03]  /*80e0*/  LDC R5, c[0x0][0x230] ;  /* 0x00008c00ff057b82 */ /* 0x000ee60000000800 */
[----:B------:R1:W-:Y:S01]  /*80f0*/  LDGSTS.E [R15+0x400c], desc[UR48][R130.64], !P0 ;  /* 0x0400c000820f7fae */ /* 0x0003e2000c121870 */
[----:B--2---:R-:W-:-:S03]  /*8100*/  IMAD.WIDE R120, R2, 0x4, R114 ;  /* 0x0000000402787825 */ /* 0x004fc600078e0272 */
[----:B------:R2:W-:Y:S01]  /*8110*/  LDGSTS.E [R15+0x800c], desc[UR48][R128.64], !P0 ;  /* 0x0800c000800f7fae */ /* 0x0005e2000c121870 */
[----:B----4-:R-:W-:-:S03]  /*8120*/  VIADD R2, R13, 0xffffffe0 ;  /* 0xffffffe00d027836 */ /* 0x010fc60000000000 */
[----:B------:R4:W-:Y:S01]  /*8130*/  LDGSTS.E [R15+0xc00c], desc[UR48][R120.64], !P0 ;  /* 0x0c00c000780f7fae */ /* 0x0009e2000c121870 */
[----:B------:R-:W-:Y:S01]  /*8140*/  ISETP.GE.U32.AND P0, PT, R0, 0x7fffffa2, PT ;  /* 0x7fffffa20000780c */ /* 0x000fe20003f06070 */
[----:B------:R-:W-:Y:S01]  /*8150*/  IMAD R0, R4, 0x39, RZ ;  /* 0x0000003904007824 */ /* 0x000fe200078e02ff */
[----:B------:R-:W3:Y:S01]  /*8160*/  LDC R13, c[0x0][0x230] ;  /* 0x00008c00ff0d7b82 */ /* 0x000ee20000000800 */
[----:B------:R1:W-:Y:S04]  /*8170*/  STL.64 [R1+0x128], R132 ;  /* 0x0001288401007387 */ /* 0x0003e80000100a00 */
[----:B------:R2:W-:Y:S04]  /*8180*/  STL.64 [R1+0x120], R130 ;  /* 0x0001208201007387 */ /* 0x0005e80000100a00 */
[----:B------:R4:W-:Y:S01]  /*8190*/  STL.64 [R1+0x118], R128 ;  /* 0x0001188001007387 */ /* 0x0009e20000100a00 */
[----:B-1----:R-:W-:-:S03]  /*81a0*/  IMAD.WIDE R132, R0, 0x4, R118 ;  /* 0x0000000400847825 */ /* 0x002fc600078e0276 */
[----:B------:R-:W-:Y:S01]  /*81b0*/  LDGSTS.E [R15+0x10000], desc[UR48][R224.64], !P2 ;  /* 0x10000000e00f7fae */ /* 0x000fe2000d121870 */
[----:B--2---:R-:W-:-:S03]  /*81c0*/  IMAD.WIDE R130, R0, 0x4, R116 ;  /* 0x0000000400827825 */ /* 0x004fc600078e0274 */
[----:B------:R1:W-:Y:S01]  /*81d0*/  STL.64 [R1+0x110], R120 ;  /* 0x0001107801007387 */ /* 0x0003e20000100a00 */
[----:B----4-:R-:W-:-:S03]  /*81e0*/  IMAD.WIDE R128, R0, 0x4, R112 ;  /* 0x0000000400807825 */ /* 0x010fc600078e0270 */
[----:B------:R-:W-:Y:S04]  /*81f0*/  LDGSTS.E [R15+0x14000], desc[UR48][R226.64], !P2 ;  /* 0x14000000e20f7fae */ /* 0x000fe8000d121870 */
[----:B------:R-:W-:Y:S01]  /*8200*/  LDGSTS.E [R15+0x18000], desc[UR48][R228.64], !P2 ;  /* 0x18000000e40f7fae */ /* 0x000fe2000d121870 */
[----:B-1----:R-:W-:-:S03]  /*8210*/  IMAD.WIDE R120, R0, 0x4, R114 ;  /* 0x0000000400787825 */ /* 0x002fc600078e0272 */
[----:B------:R-:W-:Y:S01]  /*8220*/  LDGSTS.E [R15+0x1c000], desc[UR48][R230.64], !P2 ;  /* 0x1c000000e60f7fae */ /* 0x000fe2000d121870 */
[----:B------:R-:W-:Y:S01]  /*8230*/  ISETP.GE.U32.AND P2, PT, R2, 0x7fffffa1, PT ;  /* 0x7fffffa10200780c */ /* 0x000fe20003f46070 */
[----:B---3--:R-:W-:Y:S02]  /*8240*/  VIADD R0, R11, 0xffffffc3 ;  /* 0xffffffc30b007836 */ /* 0x008fe40000000000 */
[----:B------:R1:W-:Y:S01]  /*8250*/  LDGSTS.E [R15+0x10004], desc[UR48][R132.64], !P6 ;  /* 0x10004000840f7fae */ /* 0x0003e2000f121870 */
[----:B------:R-:W-:Y:S01]  /*8260*/  IMAD R2, R4, 0x3b, RZ ;  /* 0x0000003b04027824 */ /* 0x000fe200078e02ff */
[----:B------:R-:W2:Y:S02]  /*8270*/  LDC R11, c[0x0][0x230] ;  /* 0x00008c00ff0b7b82 */ /* 0x000ea40000000800 */
[----:B------:R3:W-:Y:S04]  /*8280*/  LDGSTS.E [R15+0x14004], desc[UR48][R130.64], !P6 ;  /* 0x14004000820f7fae */ /* 0x0007e8000f121870 */
[----:B------:R4:W-:Y:S04]  /*8290*/  LDGSTS.E [R15+0x18004], desc[UR48][R128.64], !P6 ;  /* 0x18004000800f7fae */ /* 0x0009e8000f121870 */
[----:B------:R4:W-:Y:S01]  /*82a0*/  LDGSTS.E [R15+0x1c004], desc[UR48][R120.64], !P6 ;  /* 0x1c004000780f7fae */ /* 0x0009e2000f121870 */
[----:B------:R-:W-:Y:S01]  /*82b0*/  ISETP.GE.U32.AND P6, PT, R0, 0x7fffff84, PT ;  /* 0x7fffff840000780c */ /* 0x000fe20003fc6070 */
[----:B------:R-:W-:-:S02]  /*82c0*/  IMAD R0, R4, 0x3a, RZ ;  /* 0x0000003a04007824 */ /* 0x000fc400078e02ff */
[----:B------:R1:W-:Y:S04]  /*82d0*/  STL.64 [R1+0x4a0], R132 ;  /* 0x0004a08401007387 */ /* 0x0003e80000100a00 */
[----:B------:R3:W-:Y:S04]  /*82e0*/  STL.64 [R1+0x4b8], R130 ;  /* 0x0004b88201007387 */ /* 0x0007e80000100a00 */
[----:B------:R4:W-:Y:S01]  /*82f0*/  STL.64 [R1+0x4e0], R128 ;  /* 0x0004e08001007387 */ /* 0x0009e20000100a00 */
[----:B-1----:R-:W-:-:S03]  /*8300*/  IMAD.WIDE R132, R0, 0x4, R118 ;  /* 0x0000000400847825 */ /* 0x002fc600078e0276 */
[----:B------:R1:W-:Y:S01]  /*8310*/  STL.64 [R1+0x4f8], R120 ;  /* 0x0004f87801007387 */ /* 0x0003e20000100a00 */
[----:B---3--:R-:W-:-:S03]  /*8320*/  IMAD.WIDE R130, R0, 0x4, R116 ;  /* 0x0000000400827825 */ /* 0x008fc600078e0274 */
[----:B------:R3:W-:Y:S01]  /*8330*/  STL.64 [R1+0x510], R132 ;  /* 0x0005108401007387 */ /* 0x0007e20000100a00 */
[----:B----4-:R-:W-:-:S03]  /*8340*/  IMAD.WIDE R128, R0, 0x4, R112 ;  /* 0x0000000400807825 */ /* 0x010fc600078e0270 */
[----:B------:R3:W-:Y:S01]  /*8350*/  LDGSTS.E [R15+0x10008], desc[UR48][R132.64], !P4 ;  /* 0x10008000840f7fae */ /* 0x0007e2000e121870 */
[----:B-1----:R-:W-:Y:S01]  /*8360*/  IMAD.WIDE R120, R0, 0x4, R114 ;  /* 0x0000000400787825 */ /* 0x002fe200078e0272 */
[----:B------:R-:W-:Y:S02]  /*8370*/  IADD3 R0, R5, -0x3e, RZ ;  /* 0xffffffc205007810 */ /* 0x000fe40007ffe0ff */
[----:B------:R1:W-:Y:S01]  /*8380*/  STL.64 [R1+0x528], R130 ;  /* 0x0005288201007387 */ /* 0x0003e20000100a00 */
[----:B--2---:R-:W-:-:S03]  /*8390*/  VIADD R5, R11, 0xffffffc0 ;  /* 0xffffffc00b057836 */ /* 0x004fc60000000000 */
[----:B------:R1:W-:Y:S01]  /*83a0*/  LDGSTS.E [R15+0x14008], desc[UR48][R130.64], !P4 ;  /* 0x14008000820f7fae */ /* 0x0003e2000e121870 */
[----:B------:R-:W-:Y:S02]  /*83b0*/  IMAD R11, R4, 0x1e, RZ ;  /* 0x0000001e040b7824 */ /* 0x000fe400078e02ff */
[C---:B---3--:R-:W-:Y:S01]  /*83c0*/  IMAD.WIDE R132, R2.reuse, 0x4, R118 ;  /* 0x0000000402847825 */ /* 0x048fe200078e0276 */
[----:B------:R2:W-:Y:S04]  /*83d0*/  STL.64 [R1+0x538], R128 ;  /* 0x0005388001007387 */ /* 0x0005e80000100a00 */
[----:B------:R2:W-:Y:S01]  /*83e0*/  LDGSTS.E [R15+0x18008], desc[UR48][R128.64], !P4 ;  /* 0x18008000800f7fae */ /* 0x0005e2000e121870 */
[----:B-1----:R-:W-:-:S03]  /*83f0*/  IMAD.WIDE R130, R2, 0x4, R116 ;  /* 0x0000000402827825 */ /* 0x002fc600078e0274 */
[----:B------:R1:W-:Y:S04]  /*8400*/  STL.64 [R1+0x540], R120 ;  /* 0x0005407801007387 */ /* 0x0003e80000100a00 */
[----:B------:R1:W-:Y:S01]  /*8410*/  LDGSTS.E [R15+0x1c008], desc[UR48][R120.64], !P4 ;  /* 0x1c008000780f7fae */ /* 0x0003e2000e121870 */
[----:B------:R-:W-:Y:S01]  /*8420*/  ISETP.GE.U32.AND P4, PT, R0, 0x7fffff83, PT ;  /* 0x7fffff830000780c */ /* 0x000fe20003f86070 */
[----:B------:R-:W-:Y:S02]  /*8430*/  VIADD R0, R13, 0xffffffc1 ;  /* 0xffffffc10d007836 */ /* 0x000fe40000000000 */
[C---:B--2---:R-:W-:Y:S01]  /*8440*/  IMAD.WIDE R128, R2.reuse, 0x4, R112 ;  /* 0x0000000402807825 */ /* 0x044fe200078e0270 */
[----:B------:R2:W-:Y:S01]  /*8450*/  LDGSTS.E [R15+0x1000c], desc[UR48][R132.64], !P5 ;  /* 0x1000c000840f7fae */ /* 0x0005e2000e921870 */
[----:B------:R-:W3:Y:S03]  /*8460*/  LDC R13, c[0x0][0x230] ;  /* 0x00008c00ff0d7b82 */ /* 0x000ee60000000800 */
[----:B------:R4:W-:Y:S01]  /*8470*/  LDGSTS.E [R15+0x1400c], desc[UR48][R130.64], !P5 ;  /* 0x1400c000820f7fae */ /* 0x0009e2000e921870 */
[----:B-1----:R-:W-:-:S03]  /*8480*/  IMAD.WIDE R120, R2, 0x4, R114 ;  /* 0x0000000402787825 */ /* 0x002fc600078e0272 */
[----:B------:R-:W-:Y:S01]  /*8490*/  LDGSTS.E [R15+0x1800c], desc[UR48][R128.64], !P5 ;  /* 0x1800c000800f7fae */ /* 0x000fe2000e921870 */
[----:B------:R-:W-:-:S03]  /*84a0*/  IMAD R2, R4, 0x1d, RZ ;  /* 0x0000001d04027824 */ /* 0x000fc600078e02ff */
[----:B------:R1:W-:Y:S01]  /*84b0*/  LDGSTS.E [R15+0x1c00c], desc[UR48][R120.64], !P5 ;  /* 0x1c00c000780f7fae */ /* 0x0003e2000e921870 */
[----:B------:R-:W-:Y:S01]  /*84c0*/  ISETP.GE.U32.AND P5, PT, R0, 0x7fffff82, PT ;  /* 0x7fffff820000780c */ /* 0x000fe20003fa6070 */
[----:B------:R-:W-:Y:S02]  /*84d0*/  IMAD R0, R4, 0x1c, RZ ;  /* 0x0000001c04007824 */ /* 0x000fe400078e02ff */
[----:B------:R2:W-:Y:S01]  /*84e0*/  STL.64 [R1+0x548], R132 ;  /* 0x0005488401007387 */ /* 0x0005e20000100a00 */
[----:B------:R-:W-:-:S03]  /*84f0*/  IMAD.WIDE R232, R2, 0x4, R118 ;  /* 0x0000000402e87825 */ /* 0x000fc600078e0276 */
[----:B------:R4:W-:Y:S01]  /*8500*/  STL.64 [R1+0x550], R130 ;  /* 0x0005508201007387 */ /* 0x0009e20000100a00 */
[----:B------:R-:W-:-:S03]  /*8510*/  IMAD.WIDE R240, R0, 0x4, R118 ;  /* 0x0000000400f07825 */ /* 0x000fc600078e0276 */
[----:B------:R-:W-:Y:S01]  /*8520*/  STL.64 [R1+0x558], R128 ;  /* 0x0005588001007387 */ /* 0x000fe20000100a00 */
[----:B------:R-:W-:-:S03]  /*8530*/  IMAD.WIDE R238, R0, 0x4, R116 ;  /* 0x0000000400ee7825 */ /* 0x000fc600078e0274 */
[----:B------:R1:W-:Y:S01]  /*8540*/  STL.64 [R1+0x560], R120 ;  /* 0x0005607801007387 */ /* 0x0003e20000100a00 */
[----:B------:R-:W-:-:S03]  /*8550*/  IMAD.WIDE R236, R0, 0x4, R112 ;  /* 0x0000000400ec7825 */ /* 0x000fc600078e0270 */
[----:B------:R3:W-:Y:S01]  /*8560*/  STL.64 [R1+0x568], R240 ;  /* 0x000568f001007387 */ /* 0x0007e20000100a00 */
[----:B------:R-:W-:-:S03]  /*8570*/  IMAD.WIDE R234, R0, 0x4, R114 ;  /* 0x0000000400ea7825 */ /* 0x000fc600078e0272 */
[----:B------:R3:W-:Y:S01]  /*8580*/  LDGSTS.E [R14], desc[UR48][R240.64], !P1 ;  /* 0x00000000f00e7fae */ /* 0x0007e2000c921870 */
[----:B--2---:R-:W-:-:S03]  /*8590*/  IMAD.WIDE R132, R2, 0x4, R116 ;  /* 0x0000000402847825 */ /* 0x004fc600078e0274 */
[----:B------:R2:W-:Y:S01]  /*85a0*/  LDGSTS.E [R14+0x4000], desc[UR48][R238.64], !P1 ;  /* 0x04000000ee0e7fae */ /* 0x0005e2000c921870 */
[----:B----4-:R-:W-:Y:S01]  /*85b0*/  IMAD.WIDE R130, R2, 0x4, R112 ;  /* 0x0000000402827825 */ /* 0x010fe200078e0270 */
[----:B-1----:R-:W-:Y:S02]  /*85c0*/  IADD3 R120, R252, 0x3f, RZ ;  /* 0x0000003ffc787810 */ /* 0x002fe40007ffe0ff */
[----:B------:R-:W-:Y:S01]  /*85d0*/  LDGSTS.E [R14+0x8000], desc[UR48][R236.64], !P1 ;  /* 0x08000000ec0e7fae */ /* 0x000fe2000c921870 */
[----:B------:R-:W-:Y:S01]  /*85e0*/  IMAD.WIDE R128, R2, 0x4, R114 ;  /* 0x0000000402807825 */ /* 0x000fe200078e0272 */
[----:B------:R-:W1:Y:S01]  /*85f0*/  LDC R252, c[0x0][0x230] ;  /* 0x00008c00fffc7b82 */ /* 0x000e620000000800 */
[----:B---3--:R-:W3:Y:S01]  /*8600*/  S2R R241, SR_TID.X ;  /* 0x0000000000f17919 */ /* 0x008ee20000002100 */
[----:B------:R-:W-:Y:S01]  /*8610*/  MOV R240, R244 ;  /* 0x000000f400f07202 */ /* 0x000fe20000000f00 */
[----:B------:R-:W-:Y:S01]  /*8620*/  IMAD.MOV.U32 R244, RZ, RZ, R248 ;  /* 0x000000fffff47224 */ /* 0x000fe200078e00f8 */
[----:B------:R-:W-:Y:S01]  /*8630*/  LDGSTS.E [R14+0xc000], desc[UR48][R234.64], !P1 ;  /* 0x0c000000ea0e7fae */ /* 0x000fe2000c921870 */
[----:B------:R-:W-:-:S03]  /*8640*/  IMAD.MOV.U32 R248, RZ, RZ, R8 ;  /* 0x000000fffff87224 */ /* 0x000fc600078e0008 */
[----:B------:R-:W-:Y:S04]  /*8650*/  LDGSTS.E [R14+0x4], desc[UR48][R232.64], !P3 ;  /* 0x00004000e80e7fae */ /* 0x000fe8000d921870 */
[----:B------:R4:W-:Y:S04]  /*8660*/  LDGSTS.E [R14+0x4004], desc[UR48][R132.64], !P3 ;  /* 0x04004000840e7fae */ /* 0x0009e8000d921870 */
[----:B------:R4:W-:Y:S04]  /*8670*/  LDGSTS.E [R14+0x8004], desc[UR48][R130.64], !P3 ;  /* 0x08004000820e7fae */ /* 0x0009e8000d921870 */
[----:B------:R4:W-:Y:S01]  /*8680*/  LDGSTS.E [R14+0xc004], desc[UR48][R128.64], !P3 ;  /* 0x0c004000800e7fae */ /* 0x0009e2000d921870 */
[----:B------:R-:W-:-:S03]  /*8690*/  ISETP.GT.AND P3, PT, R120, 0x3f, PT ;  /* 0x0000003f7800780c */ /* 0x000fc60003f64270 */
[----:B------:R-:W-:Y:S01]  /*86a0*/  STL.64 [R1+0x570], R232 ;  /* 0x000570e801007387 */ /* 0x000fe20000100a00 */
[----:B------:R-:W-:Y:S02]  /*86b0*/  SEL R0, RZ, 0x4, !P3 ;  /* 0x00000004ff007807 */ /* 0x000fe40005800000 */
[----:B------:R-:W-:Y:S01]  /*86c0*/  ISETP.GE.U32.AND P3, PT, R5, 0x7fffff81, PT ;  /* 0x7fffff810500780c */ /* 0x000fe20003f66070 */
[----:B------:R2:W-:Y:S01]  /*86d0*/  STL.64 [R1+0x578], R238 ;  /* 0x000578ee01007387 */ /* 0x0005e20000100a00 */
[----:B---3--:R-:W-:-:S03]  /*86e0*/  LOP3.LUT R241, R241, 0x3f, RZ, 0xc0, !PT ;  /* 0x0000003ff1f17812 */ /* 0x008fc600078ec0ff */
[----:B------:R-:W-:Y:S01]  /*86f0*/  STL.64 [R1+0x580], R236 ;  /* 0x000580ec01007387 */ /* 0x000fe20000100a00 */
[----:B------:R-:W-:-:S03]  /*8700*/  ISETP.GE.AND P1, PT, R241, R5, PT ;  /* 0x00000005f100720c */ /* 0x000fc60003f26270 */
[----:B------:R-:W-:Y:S01]  /*8710*/  STL.64 [R1+0x588], R234 ;  /* 0x000588ea01007387 */ /* 0x000fe20000100a00 */
[----:B------:R-:W-:-:S03]  /*8720*/  SEL R2, RZ, 0x4, P1 ;  /* 0x00000004ff027807 */ /* 0x000fc60000800000 */
[----:B------:R4:W-:Y:S01]  /*8730*/  STL.64 [R1+0x590], R132 ;  /* 0x0005908401007387 */ /* 0x0009e20000100a00 */
[----:B------:R-:W-:Y:S01]  /*8740*/  ISETP.GE.AND P1, PT, R241, UR4, PT ;  /* 0x00000004f1007c0c */ /* 0x000fe2000bf26270 */
[----:B--2---:R-:W-:Y:S01]  /*8750*/  IMAD.MOV.U32 R238, RZ, RZ, R242 ;  /* 0x000000ffffee7224 */ /* 0x004fe200078e00f2 */
[----:B------:R-:W-:Y:S01]  /*8760*/  ULDC.64 UR4, c[0x0][0x238] ;  /* 0x00008e0000047ab9 */ /* 0x000fe20000000a00 */
[----:B------:R2:W-:Y:S01]  /*8770*/  STL.64 [R1+0x598], R130 ;  /* 0x0005988201007387 */ /* 0x0005e20000100a00 */
[----:B------:R-:W-:Y:S01]  /*8780*/  SEL R5, R0, RZ, !P1 ;  /* 0x000000ff00057207 */ /* 0x000fe20004800000 */
[----:B------:R-:W-:Y:S01]  /*8790*/  IMAD.MOV.U32 R239, RZ, RZ, R243 ;  /* 0x000000ffffef7224 */ /* 0x000fe200078e00f3 */
[----:B------:R-:W-:Y:S01]  /*87a0*/  ISETP.GT.AND P1, PT, R120, 0x7f, PT ;  /* 0x0000007f7800780c */ /* 0x000fe20003f24270 */
[----:B------:R3:W-:Y:S01]  /*87b0*/  STL.64 [R1+0x5a0], R128 ;  /* 0x0005a08001007387 */ /* 0x0007e20000100a00 */
[C---:B------:R-:W-:Y:S01]  /*87c0*/  IMAD.WIDE R120, R11.reuse, 0x4, R114 ;  /* 0x000000040b787825 */ /* 0x040fe200078e0272 */
[----:B------:R-:W-:Y:S01]  /*87d0*/  MOV R243, R247 ;  /* 0x000000f700f37202 */ /* 0x000fe20000000f00 */
[----:B------:R-:W-:Y:S01]  /*87e0*/  USHF.L.U32 UR7, UR4, 0x6, URZ ;  /* 0x0000000604077899 */ /* 0x000fe2000800063f */
[----:B------:R-:W-:Y:S01]  /*87f0*/  SEL R0, R2, RZ, P1 ;  /* 0x000000ff02007207 */ /* 0x000fe20000800000 */
[----:B----4-:R-:W-:Y:S01]  /*8800*/  IMAD.WIDE R132, R11, 0x4, R118 ;  /* 0x000000040b847825 */ /* 0x010fe200078e0276 */
[----:B------:R-:W-:-:S02]  /*8810*/  ISETP.NE.U32.AND P1, PT, R5, RZ, PT ;  /* 0x000000ff0500720c */ /* 0x000fc40003f25070 */
[----:B------:R-:W4:Y:S01]  /*8820*/  LDC R5, c[0x0][0x230] ;  /* 0x00008c00ff057b82 */ /* 0x000f220000000800 */
[C---:B--2---:R-:W-:Y:S01]  /*8830*/  IMAD.WIDE R130, R11.reuse, 0x4, R116 ;  /* 0x000000040b827825 */ /* 0x044fe200078e0274 */
[----:B------:R2:W-:Y:S03]  /*8840*/  LDGSTS.E [R14+0x8], desc[UR48][R132.64], !P0 ;  /* 0x00008000840e7fae */ /* 0x0005e6000c121870 */
[----:B---3--:R-:W-:Y:S01]  /*8850*/  IMAD.WIDE R128, R11, 0x4, R112 ;  /* 0x000000040b807825 */ /* 0x008fe200078e0270 */
[----:B------:R3:W-:Y:S02]  /*8860*/  LDGSTS.E [R14+0x4008], desc[UR48][R130.64], !P0 ;  /* 0x04008000820e7fae */ /* 0x0007e4000c121870 */
[----:B------:R-:W4:Y:S01]  /*8870*/  LDC R11, c[0x0][0x230] ;  /* 0x00008c00ff0b7b82 */ /* 0x000f220000000800 */
[----:B------:R-:W-:Y:S01]  /*8880*/  IMAD R2, R4, 0x1f, RZ ;  /* 0x0000001f04027824 */ /* 0x000fe200078e02ff */
[----:B------:R2:W-:Y:S01]  /*8890*/  STL.64 [R1+0x5a8], R132 ;  /* 0x0005a88401007387 */ /* 0x0005e20000100a00 */
[----:B------:R-:W-:-:S02]  /*88a0*/  IMAD.MOV.U32 R241, RZ, RZ, R245 ;  /* 0x000000fffff17224 */ /* 0x000fc400078e00f5 */
[----:B------:R-:W-:Y:S01]  /*88b0*/  IMAD.MOV.U32 R242, RZ, RZ, R246 ;  /* 0x000000fffff27224 */ /* 0x000fe200078e00f6 */
[----:B------:R1:W-:Y:S01]  /*88c0*/  LDGSTS.E [R14+0x8008], desc[UR48][R128.64], !P0 ;  /* 0x08008000800e7fae */ /* 0x0003e2000c121870 */
[----:B------:R-:W-:Y:S01]  /*88d0*/  IMAD.MOV.U32 R245, RZ, RZ, R249 ;  /* 0x000000fffff57224 */ /* 0x000fe200078e00f9 */
[----:B------:R-:W-:Y:S01]  /*88e0*/  MOV R246, R250 ;  /* 0x000000fa00f67202 */ /* 0x000fe20000000f00 */
[----:B------:R-:W-:Y:S01]  /*88f0*/  IMAD.MOV.U32 R247, RZ, RZ, R251 ;  /* 0x000000fffff77224 */ /* 0x000fe200078e00fb */
[----:B------:R3:W-:Y:S01]  /*8900*/  STL.64 [R1+0x5b0], R130 ;  /* 0x0005b08201007387 */ /* 0x0007e20000100a00 */
[----:B------:R-:W-:Y:S01]  /*8910*/  MOV R249, R9 ;  /* 0x0000000900f97202 */ /* 0x000fe20000000f00 */
[----:B------:R-:W-:Y:S02]  /*8920*/  IMAD.MOV.U32 R250, RZ, RZ, R6 ;  /* 0x000000fffffa7224 */ /* 0x000fe400078e0006 */
[----:B------:R1:W-:Y:S01]  /*8930*/  LDGSTS.E [R14+0xc008], desc[UR48][R120.64], !P0 ;  /* 0x0c008000780e7fae */ /* 0x0003e2000c121870 */
[----:B--2---:R-:W-:Y:S01]  /*8940*/  IMAD.WIDE R132, R2, 0x4, R118 ;  /* 0x0000000402847825 */ /* 0x004fe200078e0276 */
[----:B------:R-:W-:-:S02]  /*8950*/  ISETP.NE.U32.AND P0, PT, R0, RZ, PT ;  /* 0x000000ff0000720c */ /* 0x000fc40003f05070 */
[----:B------:R1:W-:Y:S01]  /*8960*/  STL.64 [R1+0x5b8], R128 ;  /* 0x0005b88001007387 */ /* 0x0003e20000100a00 */
[----:B------:R-:W-:Y:S02]  /*8970*/  IMAD R0, R4, 0x3c, RZ ;  /* 0x0000003c04007824 */ /* 0x000fe400078e02ff */
[----:B------:R-:W-:Y:S01]  /*8980*/  IMAD.MOV.U32 R251, RZ, RZ, R7 ;  /* 0x000000fffffb7224 */ /* 0x000fe200078e0007 */
[----:B------:R2:W-:Y:S01]  /*8990*/  STL.64 [R1+0x5c0], R120 ;  /* 0x0005c07801007387 */ /* 0x0005e20000100a00 */
[----:B---3--:R-:W-:-:S03]  /*89a0*/  IMAD.WIDE R130, R2, 0x4, R116 ;  /* 0x0000000402827825 */ /* 0x008fc600078e0274 */
[----:B------:R3:W-:Y:S01]  /*89b0*/  STL.64 [R1+0x5c8], R132 ;  /* 0x0005c88401007387 */ /* 0x0007e20000100a00 */
[----:B-1----:R-:W-:-:S03]  /*89c0*/  IMAD.WIDE R128, R2, 0x4, R112 ;  /* 0x0000000402807825 */ /* 0x002fc600078e0270 */
[----:B------:R3:W-:Y:S01]  /*89d0*/  LDGSTS.E [R14+0xc], desc[UR48][R132.64], !P2 ;  /* 0x0000c000840e7fae */ /* 0x0007e2000d121870 */
[----:B--2---:R-:W-:-:S03]  /*89e0*/  IMAD.WIDE R120, R2, 0x4, R114 ;  /* 0x0000000402787825 */ /* 0x004fc600078e0272 */
[----:B------:R1:W-:Y:S01]  /*89f0*/  STL.64 [R1+0x5d0], R130 ;  /* 0x0005d08201007387 */ /* 0x0003e20000100a00 */
[----:B------:R-:W-:-:S03]  /*8a00*/  VIADD R2, R13, 0xffffffbf ;  /* 0xffffffbf0d027836 */ /* 0x000fc60000000000 */
[----:B------:R1:W-:Y:S01]  /*8a10*/  LDGSTS.E [R14+0x400c], desc[UR48][R130.64], !P2 ;  /* 0x0400c000820e7fae */ /* 0x0003e2000d121870 */
[----:B------:R-:W2:Y:S01]  /*8a20*/  LDC R13, c[0x0][0x230] ;  /* 0x00008c00ff0d7b82 */ /* 0x000ea20000000800 */
[C---:B---3--:R-:W-:Y:S02]  /*8a30*/  IMAD.WIDE R132, R0.reuse, 0x4, R118 ;  /* 0x0000000400847825 */ /* 0x048fe400078e0276 */
[----:B------:R3:W-:Y:S04]  /*8a40*/  STL.64 [R1+0x5d8], R128 ;  /* 0x0005d88001007387 */ /* 0x0007e80000100a00 */
[----:B------:R3:W-:Y:S01]  /*8a50*/  LDGSTS.E [R14+0x800c], desc[UR48][R128.64], !P2 ;  /* 0x0800c000800e7fae */ /* 0x0007e2000d121870 */
[----:B-1----:R-:W-:-:S03]  /*8a60*/  IMAD.WIDE R130, R0, 0x4, R116 ;  /* 0x0000000400827825 */ /* 0x002fc600078e0274 */
[----:B------:R1:W-:Y:S04]  /*8a70*/  STL.64 [R1+0x5e0], R120 ;  /* 0x0005e07801007387 */ /* 0x0003e80000100a00 */
[----:B------:R1:W-:Y:S01]  /*8a80*/  LDGSTS.E [R14+0xc00c], desc[UR48][R120.64], !P2 ;  /* 0x0c00c000780e7fae */ /* 0x0003e2000d121870 */
[----:B------:R-:W-:Y:S01]  /*8a90*/  ISETP.GE.U32.AND P2, PT, R2, 0x7fffff80, PT ;  /* 0x7fffff800200780c */ /* 0x000fe20003f46070 */
[----:B------:R-:W-:Y:S02]  /*8aa0*/  IMAD R2, R4, 0x3d, RZ ;  /* 0x0000003d04027824 */ /* 0x000fe400078e02ff */
[--C-:B---3--:R-:W-:Y:S01]  /*8ab0*/  IMAD.WIDE R128, R0, 0x4, R112.reuse ;  /* 0x0000000400807825 */ /* 0x108fe200078e0270 */
[----:B------:R3:W-:Y:S03]  /*8ac0*/  STL.64 [R1+0x5e8], R132 ;  /* 0x0005e88401007387 */ /* 0x0007e60000100a00 */
[----:B------:R-:W-:Y:S01]  /*8ad0*/  IMAD.WIDE R8, R2, 0x4, R112 ;  /* 0x0000000402087825 */ /* 0x000fe200078e0270 */
[----:B------:R3:W-:Y:S03]  /*8ae0*/  LDGSTS.E [R14+0x10000], desc[UR48][R132.64], !P6 ;  /* 0x10000000840e7fae */ /* 0x0007e6000f121870 */
[--C-:B-1----:R-:W-:Y:S01]  /*8af0*/  IMAD.WIDE R120, R0, 0x4, R114.reuse ;  /* 0x0000000400787825 */ /* 0x102fe200078e0272 */
[----:B------:R-:W-:Y:S01]  /*8b00*/  IADD3 R0, R252, -0x42, RZ ;  /* 0xffffffbefc007810 */ /* 0x000fe20007ffe0ff */
[----:B------:R-:W-:Y:S01]  /*8b10*/  STL.64 [R1+0x5f0], R130 ;  /* 0x0005f08201007387 */ /* 0x000fe20000100a00 */
[----:B------:R-:W1:Y:S01]  /*8b20*/  LDC R252, c[0x0][0x230] ;  /* 0x00008c00fffc7b82 */ /* 0x000e620000000800 */
[----:B------:R-:W-:-:S02]  /*8b30*/  IMAD.WIDE R6, R2, 0x4, R114 ;  /* 0x0000000402067825 */ /* 0x000fc400078e0272 */
[----:B------:R-:W-:Y:S04]  /*8b40*/  LDGSTS.E [R14+0x14000], desc[UR48][R130.64], !P6 ;  /* 0x14000000820e7fae */ /* 0x000fe8000f121870 */
[----:B------:R4:W-:Y:S01]  /*8b50*/  STL.64 [R1+0x5f8], R128 ;  /* 0x0005f88001007387 */ /* 0x0009e20000100a00 */
[----:B---3--:R-:W3:Y:S03]  /*8b60*/  LDC R133, c[0x0][0x230] ;  /* 0x00008c00ff857b82 */ /* 0x008ee60000000800 */
[----:B------:R4:W-:Y:S04]  /*8b70*/  LDGSTS.E [R14+0x18000], desc[UR48][R128.64], !P6 ;  /* 0x18000000800e7fae */ /* 0x0009e8000f121870 */
[----:B------:R2:W-:Y:S01]  /*8b80*/  STL.64 [R1+0x600], R120 ;  /* 0x0006007801007387 */ /* 0x0005e20000100a00 */
[----:B------:R-:W3:Y:S03]  /*8b90*/  LDC R132, c[0x0][0x230] ;  /* 0x00008c00ff847b82 */ /* 0x000ee60000000800 */
[----:B------:R2:W-:Y:S01]  /*8ba0*/  LDGSTS.E [R14+0x1c000], desc[UR48][R120.64], !P6 ;  /* 0x1c000000780e7fae */ /* 0x0005e2000f121870 */
[----:B------:R-:W-:Y:S01]  /*8bb0*/  ISETP.GE.U32.AND P6, PT, R0, 0x7fffff7f, PT ;  /* 0x7fffff7f0000780c */ /* 0x000fe20003fc6070 */
[----:B------:R-:W-:-:S02]  /*8bc0*/  IMAD R0, R4, 0x3e, RZ ;  /* 0x0000003e04007824 */ /* 0x000fc400078e02ff */
[----:B----4-:R-:W-:-:S04]  /*8bd0*/  IMAD.WIDE R128, R2, 0x4, R118 ;  /* 0x0000000402807825 */ /* 0x010fc800078e0276 */
[----:B------:R-:W-:Y:S01]  /*8be0*/  IMAD R4, R4, 0x3f, RZ ;  /* 0x0000003f04047824 */ /* 0x000fe200078e02ff */
[----:B------:R4:W-:Y:S01]  /*8bf0*/  STL.64 [R1+0x608], R128 ;  /* 0x0006088001007387 */ /* 0x0009e20000100a00 */
[----:B--2---:R-:W-:-:S03]  /*8c00*/  IMAD.WIDE R120, R2, 0x4, R116 ;  /* 0x0000000402787825 */ /* 0x004fc600078e0274 */
[----:B------:R4:W-:Y:S01]  /*8c10*/  LDGSTS.E [R14+0x10004], desc[UR48][R128.64], !P4 ;  /* 0x10004000800e7fae */ /* 0x0009e2000e121870 */
[----:B------:R-:W-:Y:S02]  /*8c20*/  IADD3 R2, R5, -0x43, RZ ;  /* 0xffffffbd05027810 */ /* 0x000fe40007ffe0ff */
[----:B------:R-:W-:Y:S01]  /*8c30*/  LOP3.LUT R5, R12, 0x40, RZ, 0x3c, !PT ;  /* 0x000000400c057812 */ /* 0x000fe200078e3cff */
[----:B------:R2:W-:Y:S04]  /*8c40*/  STL.64 [R1+0x610], R120 ;  /* 0x0006107801007387 */ /* 0x0005e80000100a00 */
[----:B------:R2:W-:Y:S01]  /*8c50*/  LDGSTS.E [R14+0x14004], desc[UR48][R120.64], !P4 ;  /* 0x14004000780e7fae */ /* 0x0005e2000e121870 */
[----:B----4-:R-:W-:-:S03]  /*8c60*/  IMAD.WIDE R128, R0, 0x4, R118 ;  /* 0x0000000400807825 */ /* 0x010fc600078e0276 */
[----:B------:R4:W-:Y:S04]  /*8c70*/  STL.64 [R1+0x618], R8 ;  /* 0x0006180801007387 */ /* 0x0009e80000100a00 */
[----:B------:R4:W-:Y:S01]  /*8c80*/  LDGSTS.E [R14+0x18004], desc[UR48][R8.64], !P4 ;  /* 0x18004000080e7fae */ /* 0x0009e2000e121870 */
[----:B--2---:R-:W-:-:S03]  /*8c90*/  IMAD.WIDE R120, R0, 0x4, R116 ;  /* 0x0000000400787825 */ /* 0x004fc600078e0274 */
[----:B------:R2:W-:Y:S04]  /*8ca0*/  STL.64 [R1+0x628], R6 ;  /* 0x0006280601007387 */ /* 0x0005e80000100a00 */
[----:B------:R2:W-:Y:S01]  /*8cb0*/  LDGSTS.E [R14+0x1c004], desc[UR48][R6.64], !P4 ;  /* 0x1c004000060e7fae */ /* 0x0005e2000e121870 */
[----:B------:R-:W-:Y:S02]  /*8cc0*/  ISETP.GE.U32.AND P4, PT, R2, 0x7fffff7e, PT ;  /* 0x7fffff7e0200780c */ /* 0x000fe40003f86070 */
[----:B------:R-:W1:Y:S01]  /*8cd0*/  LDC R2, c[0x0][0x230] ;  /* 0x00008c00ff027b82 */ /* 0x000e620000000800 */
[C---:B----4-:R-:W-:Y:S01]  /*8ce0*/  IMAD.WIDE R8, R0.reuse, 0x4, R112 ;  /* 0x0000000400087825 */ /* 0x050fe200078e0270 */
[----:B------:R4:W-:Y:S04]  /*8cf0*/  STL.64 [R1+0x620], R128 ;  /* 0x0006208001007387 */ /* 0x0009e80000100a00 */
[----:B------:R4:W-:Y:S01]  /*8d00*/  LDGSTS.E [R14+0x10008], desc[UR48][R128.64], !P5 ;  /* 0x10008000800e7fae */ /* 0x0009e2000e921870 */
[----:B--2---:R-:W-:-:S03]  /*8d10*/  IMAD.WIDE R6, R0, 0x4, R114 ;  /* 0x0000000400067825 */ /* 0x004fc600078e0272 */
[----:B------:R2:W-:Y:S01]  /*8d20*/  STL.64 [R1+0x630], R120 ;  /* 0x0006307801007387 */ /* 0x0005e20000100a00 */
[----:B------:R-:W-:-:S03]  /*8d30*/  VIADD R0, R11, 0xffffffbc ;  /* 0xffffffbc0b007836 */ /* 0x000fc60000000000 */
[----:B------:R2:W-:Y:S01]  /*8d40*/  LDGSTS.E [R14+0x14008], desc[UR48][R120.64], !P5 ;  /* 0x14008000780e7fae */ /* 0x0005e2000e921870 */
[----:B------:R-:W-:Y:S01]  /*8d50*/  LOP3.LUT R11, R12, 0x20, RZ, 0x3c, !PT ;  /* 0x000000200c0b7812 */ /* 0x000fe200078e3cff */
[----:B----4-:R-:W-:Y:S02]  /*8d60*/  IMAD.WIDE R128, R4, 0x4, R118 ;  /* 0x0000000404807825 */ /* 0x010fe400078e0276 */
[----:B------:R4:W-:Y:S04]  /*8d70*/  STL.64 [R1+0x640], R8 ;  /* 0x0006400801007387 */ /* 0x0009e80000100a00 */
[----:B------:R4:W-:Y:S01]  /*8d80*/  LDGSTS.E [R14+0x18008], desc[UR48][R8.64], !P5 ;  /* 0x18008000080e7fae */ /* 0x0009e2000e921870 */
[----:B-1----:R-:W-:Y:S01]  /*8d90*/  IADD3 R2, R2, -0x62, RZ ;  /* 0xffffff9e02027810 */ /* 0x002fe20007ffe0ff */
[----:B--2---:R-:W-:-:S02]  /*8da0*/  IMAD.WIDE R120, R4, 0x4, R116 ;  /* 0x0000000404787825 */ /* 0x004fc400078e0274 */
[----:B------:R1:W-:Y:S04]  /*8db0*/  STL.64 [R1+0x638], R6 ;  /* 0x0006380601007387 */ /* 0x0003e80000100a00 */
[----:B------:R1:W-:Y:S01]  /*8dc0*/  LDGSTS.E [R14+0x1c008], desc[UR48][R6.64], !P5 ;  /* 0x1c008000060e7fae */ /* 0x0003e2000e921870 */
[----:B------:R-:W-:Y:S01]  /*8dd0*/  ISETP.GE.U32.AND P5, PT, R0, 0x7fffff7d, PT ;  /* 0x7fffff7d0000780c */ /* 0x000fe20003fa6070 */
[----:B------:R-:W-:Y:S02]  /*8de0*/  VIADD R0, R13, 0xffffff9f ;  /* 0xffffff9f0d007836 */ /* 0x000fe40000000000 */
[C---:B----4-:R-:W-:Y:S01]  /*8df0*/  IMAD.WIDE R8, R4.reuse, 0x4, R112 ;  /* 0x0000000404087825 */ /* 0x050fe200078e0270 */
[----:B------:R-:W-:Y:S03]  /*8e00*/  LDGSTS.E [R14+0x1000c], desc[UR48][R128.64], !P3 ;  /* 0x1000c000800e7fae */ /* 0x000fe6000d921870 */
[----:B------:R-:W-:Y:S01]  /*8e10*/  IMAD.U32 R13, RZ, RZ, UR7 ;  /* 0x00000007ff0d7e24 */ /* 0x000fe2000f8e00ff */
[----:B------:R-:W-:Y:S01]  /*8e20*/  LDGSTS.E [R14+0x1400c], desc[UR48][R120.64], !P3 ;  /* 0x1400c000780e7fae */ /* 0x000fe2000d921870 */
[----:B-1----:R-:W-:-:S03]  /*8e30*/  IMAD.WIDE R6, R4, 0x4, R114 ;  /* 0x0000000404067825 */ /* 0x002fc600078e0272 */
[----:B------:R-:W-:Y:S01]  /*8e40*/  LDGSTS.E [R14+0x1800c], desc[UR48][R8.64], !P3 ;  /* 0x1800c000080e7fae */ /* 0x000fe2000d921870 */
[----:B------:R-:W-:-:S03]  /*8e50*/  IMAD.U32 R4, RZ, RZ, UR10 ;  /* 0x0000000aff047e24 */ /* 0x000fc6000f8e00ff */
[----:B------:R-:W-:Y:S01]  /*8e60*/  LDGSTS.E [R14+0x1c00c], desc[UR48][R6.64], !P3 ;  /* 0x1c00c000060e7fae */ /* 0x000fe2000d921870 */
[----:B------:R-:W-:Y:S02]  /*8e70*/  ISETP.GE.U32.AND P3, PT, R0, 0x7fffff60, PT ;  /* 0x7fffff600000780c */ /* 0x000fe40003f66070 */
[----:B------:R-:W-:Y:S01]  /*8e80*/  LOP3.LUT R0, R12, 0x60, RZ, 0x3c, !PT ;  /* 0x000000600c007812 */ /* 0x000fe200078e3cff */
[----:B------:R-:W0:Y:S01]  /*8e90*/  LDGDEPBAR ;  /* 0x00000000000079af */ /* 0x000e220000000000 */
[C---:B------:R-:W-:Y:S02]  /*8ea0*/  IADD3 R11, R4.reuse, 0x100000, R11 ;  /* 0x00100000040b7810 */ /* 0x040fe40007ffe00b */
[C---:B------:R-:W-:Y:S01]  /*8eb0*/  IADD3 R5, R4.reuse, 0x100000, R5 ;  /* 0x0010000004057810 */ /* 0x040fe20007ffe005 */
[----:B------:R1:W-:Y:S01]  /*8ec0*/  STL.64 [R1+0x648], R128 ;  /* 0x0006488001007387 */ /* 0x0003e20000100a00 */
[C---:B------:R-:W-:Y:S02]  /*8ed0*/  IADD3 R0, R4.reuse, 0x100000, R0 ;  /* 0x0010000004007810 */ /* 0x040fe40007ffe000 */
[----:B------:R-:W-:Y:S01]  /*8ee0*/  IADD3 R4, R4, 0x100000, R12 ;  /* 0x0010000004047810 */ /* 0x000fe20007ffe00c */
[----:B------:R-:W-:Y:S04]  /*8ef0*/  STL.64 [R1+0x650], R120 ;  /* 0x0006507801007387 */ /* 0x000fe80000100a00 */
[----:B------:R-:W-:Y:S04]  /*8f00*/  LDGSTS.E [R4+-0x40000], desc[UR48][R28.64], P1 ;  /* 0xc00000001c047fae */ /* 0x000fe80008921870 */
        /* <DEDUP_REMOVED lines=32> */
[----:B------:R-:W2:Y:S04]  /*9110*/  LDL.LU.64 R98, [R1+0x11d0] ;  /* 0x0011d00001627983 */ /* 0x000ea80000300a00 */
[----:B------:R-:W-:Y:S04]  /*9120*/  LDGSTS.E [R5+-0x3fa00], desc[UR48][R82.64], P1 ;  /* 0xc060000052057fae */ /* 0x000fe80008921870 */
[----:B------:R-:W-:Y:S04]  /*9130*/  LDGSTS.E [R5+-0x3f600], desc[UR48][R90.64], P1 ;  /* 0xc0a000005a057fae */ /* 0x000fe80008921870 */
[----:B------:R-:W4:Y:S04]  /*9140*/  LDL.LU.64 R92, [R1+0x11c8] ;  /* 0x0011c800015c7983 */ /* 0x000f280000300a00 */
[----:B------:R-:W3:Y:S04]  /*9150*/  LDL.64 R238, [R1+0x470] ;  /* 0x0004700001ee7983 */ /* 0x000ee80000100a00 */
[----:B------:R-:W3:Y:S04]  /*9160*/  LDL.64 R244, [R1+0x4a8] ;  /* 0x0004a80001f47983 */ /* 0x000ee80000100a00 */
[----:B------:R-:W3:Y:S04]  /*9170*/  LDL.64 R246, [R1+0x4d0] ;  /* 0x0004d00001f67983 */ /* 0x000ee80000100a00 */
[----:B------:R-:W3:Y:S04]  /*9180*/  LDL.64 R248, [R1+0x500] ;  /* 0x0005000001f87983 */ /* 0x000ee80000100a00 */
[----:B------:R-:W3:Y:S04]  /*9190*/  LDL.64 R250, [R1+0x530] ;  /* 0x0005300001fa7983 */ /* 0x000ee80000100a00 */
[----:B--2---:R-:W-:Y:S04]  /*91a0*/  LDGSTS.E [R5+-0x3f200], desc[UR48][R98.64], P1 ;  /* 0xc0e0000062057fae */ /* 0x004fe80008921870 */
        /* <DEDUP_REMOVED lines=11> */
[----:B------:R-:W4:Y:S04]  /*9260*/  LDL.LU.64 R84, [R1+0x11b8] ;  /* 0x0011b80001547983 */ /* 0x000f280000300a00 */
[----:B------:R-:W3:Y:S04]  /*9270*/  LDL.LU.64 R100, [R1+0x11b0] ;  /* 0x0011b00001647983 */ /* 0x000ee80000300a00 */
[----:B------:R-:W-:Y:S04]  /*9280*/  LDGSTS.E [R5+-0x3c600], desc[UR48][R54.64], P1 ;  /* 0xc3a0000036057fae */ /* 0x000fe80008921870 */
[----:B------:R-:W-:Y:S04]  /*9290*/  LDGSTS.E [R5+-0x3c200], desc[UR48][R38.64], P1 ;  /* 0xc3e0000026057fae */ /* 0x000fe80008921870 */
[----:B------:R-:W3:Y:S04]  /*92a0*/  LDL.LU.64 R54, [R1+0x11a8] ;  /* 0x0011a80001367983 */ /* 0x000ee80000300a00 */
[----:B------:R-:W3:Y:S04]  /*92b0*/  LDL.LU.64 R38, [R1+0x11a0] ;  /* 0x0011a00001267983 */ /* 0x000ee80000300a00 */
[----:B------:R-:W3:Y:S04]  /*92c0*/  LDL.LU.64 R236, [R1+0x488] ;  /* 0x0004880001ec7983 */ /* 0x000ee80000300a00 */
[----:B------:R-:W3:Y:S04]  /*92d0*/  LDL.LU.64 R240, [R1+0x478] ;  /* 0x0004780001f07983 */ /* 0x000ee80000300a00 */
[----:B------:R-:W3:Y:S04]  /*92e0*/  LDL.LU.64 R242, [R1+0x468] ;  /* 0x0004680001f27983 */ /* 0x000ee80000300a00 */
[----:B--2---:R-:W-:Y:S04]  /*92f0*/  LDGSTS.E [R0+-0x3fd00], desc[UR48][R76.64], P1 ;  /* 0xc03000004c007fae */ /* 0x004fe80008921870 */
[----:B----4-:R-:W-:Y:S04]  /*9300*/  LDGSTS.E [R0+-0x3f900], desc[UR48][R84.64], P1 ;  /* 0xc070000054007fae */ /* 0x010fe80008921870 */
[----:B------:R-:W-:Y:S04]  /*9310*/  LDGSTS.E [R0+-0x3f500], desc[UR48][R92.64], P1 ;  /* 0xc0b000005c007fae */ /* 0x000fe80008921870 */
[----:B---3--:R-:W-:Y:S04]  /*9320*/  LDGSTS.E [R0+-0x3f100], desc[UR48][R100.64], P1 ;  /* 0xc0f0000064007fae */ /* 0x008fe80008921870 */
        /* <DEDUP_REMOVED lines=12> */
[----:B------:R-:W3:Y:S04]  /*93f0*/  LDL.LU.64 R246, [R1+0x458] ;  /* 0x0004580001f67983 */ /* 0x000ee80000300a00 */
[----:B------:R-:W4:Y:S04]  /*9400*/  LDL.LU.64 R238, [R1+0x448] ;  /* 0x0004480001ee7983 */ /* 0x000f280000300a00 */
[----:B------:R-:W4:Y:S04]  /*9410*/  LDL.LU.64 R248, [R1+0x438] ;  /* 0x0004380001f87983 */ /* 0x000f280000300a00 */
[----:B------:R-:W-:Y:S04]  /*9420*/  LDGSTS.E [R0+-0x3c100], desc[UR48][R250.64], P1 ;  /* 0xc3f00000fa007fae */ /* 0x000fe80008921870 */
[----:B------:R-:W0:Y:S04]  /*9430*/  LDGDEPBAR ;  /* 0x00000000000079af */ /* 0x000e280000000000 */
[----:B------:R-:W4:Y:S01]  /*9440*/  LDL.LU.64 R250, [R1+0x430] ;  /* 0x0004300001fa7983 */ /* 0x000f220000300a00 */
[C---:B------:R-:W-:Y:S01]  /*9450*/  IMAD.WIDE R118, R13.reuse, 0x4, R118 ;  /* 0x000000040d767825 */ /* 0x040fe200078e0276 */
[----:B------:R-:W-:Y:S03]  /*9460*/  BAR.SYNC.DEFER_BLOCKING 0x0 ;  /* 0x0000000000007b1d */ /* 0x000fe60000010000 */
[----:B------:R-:W-:-:S04]  /*9470*/  IMAD.WIDE R116, R13, 0x4, R116 ;  /* 0x000000040d747825 */ /* 0x000fc800078e0274 */
[----:B------:R-:W-:-:S04]  /*9480*/  IMAD.WIDE R112, R13, 0x4, R112 ;  /* 0x000000040d707825 */ /* 0x000fc800078e0270 */
[C---:B------:R-:W-:Y:S01]  /*9490*/  IMAD.WIDE R114, R13.reuse, 0x4, R114 ;  /* 0x000000040d727825 */ /* 0x040fe200078e0272 */
[----:B------:R1:W-:Y:S03]  /*94a0*/  STL.64 [R1+0xb48], R118 ;  /* 0x000b487601007387 */ /* 0x0003e60000100a00 */
[C---:B------:R-:W-:Y:S01]  /*94b0*/  IMAD.WIDE R130, R13.reuse, 0x4, R236 ;  /* 0x000000040d827825 */ /* 0x040fe200078e02ec */
[----:B------:R1:W-:Y:S04]  /*94c0*/  STL.64 [R1+0xb40], R116 ;  /* 0x000b407401007387 */ /* 0x0003e80000100a00 */
[----:B------:R1:W-:Y:S04]  /*94d0*/  STL.64 [R1+0xb38], R112 ;  /* 0x000b387001007387 */ /* 0x0003e80000100a00 */
[----:B------:R2:W-:Y:S04]  /*94e0*/  STL.64 [R1+0xb30], R114 ;  /* 0x000b307201007387 */ /* 0x0005e80000100a00 */
[----:B------:R-:W-:Y:S01]  /*94f0*/  @!PT LDS RZ, [RZ] ;  /* 0x00000000fffff984 */ /* 0x000fe20000000800 */
[----:B------:R-:W-:Y:S01]  /*9500*/  @!PT LDS RZ, [RZ] ;  /* 0x00000000fffff984 */ /* 0x000fe20000000800 */
[----:B------:R-:W-:Y:S01]  /*9510*/  @!PT LDS RZ, [RZ] ;  /* 0x00000000fffff984 */ /* 0x000fe20000000800 */
[----:B------:R1:W-:Y:S04]  /*9520*/  LDGSTS.E [R21+0x20000], desc[UR48][R118.64], !P2 ;  /* 0x2000000076157fae */ /* 0x0003e8000d121870 */
[----:B------:R1:W-:Y:S04]  /*9530*/  LDGSTS.E [R21+0x24000], desc[UR48][R116.64], !P2 ;  /* 0x2400000074157fae */ /* 0x0003e8000d121870 */
[----:B-1----:R-:W4:Y:S01]  /*9540*/  LDL.LU.64 R128, [R1+0x428] ;  /* 0x0004280001807983 */ /* 0x002f220000300a00 */
[----:B------:R-:W-:-:S03]  /*9550*/  IMAD.WIDE R118, R13, 0x4, R240 ;  /* 0x000000040d767825 */ /* 0x000fc600078e02f0 */
[----:B------:R3:W-:Y:S01]  /*9560*/  STL.64 [R1+0xb28], R130 ;  /* 0x000b288201007387 */ /* 0x0007e20000100a00 */
[----:B------:R-:W-:-:S03]  /*9570*/  IMAD.WIDE R116, R13, 0x4, R242 ;  /* 0x000000040d747825 */ /* 0x000fc600078e02f2 */
[----:B------:R1:W-:Y:S04]  /*9580*/  LDGSTS.E [R21+0x28000], desc[UR48][R112.64], !P2 ;  /* 0x2800000070157fae */ /* 0x0003e8000d121870 */
[----:B------:R-:W4:Y:S04]  /*9590*/  LDL.LU.64 R120, [R1+0x420] ;  /* 0x0004200001787983 */ /* 0x000f280000300a00 */
[----:B------:R2:W-:Y:S04]  /*95a0*/  LDGSTS.E [R21+0x2c000], desc[UR48][R114.64], !P2 ;  /* 0x2c00000072157fae */ /* 0x0005e8000d121870 */
[----:B------:R4:W-:Y:S01]  /*95b0*/  STL.64 [R1+0xb20], R118 ;  /* 0x000b207601007387 */ /* 0x0009e20000100a00 */
[----:B------:R-:W-:Y:S01]  /*95c0*/  ISETP.GE.U32.AND P1, PT, R2, 0x7fffff5f, PT ;  /* 0x7fffff5f0200780c */ /* 0x000fe20003f26070 */
[----:B-1----:R-:W1:Y:S02]  /*95d0*/  LDC R113, c[0x0][0x230] ;  /* 0x00008c00ff717b82 */ /* 0x002e640000000800 */
[----:B------:R-:W4:Y:S04]  /*95e0*/  LDL.LU.64 R240, [R1+0x418] ;  /* 0x0004180001f07983 */ /* 0x000f280000300a00 */
[----:B------:R4:W-:Y:S02]  /*95f0*/  STL.64 [R1+0xb18], R116 ;  /* 0x000b187401007387 */ /* 0x0009e40000100a00 */
[----:B------:R-:W1:Y:S02]  /*9600*/  LDC R112, c[0x0][0x230] ;  /* 0x00008c00ff707b82 */ /* 0x000e640000000800 */
[----:B------:R-:W4:Y:S04]  /*9610*/  LDL.LU.64 R242, [R1+0x410] ;  /* 0x0004100001f27983 */ /* 0x000f280000300a00 */
[----:B------:R3:W-:Y:S04]  /*9620*/  LDGSTS.E [R21+0x20004], desc[UR48][R130.64], !P6 ;  /* 0x2000400082157fae */ /* 0x0007e8000f121870 */
[----:B------:R4:W-:Y:S04]  /*9630*/  LDGSTS.E [R21+0x24004], desc[UR48][R118.64], !P6 ;  /* 0x2400400076157fae */ /* 0x0009e8000f121870 */
[----:B------:R4:W-:Y:S01]  /*9640*/  LDGSTS.E [R21+0x28004], desc[UR48][R116.64], !P6 ;  /* 0x2800400074157fae */ /* 0x0009e2000f121870 */
[----:B--2---:R-:W-:-:S05]  /*9650*/  IMAD.WIDE R114, R13, 0x4, R244 ;  /* 0x000000040d727825 */ /* 0x004fca00078e02f4 */
[----:B------:R2:W-:Y:S01]  /*9660*/  STL.64 [R1+0xb10], R114 ;  /* 0x000b107201007387 */ /* 0x0005e20000100a00 */
[----:B---3--:R-:W-:-:S03]  /*9670*/  IMAD.WIDE R130, R13, 0x4, R246 ;  /* 0x000000040d827825 */ /* 0x008fc600078e02f6 */
[----:B------:R-:W3:Y:S04]  /*9680*/  LDL.LU.64 R232, [R1+0x108] ;  /* 0x0001080001e87983 */ /* 0x000ee80000300a00 */
[----:B------:R-:W3:Y:S04]  /*9690*/  LDL.LU.64 R244, [R1+0x100] ;  /* 0x0001000001f47983 */ /* 0x000ee80000300a00 */
[----:B------:R-:W3:Y:S01]  /*96a0*/  LDL.LU.64 R246, [R1+0xf8] ;  /* 0x0000f80001f67983 */ /* 0x000ee20000300a00 */
[----:B----4-:R-:W-:-:S03]  /*96b0*/  IMAD.WIDE R118, R13, 0x4, R238 ;  /* 0x000000040d767825 */ /* 0x010fc600078e02ee */
[----:B------:R-:W-:Y:S01]  /*96c0*/  STL.64 [R1+0xb08], R130 ;  /* 0x000b088201007387 */ /* 0x000fe20000100a00 */
[----:B------:R-:W-:-:S03]  /*96d0*/  IMAD.WIDE R116, R13, 0x4, R248 ;  /* 0x000000040d747825 */ /* 0x000fc600078e02f8 */
[----:B------:R2:W-:Y:S04]  /*96e0*/  LDGSTS.E [R21+0x2c004], desc[UR48][R114.64], !P6 ;  /* 0x2c00400072157fae */ /* 0x0005e8000f121870 */
[----:B------:R-:W4:Y:S04]  /*96f0*/  LDL.LU.64 R248, [R1+0xf0] ;  /* 0x0000f00001f87983 */ /* 0x000f280000300a00 */
[----:B------:R-:W-:Y:S01]  /*9700*/  STL.64 [R1+0xb00], R118 ;  /* 0x000b007601007387 */ /* 0x000fe20000100a00 */
[----:B--2---:R-:W-:-:S03]  /*9710*/  IMAD.WIDE R114, R13, 0x4, R250 ;  /* 0x000000040d727825 */ /* 0x004fc600078e02fa */
[----:B------:R-:W-:Y:S04]  /*9720*/  STL.64 [R1+0xaf8], R116 ;  /* 0x000af87401007387 */ /* 0x000fe80000100a00 */
[----:B------:R2:W-:Y:S04]  /*9730*/  STL.64 [R1+0xaf0], R114 ;  /* 0x000af07201007387 */ /* 0x0005e80000100a00 */
[----:B------:R-:W4:Y:S04]  /*9740*/  LDL.LU.64 R234, [R1+0xe8] ;  /* 0x0000e80001ea7983 */ /* 0x000f280000300a00 */
[----:B------:R-:W4:Y:S04]  /*9750*/  LDL.LU.64 R236, [R1+0xe0] ;  /* 0x0000e00001ec7983 */ /* 0x000f280000300a00 */
[----:B------:R-:W4:Y:S04]  /*9760*/  LDL.LU.64 R238, [R1+0xd8] ;  /* 0x0000d80001ee7983 */ /* 0x000f280000300a00 */
[----:B------:R-:W4:Y:S04]  /*9770*/  LDL.LU.64 R250, [R1+0xd0] ;  /* 0x0000d00001fa7983 */ /* 0x000f280000300a00 */
[----:B------:R-:W-:Y:S01]  /*9780*/  LDGSTS.E [R21+0x20008], desc[UR48][R130.64], !P4 ;  /* 0x2000800082157fae */ /* 0x000fe2000e121870 */
[----:B------:R-:W-:-:S03]  /*9790*/  IMAD.WIDE R128, R13, 0x4, R128 ;  /* 0x000000040d807825 */ /* 0x000fc600078e0280 */
[----:B------:R-:W-:Y:S04]  /*97a0*/  LDGSTS.E [R21+0x24008], desc[UR48][R118.64], !P4 ;  /* 0x2400800076157fae */ /* 0x000fe8000e121870 */
[----:B------:R-:W-:Y:S04]  /*97b0*/  LDGSTS.E [R21+0x28008], desc[UR48][R116.64], !P4 ;  /* 0x2800800074157fae */ /* 0x000fe8000e121870 */
[----:B------:R2:W-:Y:S01]  /*97c0*/  LDGSTS.E [R21+0x2c008], desc[UR48][R114.64], !P4 ;  /* 0x2c00800072157fae */ /* 0x0005e2000e121870 */
[----:B------:R-:W-:-:S03]  /*97d0*/  IMAD.WIDE R120, R13, 0x4, R120 ;  /* 0x000000040d787825 */ /* 0x000fc600078e0278 */
[----:B------:R3:W-:Y:S04]  /*97e0*/  STL.64 [R1+0xae8], R128 ;  /* 0x000ae88001007387 */ /* 0x0007e80000100a00 */
[----:B------:R1:W-:Y:S01]  /*97f0*/  STL.64 [R1+0xae0], R120 ;  /* 0x000ae07801007387 */ /* 0x0003e20000100a00 */
[----:B------:R-:W-:Y:S01]  /*9800*/  IADD3 R2, R252, -0x63, RZ ;  /* 0xffffff9dfc027810 */ /* 0x000fe20007ffe0ff */
[----:B--2---:R-:W2:Y:S02]  /*9810*/  LDC R115, c[0x0][0x230] ;  /* 0x00008c00ff737b82 */ /* 0x004ea40000000800 */
[----:B------:R3:W-:Y:S01]  /*9820*/  LDGSTS.E [R21+0x2000c], desc[UR48][R128.64], !P5 ;  /* 0x2000c00080157fae */ /* 0x0007e2000e921870 */
[----:B------:R-:W-:-:S03]  /*9830*/  IMAD.WIDE R118, R13, 0x4, R240 ;  /* 0x000000040d767825 */ /* 0x000fc600078e02f0 */
[----:B------:R1:W-:Y:S02]  /*9840*/  LDGSTS.E [R21+0x2400c], desc[UR48][R120.64], !P5 ;  /* 0x2400c00078157fae */ /* 0x0003e4000e921870 */
[----:B------:R-:W2:Y:S01]  /*9850*/  LDC R114, c[0x0][0x230] ;  /* 0x00008c00ff727b82 */ /* 0x000ea20000000800 */
[C---:B------:R-:W-:Y:S01]  /*9860*/  IMAD.WIDE R116, R13.reuse, 0x4, R242 ;  /* 0x000000040d747825 */ /* 0x040fe200078e02f2 */
[----:B------:R1:W-:Y:S06]  /*9870*/  STL.64 [R1+0xad8], R118 ;  /* 0x000ad87601007387 */ /* 0x0003ec0000100a00 */
[----:B------:R-:W2:Y:S01]  /*9880*/  LDC R252, c[0x0][0x230] ;  /* 0x00008c00fffc7b82 */ /* 0x000ea20000000800 */
[----:B------:R4:W-:Y:S04]  /*9890*/  STL.64 [R1+0xad0], R116 ;  /* 0x000ad07401007387 */ /* 0x0009e80000100a00 */
[----:B------:R1:W-:Y:S04]  /*98a0*/  LDGSTS.E [R21+0x2800c], desc[UR48][R118.64], !P5 ;  /* 0x2800c00076157fae */ /* 0x0003e8000e921870 */
[----:B------:R-:W2:Y:S04]  /*98b0*/  LDL.LU.64 R240, [R1+0xc8] ;  /* 0x0000c80001f07983 */ /* 0x000ea80000300a00 */
[----:B------:R-:W2:Y:S04]  /*98c0*/  LDL.LU.64 R242, [R1+0xc0] ;  /* 0x0000c00001f27983 */ /* 0x000ea80000300a00 */
[----:B------:R4:W-:Y:S01]  /*98d0*/  LDGSTS.E [R21+0x2c00c], desc[UR48][R116.64], !P5 ;  /* 0x2c00c00074157fae */ /* 0x0009e2000e921870 */
[----:B---3--:R-:W-:-:S04]  /*98e0*/  IMAD.WIDE R128, R13, 0x4, R232 ;  /* 0x000000040d807825 */ /* 0x008fc800078e02e8 */
[C---:B-1----:R-:W-:Y:S01]  /*98f0*/  IMAD.WIDE R120, R13.reuse, 0x4, R244 ;  /* 0x000000040d787825 */ /* 0x042fe200078e02f4 */
[----:B------:R1:W-:Y:S03]  /*9900*/  LDGSTS.E [R21+0x30000], desc[UR48][R128.64], !P3 ;  /* 0x3000000080157fae */ /* 0x0003e6000d921870 */
[C---:B------:R-:W-:Y:S01]  /*9910*/  IMAD.WIDE R118, R13.reuse, 0x4, R246 ;  /* 0x000000040d767825 */ /* 0x040fe200078e02f6 */
[----:B------:R-:W-:Y:S04]  /*9920*/  LDGSTS.E [R21+0x34000], desc[UR48][R120.64], !P3 ;  /* 0x3400000078157fae */ /* 0x000fe8000d921870 */
[----:B------:R-:W3:Y:S04]  /*9930*/  LDL.LU.64 R246, [R1+0xb8] ;  /* 0x0000b80001f67983 */ /* 0x000ee80000300a00 */
[----:B------:R1:W-:Y:S04]  /*9940*/  STL.64 [R1+0x8c8], R128 ;  /* 0x0008c88001007387 */ /* 0x0003e80000100a00 */
[----:B------:R1:W-:Y:S04]  /*9950*/  STL.64 [R1+0x8c0], R120 ;  /* 0x0008c07801007387 */ /* 0x0003e80000100a00 */
[----:B------:R-:W3:Y:S01]  /*9960*/  LDL.LU.64 R244, [R1+0xb0] ;  /* 0x0000b00001f47983 */ /* 0x000ee20000300a00 */
[----:B----4-:R-:W-:-:S03]  /*9970*/  IMAD.WIDE R116, R13, 0x4, R248 ;  /* 0x000000040d747825 */ /* 0x010fc600078e02f8 */
[----:B------:R4:W-:Y:S04]  /*9980*/  STL.64 [R1+0x8b8], R118 ;  /* 0x0008b87601007387 */ /* 0x0009e80000100a00 */
[----:B------:R4:W-:Y:S04]  /*9990*/  STL.64 [R1+0x8b0], R116 ;  /* 0x0008b07401007387 */ /* 0x0009e80000100a00 */
[----:B------:R-:W3:Y:S01]  /*99a0*/  LDL.LU.64 R248, [R1+0xa8] ;  /* 0x0000a80001f87983 */ /* 0x000ee20000300a00 */
[----:B------:R-:W-:-:S03]  /*99b0*/  IMAD.WIDE R130, R13, 0x4, R234 ;  /* 0x000000040d827825 */ /* 0x000fc600078e02ea */
[----:B------:R4:W-:Y:S01]  /*99c0*/  LDGSTS.E [R21+0x38000], desc[UR48][R118.64], !P3 ;  /* 0x3800000076157fae */ /* 0x0009e2000d921870 */
[----:B-1----:R-:W-:-:S03]  /*99d0*/  IMAD.WIDE R128, R13, 0x4, R236 ;  /* 0x000000040d807825 */ /* 0x002fc600078e02ec */
[----:B------:R2:W-:Y:S04]  /*99e0*/  STL.64 [R1+0x8a8], R130 ;  /* 0x0008a88201007387 */ /* 0x0005e80000100a00 */
[----:B------:R-:W3:Y:S01]  /*99f0*/  LDL.LU.64 R120, [R1+0xa0] ;  /* 0x0000a00001787983 */ /* 0x000ee20000300a00 */
[----:B----4-:R-:W-:-:S03]  /*9a00*/  IMAD.WIDE R118, R13, 0x4, R238 ;  /* 0x000000040d767825 */ /* 0x010fc600078e02ee */
[----:B------:R1:W-:Y:S04]  /*9a10*/  STL.64 [R1+0x8a0], R128 ;  /* 0x0008a08001007387 */ /* 0x0003e80000100a00 */
[----:B------:R-:W4:Y:S04]  /*9a20*/  LDL.LU.64 R238, [R1+0x98] ;  /* 0x0000980001ee7983 */ /* 0x000f280000300a00 */
[----:B------:R1:W-:Y:S04]  /*9a30*/  LDGSTS.E [R21+0x3c000], desc[UR48][R116.64], !P3 ;  /* 0x3c00000074157fae */ /* 0x0003e8000d921870 */
[----:B------:R3:W-:Y:S01]  /*9a40*/  STL.64 [R1+0x898], R118 ;  /* 0x0008987601007387 */ /* 0x0007e20000100a00 */
[----:B------:R-:W-:-:S03]  /*9a50*/  ISETP.GE.U32.AND P2, PT, R2, 0x7fffff5e, PT ;  /* 0x7fffff5e0200780c */ /* 0x000fc60003f46070 */
[----:B------:R2:W-:Y:S01]  /*9a60*/  LDGSTS.E [R21+0x30004], desc[UR48][R130.64], !P1 ;  /* 0x3000400082157fae */ /* 0x0005e2000c921870 */
[----:B-1----:R-:W-:-:S03]  /*9a70*/  IMAD.WIDE R116, R13, 0x4, R250 ;  /* 0x000000040d747825 */ /* 0x002fc600078e02fa */
[----:B------:R1:W-:Y:S04]  /*9a80*/  LDGSTS.E [R21+0x34004], desc[UR48][R128.64], !P1 ;  /* 0x3400400080157fae */ /* 0x0003e8000c921870 */
[----:B------:R-:W4:Y:S04]  /*9a90*/  LDL.LU.64 R250, [R1+0x90] ;  /* 0x0000900001fa7983 */ /* 0x000f280000300a00 */
[----:B------:R3:W-:Y:S04]  /*9aa0*/  STL.64 [R1+0x890], R116 ;  /* 0x0008907401007387 */ /* 0x0007e80000100a00 */
[----:B------:R3:W-:Y:S04]  /*9ab0*/  LDGSTS.E [R21+0x38004], desc[UR48][R118.64], !P1 ;  /* 0x3800400076157fae */ /* 0x0007e8000c921870 */
[----:B------:R3:W-:Y:S01]  /*9ac0*/  LDGSTS.E [R21+0x3c004], desc[UR48][R116.64], !P1 ;  /* 0x3c00400074157fae */ /* 0x0007e2000c921870 */
[----:B--2---:R-:W-:-:S03]  /*9ad0*/  IMAD.WIDE R130, R13, 0x4, R240 ;  /* 0x000000040d827825 */ /* 0x004fc600078e02f0 */
[----:B------:R-:W2:Y:S01]  /*9ae0*/  LDL.LU.64 R240, [R1+0x408] ;  /* 0x0004080001f07983 */ /* 0x000ea20000300a00 */
[----:B-1----:R-:W-:-:S03]  /*9af0*/  IMAD.WIDE R128, R13, 0x4, R242 ;  /* 0x000000040d807825 */ /* 0x002fc600078e02f2 */
[----:B------:R-:W2:Y:S04]  /*9b00*/  LDL.LU.64 R234, [R1+0x400] ;  /* 0x0004000001ea7983 */ /* 0x000ea80000300a00 */
[----:B------:R-:W-:Y:S04]  /*9b10*/  STL.64 [R1+0x888], R130 ;  /* 0x0008888201007387 */ /* 0x000fe80000100a00 */
[----:B------:R-:W2:Y:S04]  /*9b20*/  LDL.LU.64 R242, [R1+0x3f8] ;  /* 0x0003f80001f27983 */ /* 0x000ea80000300a00 */
[----:B------:R1:W-:Y:S04]  /*9b30*/  STL.64 [R1+0x880], R128 ;  /* 0x0008808001007387 */ /* 0x0003e80000100a00 */
[----:B------:R-:W-:Y:S04]  /*9b40*/  LDGSTS.E [R21+0x30008], desc[UR48][R130.64], !P2 ;  /* 0x3000800082157fae */ /* 0x000fe8000d121870 */
[----:B------:R1:W-:Y:S01]  /*9b50*/  LDGSTS.E [R21+0x34008], desc[UR48][R128.64], !P2 ;  /* 0x3400800080157fae */ /* 0x0003e2000d121870 */
[----:B---3--:R-:W-:-:S03]  /*9b60*/  IMAD.WIDE R118, R13, 0x4, R246 ;  /* 0x000000040d767825 */ /* 0x008fc600078e02f6 */
[----:B------:R-:W3:Y:S04]  /*9b70*/  LDL.LU.64 R246, [R1+0x3f0] ;  /* 0x0003f00001f67983 */ /* 0x000ee80000300a00 */
[----:B------:R-:W-:Y:S04]  /*9b80*/  STL.64 [R1+0x878], R118 ;  /* 0x0008787601007387 */ /* 0x000fe80000100a00 */
[----:B------:R-:W-:Y:S01]  /*9b90*/  LDGSTS.E [R21+0x38008], desc[UR48][R118.64], !P2 ;  /* 0x3800800076157fae */ /* 0x000fe2000d121870 */
[----:B------:R-:W-:-:S05]  /*9ba0*/  IMAD.WIDE R116, R13, 0x4, R244 ;  /* 0x000000040d747825 */ /* 0x000fca00078e02f4 */
[----:B------:R4:W-:Y:S04]  /*9bb0*/  STL.64 [R1+0x870], R116 ;  /* 0x0008707401007387 */ /* 0x0009e80000100a00 */
[----:B------:R-:W3:Y:S04]  /*9bc0*/  LDL.LU.64 R232, [R1+0x3e8] ;  /* 0x0003e80001e87983 */ /* 0x000ee80000300a00 */
[----:B------:R-:W3:Y:S01]  /*9bd0*/  LDL.LU.64 R236, [R1+0x3e0] ;  /* 0x0003e00001ec7983 */ /* 0x000ee20000300a00 */
[----:B-1----:R-:W-:-:S03]  /*9be0*/  IMAD.WIDE R128, R13, 0x4, R248 ;  /* 0x000000040d807825 */ /* 0x002fc600078e02f8 */
[----:B------:R-:W3:Y:S04]  /*9bf0*/  LDL.LU.64 R244, [R1+0x3d8] ;  /* 0x0003d80001f47983 */ /* 0x000ee80000300a00 */
[----:B------:R1:W-:Y:S04]  /*9c00*/  STL.64 [R1+0x868], R128 ;  /* 0x0008688001007387 */ /* 0x0003e80000100a00 */
[----:B------:R-:W3:Y:S01]  /*9c10*/  LDL.LU.64 R248, [R1+0x3d0] ;  /* 0x0003d00001f87983 */ /* 0x000ee20000300a00 */
[----:B------:R-:W-:-:S03]  /*9c20*/  IMAD.WIDE R120, R13, 0x4, R120 ;  /* 0x000000040d787825 */ /* 0x000fc600078e0278 */
[----:B------:R4:W-:Y:S04]  /*9c30*/  LDGSTS.E [R21+0x3c008], desc[UR48][R116.64], !P2 ;  /* 0x3c00800074157fae */ /* 0x0009e8000d121870 */
[----:B------:R1:W-:Y:S01]  /*9c40*/  STL.64 [R1+0x860], R120 ;  /* 0x0008607801007387 */ /* 0x0003e20000100a00 */
[----:B----4-:R-:W-:-:S05]  /*9c50*/  IMAD.WIDE R116, R13, 0x4, R238 ;  /* 0x000000040d747825 */ /* 0x010fca00078e02ee */
[----:B------:R3:W-:Y:S04]  /*9c60*/  STL.64 [R1+0x858], R116 ;  /* 0x0008587401007387 */ /* 0x0007e80000100a00 */
[----:B------:R-:W4:Y:S01]  /*9c70*/  LDL.LU.64 R238, [R1+0x3c8] ;  /* 0x0003c80001ee7983 */ /* 0x000f220000300a00 */
[----:B------:R-:W-:-:S03]  /*9c80*/  IMAD.WIDE R118, R13, 0x4, R250 ;  /* 0x000000040d767825 */ /* 0x000fc600078e02fa */
[----:B------:R-:W4:Y:S01]  /*9c90*/  LDL.LU.64 R250, [R1+0x3c0] ;  /* 0x0003c00001fa7983 */ /* 0x000f220000300a00 */
[----:B------:R-:W-:-:S05]  /*9ca0*/  VIADD R2, R133, 0xffffff9c ;  /* 0xffffff9c85027836 */ /* 0x000fca0000000000 */
[----:B------:R-:W-:Y:S01]  /*9cb0*/  ISETP.GE.U32.AND P6, PT, R2, 0x7fffff5d, PT ;  /* 0x7fffff5d0200780c */ /* 0x000fe20003fc6070 */
[----:B------:R-:W-:-:S05]  /*9cc0*/  VIADD R2, R132, 0xffffffbb ;  /* 0xffffffbb84027836 */ /* 0x000fca0000000000 */
[----:B------:R-:W-:-:S07]  /*9cd0*/  ISETP.GE.U32.AND P4, PT, R2, 0x7fffff7c, PT ;  /* 0x7fffff7c0200780c */ /* 0x000fce0003f86070 */
[----:B------:R1:W-:Y:S01]  /*9ce0*/  LDGSTS.E [R21+0x3000c], desc[UR48][R128.64], !P6 ;  /* 0x3000c00080157fae */ /* 0x0003e2000f121870 */
[----:B--2---:R-:W-:-:S03]  /*9cf0*/  IMAD.WIDE R130, R13, 0x4, R240 ;  /* 0x000000040d827825 */ /* 0x004fc600078e02f0 */
[----:B------:R2:W-:Y:S04]  /*9d00*/  LDGSTS.E [R21+0x3400c], desc[UR48][R120.64], !P6 ;  /* 0x3400c00078157fae */ /* 0x0005e8000f121870 */
[----:B------:R3:W-:Y:S01]  /*9d10*/  LDGSTS.E [R21+0x3800c], desc[UR48][R116.64], !P6 ;  /* 0x3800c00074157fae */ /* 0x0007e2000f121870 */
[----:B-1----:R-:W-:-:S03]  /*9d20*/  IMAD.WIDE R128, R13, 0x4, R234 ;  /* 0x000000040d807825 */ /* 0x002fc600078e02ea */
[----:B------:R-:W4:Y:S01]  /*9d30*/  LDL.LU.64 R240, [R1+0x3b8] ;  /* 0x0003b80001f07983 */ /* 0x000f220000300a00 */
[----:B--2---:R-:W-:-:S03]  /*9d40*/  IMAD.WIDE R120, R13, 0x4, R242 ;  /* 0x000000040d787825 */ /* 0x004fc600078e02f2 */
[----:B------:R-:W-:Y:S01]  /*9d50*/  LDGSTS.E [R21+0x3c00c], desc[UR48][R118.64], !P6 ;  /* 0x3c00c00076157fae */ /* 0x000fe2000f121870 */
[----:B------:R-:W-:Y:S02]  /*9d60*/  IADD3 R2, R113, -0x46, RZ ;  /* 0xffffffba71027810 */ /* 0x000fe40007ffe0ff */
[----:B------:R-:W1:Y:S01]  /*9d70*/  LDC R113, c[0x0][0x230] ;  /* 0x00008c00ff717b82 */ /* 0x000e620000000800 */
[----:B------:R2:W-:Y:S04]  /*9d80*/  STL.64 [R1+0xac8], R130 ;  /* 0x000ac88201007387 */ /* 0x0005e80000100a00 */
[----:B------:R-:W4:Y:S04]  /*9d90*/  LDL.LU.64 R234, [R1+0x3b0] ;  /* 0x0003b00001ea7983 */ /* 0x000f280000300a00 */
[----:B------:R2:W-:Y:S04]  /*9da0*/  LDGSTS.E [R20+0x20000], desc[UR48][R130.64], !P4 ;  /* 0x2000000082147fae */ /* 0x0005e8000e121870 */
[----:B------:R2:W-:Y:S01]  /*9db0*/  STL.64 [R1+0xac0], R128 ;  /* 0x000ac08001007387 */ /* 0x0005e20000100a00 */
[----:B------:R-:W-:-:S03]  /*9dc0*/  ISETP.GE.U32.AND P5, PT, R2, 0x7fffff7b, PT ;  /* 0x7fffff7b0200780c */ /* 0x000fc60003fa6070 */
[----:B------:R2:W-:Y:S04]  /*9dd0*/  STL.64 [R1+0xab8], R120 ;  /* 0x000ab87801007387 */ /* 0x0005e80000100a00 */
[----:B------:R2:W-:Y:S04]  /*9de0*/  LDGSTS.E [R20+0x24000], desc[UR48][R128.64], !P4 ;  /* 0x2400000080147fae */ /* 0x0005e8000e121870 */
[----:B------:R2:W-:Y:S01]  /*9df0*/  LDGSTS.E [R20+0x28000], desc[UR48][R120.64], !P4 ;  /* 0x2800000078147fae */ /* 0x0005e2000e121870 */
[----:B---3--:R-:W-:-:S05]  /*9e00*/  IMAD.WIDE R116, R13, 0x4, R246 ;  /* 0x000000040d747825 */ /* 0x008fca00078e02f6 */
[----:B------:R3:W-:Y:S04]  /*9e10*/  STL.64 [R1+0xab0], R116 ;  /* 0x000ab07401007387 */ /* 0x0007e80000100a00 */
[----:B------:R-:W4:Y:S04]  /*9e20*/  LDL.LU.64 R242, [R1+0x3a8] ;  /* 0x0003a80001f27983 */ /* 0x000f280000300a00 */
[----:B------:R-:W4:Y:S04]  /*9e30*/  LDL.LU.64 R246, [R1+0x3a0] ;  /* 0x0003a00001f67983 */ /* 0x000f280000300a00 */
[----:B------:R3:W-:Y:S01]  /*9e40*/  LDGSTS.E [R20+0x2c000], desc[UR48][R116.64], !P4 ;  /* 0x2c00000074147fae */ /* 0x0007e2000e121870 */
[----:B--2---:R-:W-:-:S02]  /*9e50*/  IMAD.WIDE R130, R13, 0x4, R232 ;  /* 0x000000040d827825 */ /* 0x004fc400078e02e8 */
[----:B------:R-:W2:Y:S02]  /*9e60*/  LDC R233, c[0x0][0x230] ;  /* 0x00008c00ffe97b82 */ /* 0x000ea40000000800 */
[C---:B------:R-:W-:Y:S01]  /*9e70*/  IMAD.WIDE R128, R13.reuse, 0x4, R236 ;  /* 0x000000040d807825 */ /* 0x040fe200078e02ec */
[----:B------:R-:W-:Y:S03]  /*9e80*/  STL.64 [R1+0xaa8], R130 ;  /* 0x000aa88201007387 */ /* 0x000fe60000100a00 */
[C---:B------:R-:W-:Y:S01]  /*9e90*/  IMAD.WIDE R120, R13.reuse, 0x4, R244 ;  /* 0x000000040d787825 */ /* 0x040fe200078e02f4 */
[----:B------:R-:W2:Y:S01]  /*9ea0*/  LDL.LU.64 R236, [R1+0x398] ;  /* 0x0003980001ec7983 */ /* 0x000ea20000300a00 */
[----:B------:R-:W2:Y:S03]  /*9eb0*/  LDC R232, c[0x0][0x230] ;  /* 0x00008c00ffe87b82 */ /* 0x000ea60000000800 */
[----:B------:R-:W-:Y:S04]  /*9ec0*/  STL.64 [R1+0xaa0], R128 ;  /* 0x000aa08001007387 */ /* 0x000fe80000100a00 */
[----:B------:R-:W2:Y:S01]  /*9ed0*/  LDL.LU.64 R244, [R1+0x390] ;  /* 0x0003900001f47983 */ /* 0x000ea20000300a00 */
[----:B---3--:R-:W-:-:S03]  /*9ee0*/  IMAD.WIDE R116, R13, 0x4, R248 ;  /* 0x000000040d747825 */ /* 0x008fc600078e02f8 */
[----:B------:R4:W-:Y:S04]  /*9ef0*/  STL.64 [R1+0xa98], R120 ;  /* 0x000a987801007387 */ /* 0x0009e80000100a00 */
[----:B------:R3:W-:Y:S04]  /*9f00*/  STL.64 [R1+0xa90], R116 ;  /* 0x000a907401007387 */ /* 0x0007e80000100a00 */
[----:B------:R-:W2:Y:S04]  /*9f10*/  LDL.LU.64 R248, [R1+0x88] ;  /* 0x0000880001f87983 */ /* 0x000ea80000300a00 */
[----:B------:R-:W-:Y:S04]  /*9f20*/  LDGSTS.E [R20+0x20004], desc[UR48][R130.64], !P5 ;  /* 0x2000400082147fae */ /* 0x000fe8000e921870 */
[----:B------:R-:W-:Y:S04]  /*9f30*/  LDGSTS.E [R20+0x24004], desc[UR48][R128.64], !P5 ;  /* 0x2400400080147fae */ /* 0x000fe8000e921870 */
[----:B------:R4:W-:Y:S01]  /*9f40*/  LDGSTS.E [R20+0x28004], desc[UR48][R120.64], !P5 ;  /* 0x2800400078147fae */ /* 0x0009e2000e921870 */
[----:B------:R-:W-:-:S02]  /*9f50*/  VIADD R2, R112, 0xffffffb9 ;  /* 0xffffffb970027836 */ /* 0x000fc40000000000 */
[----:B------:R-:W3:Y:S01]  /*9f60*/  LDC R112, c[0x0][0x230] ;  /* 0x00008c00ff707b82 */ /* 0x000ee20000000800 */
[----:B------:R3:W-:Y:S01]  /*9f70*/  LDGSTS.E [R20+0x2c004], desc[UR48][R116.64], !P5 ;  /* 0x2c00400074147fae */ /* 0x0007e2000e921870 */
[----:B----4-:R-:W-:-:S03]  /*9f80*/  IMAD.WIDE R120, R13, 0x4, R250 ;  /* 0x000000040d787825 */ /* 0x010fc600078e02fa */
[----:B------:R-:W4:Y:S01]  /*9f90*/  LDL.LU.64 R250, [R1+0x80] ;  /* 0x0000800001fa7983 */ /* 0x000f220000300a00 */
[----:B------:R-:W-:Y:S01]  /*9fa0*/  ISETP.GE.U32.AND P3, PT, R2, 0x7fffff7a, PT ;  /* 0x7fffff7a0200780c */ /* 0x000fe20003f66070 */
[----:B------:R-:W-:-:S05]  /*9fb0*/  VIADD R2, R115, 0xffffffb8 ;  /* 0xffffffb873027836 */ /* 0x000fca0000000000 */
[----:B------:R-:W-:Y:S02]  /*9fc0*/  ISETP.GE.U32.AND P1, PT, R2, 0x7fffff79, PT ;  /* 0x7fffff790200780c */ /* 0x000fe40003f26070 */
[----:B------:R-:W-:Y:S02]  /*9fd0*/  IADD3 R2, R114, -0x65, RZ ;  /* 0xffffff9b72027810 */ /* 0x000fe40007ffe0ff */
[----:B------:R-:W3:Y:S02]  /*9fe0*/  LDC R114, c[0x0][0x230] ;  /* 0x00008c00ff727b82 */ /* 0x000ee40000000800 */
[----:B------:R-:W-:Y:S01]  /*9ff0*/  ISETP.GE.U32.AND P2, PT, R2, 0x7fffff5c, PT ;  /* 0x7fffff5c0200780c */ /* 0x000fe20003f46070 */
[----:B-1----:R-:W-:Y:S02]  /*a000*/  VIADD R2, R113, 0xffffff9a ;  /* 0xffffff9a71027836 */ /* 0x002fe40000000000 */
[----:B------:R-:W-:-:S03]  /*a010*/  IMAD.WIDE R128, R13, 0x4, R238 ;  /* 0x000000040d807825 */ /* 0x000fc600078e02ee */
[----:B------:R-:W-:Y:S01]  /*a020*/  ISETP.GE.U32.AND P6, PT, R2, 0x7fffff5b, PT ;  /* 0x7fffff5b0200780c */ /* 0x000fe20003fc6070 */
[----:B---3--:R-:W-:Y:S01]  /*a030*/  VIADD R2, R112, 0xffffff99 ;  /* 0xffffff9970027836 */ /* 0x008fe20000000000 */
[----:B------:R-:W-:Y:S01]  /*a040*/  STL.64 [R1+0xa88], R128 ;  /* 0x000a888001007387 */ /* 0x000fe20000100a00 */
[----:B------:R-:W1:Y:S03]  /*a050*/  LDC R113, c[0x0][0x230] ;  /* 0x00008c00ff717b82 */ /* 0x000e660000000800 */
[----:B------:R-:W-:Y:S01]  /*a060*/  ISETP.GE.U32.AND P4, PT, R2, 0x7fffff5a, PT ;  /* 0x7fffff5a0200780c */ /* 0x000fe20003f86070 */
[----:B------:R-:W3:Y:S01]  /*a070*/  LDL.LU.64 R238, [R1+0x78] ;  /* 0x0000780001ee7983 */ /* 0x000ee20000300a00 */
[----:B------:R-:W-:-:S03]  /*a080*/  IMAD.WIDE R116, R13, 0x4, R240 ;  /* 0x000000040d747825 */ /* 0x000fc600078e02f0 */
[----:B------:R1:W-:Y:S01]  /*a090*/  STL.64 [R1+0xa80], R120 ;  /* 0x000a807801007387 */ /* 0x0003e20000100a00 */
[----:B------:R-:W4:Y:S03]  /*a0a0*/  LDC R112, c[0x0][0x230] ;  /* 0x00008c00ff707b82 */ /* 0x000f260000000800 */
[----:B------:R-:W3:Y:S01]  /*a0b0*/  LDL.LU.64 R240, [R1+0x70] ;  /* 0x0000700001f07983 */ /* 0x000ee20000300a00 */
[----:B------:R-:W-:Y:S01]  /*a0c0*/  IADD3 R2, R114, -0x68, RZ ;  /* 0xffffff9872027810 */ /* 0x000fe20007ffe0ff */
[C---:B------:R-:W-:Y:S02]  /*a0d0*/  IMAD.WIDE R114, R13.reuse, 0x4, R234 ;  /* 0x000000040d727825 */ /* 0x040fe400078e02ea */
[----:B------:R-:W-:Y:S04]  /*a0e0*/  LDGSTS.E [R20+0x20008], desc[UR48][R128.64], !P3 ;  /* 0x2000800080147fae */ /* 0x000fe8000d921870 */
[----:B------:R2:W-:Y:S04]  /*a0f0*/  STL.64 [R1+0xa78], R116 ;  /* 0x000a787401007387 */ /* 0x0005e80000100a00 */
[----:B------:R1:W-:Y:S04]  /*a100*/  LDGSTS.E [R20+0x24008], desc[UR48][R120.64], !P3 ;  /* 0x2400800078147fae */ /* 0x0003e8000d921870 */
[----:B------:R2:W-:Y:S04]  /*a110*/  STL.64 [R1+0xa70], R114 ;  /* 0x000a707201007387 */ /* 0x0005e80000100a00 */
[----:B------:R2:W-:Y:S04]  /*a120*/  LDGSTS.E [R20+0x28008], desc[UR48][R116.64], !P3 ;  /* 0x2800800074147fae */ /* 0x0005e8000d921870 */
[----:B------:R2:W-:Y:S01]  /*a130*/  LDGSTS.E [R20+0x2c008], desc[UR48][R114.64], !P3 ;  /* 0x2c00800072147fae */ /* 0x0005e2000d921870 */
[----:B------:R-:W-:-:S03]  /*a140*/  IMAD.WIDE R132, R13, 0x4, R242 ;  /* 0x000000040d847825 */ /* 0x000fc600078e02f2 */
[----:B------:R-:W3:Y:S01]  /*a150*/  LDL.LU.64 R242, [R1+0x68] ;  /* 0x0000680001f27983 */ /* 0x000ee20000300a00 */
[----:B-1----:R-:W-:-:S03]  /*a160*/  IMAD.WIDE R120, R13, 0x4, R246 ;  /* 0x000000040d787825 */ /* 0x002fc600078e02f6 */
[----:B------:R-:W3:Y:S04]  /*a170*/  LDL.LU.64 R130, [R1+0x60] ;  /* 0x0000600001827983 */ /* 0x000ee80000300a00 */
[----:B------:R-:W-:Y:S04]  /*a180*/  STL.64 [R1+0xa68], R132 ;  /* 0x000a688401007387 */ /* 0x000fe80000100a00 */
[----:B------:R-:W3:Y:S01]  /*a190*/  LDL.LU.64 R128, [R1+0x58] ;  /* 0x0000580001807983 */ /* 0x000ee20000300a00 */
[----:B--2---:R-:W-:-:S03]  /*a1a0*/  IMAD.WIDE R116, R13, 0x4, R236 ;  /* 0x000000040d747825 */ /* 0x004fc600078e02ec */
[----:B------:R1:W-:Y:S04]  /*a1b0*/  STL.64 [R1+0xa60], R120 ;  /* 0x000a607801007387 */ /* 0x0003e80000100a00 */
[----:B------:R-:W2:Y:S01]  /*a1c0*/  LDL.LU.64 R246, [R1+0x50] ;  /* 0x0000500001f67983 */ /* 0x000ea20000300a00 */
[----:B------:R-:W-:-:S03]  /*a1d0*/  IMAD.WIDE R114, R13, 0x4, R244 ;  /* 0x000000040d727825 */ /* 0x000fc600078e02f4 */
[----:B------:R1:W-:Y:S04]  /*a1e0*/  STL.64 [R1+0xa58], R116 ;  /* 0x000a587401007387 */ /* 0x0003e80000100a00 */
[----:B------:R-:W-:Y:S04]  /*a1f0*/  LDGSTS.E [R20+0x2000c], desc[UR48][R132.64], !P1 ;  /* 0x2000c00084147fae */ /* 0x000fe8000c921870 */
[----:B------:R4:W-:Y:S04]  /*a200*/  STL.64 [R1+0xa50], R114 ;  /* 0x000a507201007387 */ /* 0x0009e80000100a00 */
[----:B------:R-:W-:Y:S04]  /*a210*/  LDGSTS.E [R20+0x2400c], desc[UR48][R120.64], !P1 ;  /* 0x2400c00078147fae */ /* 0x000fe8000c921870 */
[----:B------:R-:W2:Y:S04]  /*a220*/  LDL.LU.64 R244, [R1+0x48] ;  /* 0x0000480001f47983 */ /* 0x000ea80000300a00 */
[----:B------:R4:W-:Y:S04]  /*a230*/  LDGSTS.E [R20+0x2800c], desc[UR48][R116.64], !P1 ;  /* 0x2800c00074147fae */ /* 0x0009e8000c921870 */
[----:B-1----:R-:W2:Y:S04]  /*a240*/  LDL.LU.64 R120, [R1+0x40] ;  /* 0x0000400001787983 */ /* 0x002ea80000300a00 */
[----:B------:R1:W-:Y:S01]  /*a250*/  LDGSTS.E [R20+0x2c00c], desc[UR48][R114.64], !P1 ;  /* 0x2c00c00072147fae */ /* 0x0003e2000c921870 */
[----:B----4-:R-:W-:-:S03]  /*a260*/  IMAD.WIDE R116, R13, 0x4, R248 ;  /* 0x000000040d747825 */ /* 0x010fc600078e02f8 */
[----:B------:R-:W4:Y:S01]  /*a270*/  LDL.LU.64 R248, [R1+0x38] ;  /* 0x0000380001f87983 */ /* 0x000f220000300a00 */
[----:B------:R-:W-:Y:S01]  /*a280*/  ISETP.GE.U32.AND P5, PT, R2, 0x7fffff59, PT ;  /* 0x7fffff590200780c */ /* 0x000fe20003fa6070 */
[----:B-1----:R-:W-:Y:S02]  /*a290*/  IMAD.WIDE R114, R13, 0x4, R250 ;  /* 0x000000040d727825 */ /* 0x002fe400078e02fa */
[----:B------:R-:W-:Y:S04]  /*a2a0*/  LDGSTS.E [R20+0x30000], desc[UR48][R116.64], !P2 ;  /* 0x3000000074147fae */ /* 0x000fe8000d121870 */
[----:B------:R-:W4:Y:S01]  /*a2b0*/  LDL.LU.64 R250, [R1+0x30] ;  /* 0x0000300001fa7983 */ /* 0x000f220000300a00 */
[----:B------:R-:W-:-:S03]  /*a2c0*/  VIADD R2, R113, 0xffffffb7 ;  /* 0xffffffb771027836 */ /* 0x000fc60000000000 */
[----:B------:R-:W-:Y:S02]  /*a2d0*/  LDGSTS.E [R20+0x34000], desc[UR48][R114.64], !P2 ;  /* 0x3400000072147fae */ /* 0x000fe4000d121870 */
[----:B------:R-:W-:Y:S01]  /*a2e0*/  ISETP.GE.U32.AND P3, PT, R2, 0x7fffff78, PT ;  /* 0x7fffff780200780c */ /* 0x000fe20003f66070 */
[----:B------:R-:W-:Y:S02]  /*a2f0*/  VIADD R2, R112, 0xffffffb6 ;  /* 0xffffffb670027836 */ /* 0x000fe40000000000 */
[----:B---3--:R-:W-:-:S05]  /*a300*/  IMAD.WIDE R112, R13, 0x4, R238 ;  /* 0x000000040d707825 */ /* 0x008fca00078e02ee */
[----:B------:R-:W-:Y:S01]  /*a310*/  LDGSTS.E [R20+0x38000], desc[UR48][R112.64], !P2 ;  /* 0x3800000070147fae */ /* 0x000fe2000d121870 */
[C---:B------:R-:W-:Y:S02]  /*a320*/  IMAD.WIDE R132, R13.reuse, 0x4, R240 ;  /* 0x000000040d847825 */ /* 0x040fe400078e02f0 */
[----:B------:R-:W1:Y:S03]  /*a330*/  LDC R240, c[0x0][0x230] ;  /* 0x00008c00fff07b82 */ /* 0x000e660000000800 */
[----:B------:R3:W-:Y:S04]  /*a340*/  STL.64 [R1+0x850], R132 ;  /* 0x0008508401007387 */ /* 0x0007e80000100a00 */
[----:B------:R-:W4:Y:S04]  /*a350*/  LDL.LU.64 R238, [R1+0x28] ;  /* 0x0000280001ee7983 */ /* 0x000f280000300a00 */
[----:B------:R3:W-:Y:S04]  /*a360*/  LDGSTS.E [R20+0x3c000], desc[UR48][R132.64], !P2 ;  /* 0x3c00000084147fae */ /* 0x0007e8000d121870 */
[----:B------:R-:W4:Y:S04]  /*a370*/  LDL.LU.64 R234, [R1+0x20] ;  /* 0x0000200001ea7983 */ /* 0x000f280000300a00 */
[----:B------:R-:W4:Y:S01]  /*a380*/  LDL.LU.64 R236, [R1+0x18] ;  /* 0x0000180001ec7983 */ /* 0x000f220000300a00 */
[----:B------:R-:W-:-:S04]  /*a390*/  IMAD.WIDE R242, R13, 0x4, R242 ;  /* 0x000000040df27825 */ /* 0x000fc800078e02f2 */
[C---:B---3--:R-:W-:Y:S01]  /*a3a0*/  IMAD.WIDE R132, R13.reuse, 0x4, R130 ;  /* 0x000000040d847825 */ /* 0x048fe200078e0282 */
[----:B------:R3:W-:Y:S04]  /*a3b0*/  STL.64 [R1+0x848], R242 ;  /* 0x000848f201007387 */ /* 0x0007e80000100a00 */
[----:B------:R-:W-:Y:S01]  /*a3c0*/  LDGSTS.E [R20+0x30004], desc[UR48][R242.64], !P6 ;  /* 0x30004000f2147fae */ /* 0x000fe2000f121870 */
[----:B------:R-:W-:-:S03]  /*a3d0*/  IMAD.WIDE R130, R13, 0x4, R128 ;  /* 0x000000040d827825 */ /* 0x000fc600078e0280 */
[----:B------:R1:W-:Y:S04]  /*a3e0*/  STL.64 [R1+0x840], R132 ;  /* 0x0008408401007387 */ /* 0x0003e80000100a00 */
[----:B------:R1:W-:Y:S01]  /*a3f0*/  LDGSTS.E [R20+0x34004], desc[UR48][R132.64], !P6 ;  /* 0x3400400084147fae */ /* 0x0003e2000f121870 */
[----:B--2---:R-:W-:-:S03]  /*a400*/  IMAD.WIDE R128, R13, 0x4, R246 ;  /* 0x000000040d807825 */ /* 0x004fc600078e02f6 */
[----:B------:R2:W-:Y:S04]  /*a410*/  STL.64 [R1+0x838], R130 ;  /* 0x0008388201007387 */ /* 0x0005e80000100a00 */
[----:B---3--:R-:W3:Y:S04]  /*a420*/  LDL.LU.64 R242, [R1+0x10] ;  /* 0x0000100001f27983 */ /* 0x008ee80000300a00 */
[----:B------:R2:W-:Y:S04]  /*a430*/  LDGSTS.E [R20+0x38004], desc[UR48][R130.64], !P6 ;  /* 0x3800400082147fae */ /* 0x0005e8000f121870 */
[----:B------:R4:W-:Y:S04]  /*a440*/  STL.64 [R1+0x830], R128 ;  /* 0x0008308001007387 */ /* 0x0009e80000100a00 */
[----:B------:R4:W-:Y:S01]  /*a450*/  LDGSTS.E [R20+0x3c004], desc[UR48][R128.64], !P6 ;  /* 0x3c00400080147fae */ /* 0x0009e2000f121870 */
[----:B-1----:R-:W-:-:S03]  /*a460*/  IMAD.WIDE R132, R13, 0x4, R244 ;  /* 0x000000040d847825 */ /* 0x002fc600078e02f4 */
[----:B------:R-:W3:Y:S04]  /*a470*/  LDL.LU.64 R246, [R1+0x388] ;  /* 0x0003880001f67983 */ /* 0x000ee80000300a00 */
[----:B------:R-:W3:Y:S01]  /*a480*/  LDL.LU.64 R244, [R1+0x380] ;  /* 0x0003800001f47983 */ /* 0x000ee20000300a00 */
[----:B--2---:R-:W-:-:S03]  /*a490*/  IMAD.WIDE R130, R13, 0x4, R120 ;  /* 0x000000040d827825 */ /* 0x004fc600078e0278 */
[----:B------:R-:W-:Y:S01]  /*a4a0*/  STL.64 [R1+0x828], R132 ;  /* 0x0008288401007387 */ /* 0x000fe20000100a00 */
[----:B------:R-:W-:-:S03]  /*a4b0*/  ISETP.GE.U32.AND P1, PT, R2, 0x7fffff77, PT ;  /* 0x7fffff770200780c */ /* 0x000fc60003f26070 */
[----:B------:R1:W-:Y:S01]  /*a4c0*/  LDGSTS.E [R20+0x30008], desc[UR48][R132.64], !P4 ;  /* 0x3000800084147fae */ /* 0x0003e2000e121870 */
[----:B----4-:R-:W-:-:S04]  /*a4d0*/  IMAD.WIDE R128, R13, 0x4, R248 ;  /* 0x000000040d807825 */ /* 0x010fc800078e02f8 */
[----:B------:R-:W-:Y:S01]  /*a4e0*/  IMAD.WIDE R120, R13, 0x4, R250 ;  /* 0x000000040d787825 */ /* 0x000fe200078e02fa */
[----:B------:R-:W2:Y:S04]  /*a4f0*/  LDL.LU.64 R248, [R1+0x378] ;  /* 0x0003780001f87983 */ /* 0x000ea80000300a00 */
[----:B------:R-:W-:Y:S04]  /*a500*/  STL.64 [R1+0x820], R130 ;  /* 0x0008208201007387 */ /* 0x000fe80000100a00 */
[----:B------:R-:W-:Y:S04]  /*a510*/  STL.64 [R1+0x818], R128 ;  /* 0x0008188001007387 */ /* 0x000fe80000100a00 */
[----:B------:R-:W4:Y:S01]  /*a520*/  LDL.LU.64 R250, [R1+0x370] ;  /* 0x0003700001fa7983 */ /* 0x000f220000300a00 */
[----:B------:R-:W-:-:S02]  /*a530*/  IADD3 R2, R252, -0x4b, RZ ;  /* 0xffffffb5fc027810 */ /* 0x000fc40007ffe0ff */
[----:B------:R-:W4:Y:S01]  /*a540*/  LDC R252, c[0x0][0x230] ;  /* 0x00008c00fffc7b82 */ /* 0x000f220000000800 */
[----:B------:R1:W-:Y:S01]  /*a550*/  LDGSTS.E [R20+0x34008], desc[UR48][R130.64], !P4 ;  /* 0x3400800082147fae */ /* 0x0003e2000e121870 */
[----:B------:R-:W-:Y:S01]  /*a560*/  ISETP.GE.U32.AND P2, PT, R2, 0x7fffff76, PT ;  /* 0x7fffff760200780c */ /* 0x000fe20003f46070 */
[----:B------:R-:W-:Y:S02]  /*a570*/  VIADD R2, R233, 0xffffffb4 ;  /* 0xffffffb4e9027836 */ /* 0x000fe40000000000 */
[----:B------:R3:W-:Y:S03]  /*a580*/  LDGSTS.E [R20+0x38008], desc[UR48][R128.64], !P4 ;  /* 0x3800800080147fae */ /* 0x0007e6000e121870 */
[----:B------:R-:W-:Y:S01]  /*a590*/  ISETP.GE.U32.AND P6, PT, R2, 0x7fffff75, PT ;  /* 0x7fffff750200780c */ /* 0x000fe20003fc6070 */
[----:B------:R1:W-:Y:S01]  /*a5a0*/  STL.64 [R1+0x810], R120 ;  /* 0x0008107801007387 */ /* 0x0003e20000100a00 */
[----:B------:R-:W-:-:S03]  /*a5b0*/  VIADD R2, R232, 0xffffff97 ;  /* 0xffffff97e8027836 */ /* 0x000fc60000000000 */
[----:B------:R-:W-:Y:S01]  /*a5c0*/  LDGSTS.E [R20+0x3c008], desc[UR48][R120.64], !P4 ;  /* 0x3c00800078147fae */ /* 0x000fe2000e121870 */
[----:B------:R-:W-:-:S03]  /*a5d0*/  IMAD.WIDE R238, R13, 0x4, R238 ;  /* 0x000000040dee7825 */ /* 0x000fc600078e02ee */
[----:B-1----:R-:W4:Y:S01]  /*a5e0*/  LDL.LU.64 R120, [R1+0x368] ;  /* 0x0003680001787983 */ /* 0x002f220000300a00 */
[----:B------:R-:W-:-:S03]  /*a5f0*/  IMAD.WIDE R132, R13, 0x4, R234 ;  /* 0x000000040d847825 */ /* 0x000fc600078e02ea */
[----:B------:R1:W-:Y:S01]  /*a600*/  STL.64 [R1+0x808], R238 ;  /* 0x000808ee01007387 */ /* 0x0003e20000100a00 */
[----:B------:R-:W-:-:S03]  /*a610*/  IMAD.WIDE R130, R13, 0x4, R236 ;  /* 0x000000040d827825 */ /* 0x000fc600078e02ec */
[----:B------:R-:W4:Y:S04]  /*a620*/  LDL.LU.64 R232, [R1+0x360] ;  /* 0x0003600001e87983 */ /* 0x000f280000300a00 */
[----:B------:R1:W-:Y:S04]  /*a630*/  STL.64 [R1+0x800], R132 ;  /* 0x0008008401007387 */ /* 0x0003e80000100a00 */
[----:B------:R-:W4:Y:S04]  /*a640*/  LDL.LU.64 R234, [R1+0x358] ;  /* 0x0003580001ea7983 */ /* 0x000f280000300a00 */
[----:B------:R2:W-:Y:S04]  /*a650*/  STL.64 [R1+0x7f8], R130 ;  /* 0x0007f88201007387 */ /* 0x0005e80000100a00 */
[----:B------:R-:W4:Y:S01]  /*a660*/  LDL.LU.64 R236, [R1+0x350] ;  /* 0x0003500001ec7983 */ /* 0x000f220000300a00 */
[----:B------:R-:W-:-:S03]  /*a670*/  ISETP.GE.U32.AND P4, PT, R2, 0x7fffff58, PT ;  /* 0x7fffff580200780c */ /* 0x000fc60003f86070 */
[----:B------:R-:W-:Y:S01]  /*a680*/  LDGSTS.E [R20+0x3000c], desc[UR48][R238.64], !P5 ;  /* 0x3000c000ee147fae */ /* 0x000fe2000e921870 */
[----:B------:R-:W-:-:S03]  /*a690*/  IADD3 R2, R240, -0x6a, RZ ;  /* 0xffffff96f0027810 */ /* 0x000fc60007ffe0ff */
[----:B------:R1:W-:Y:S04]  /*a6a0*/  LDGSTS.E [R20+0x3400c], desc[UR48][R132.64], !P5 ;  /* 0x3400c00084147fae */ /* 0x0003e8000e921870 */
[----:B------:R2:W-:Y:S01]  /*a6b0*/  LDGSTS.E [R20+0x3800c], desc[UR48][R130.64], !P5 ;  /* 0x3800c00082147fae */ /* 0x0005e2000e921870 */
[----:B---3--:R-:W-:-:S05]  /*a6c0*/  IMAD.WIDE R128, R13, 0x4, R242 ;  /* 0x000000040d807825 */ /* 0x008fca00078e02f2 */
[----:B------:R4:W-:Y:S04]  /*a6d0*/  STL.64 [R1+0x7f0], R128 ;  /* 0x0007f08001007387 */ /* 0x0009e80000100a00 */
[----:B-1----:R-:W3:Y:S04]  /*a6e0*/  LDL.LU.64 R238, [R1+0x348] ;  /* 0x0003480001ee7983 */ /* 0x002ee80000300a00 */
[----:B------:R4:W-:Y:S01]  /*a6f0*/  LDGSTS.E [R20+0x3c00c], desc[UR48][R128.64], !P5 ;  /* 0x3c00c00080147fae */ /* 0x0009e2000e921870 */
[----:B------:R-:W-:-:S03]  /*a700*/  IMAD.WIDE R246, R13, 0x4, R246 ;  /* 0x000000040df67825 */ /* 0x000fc600078e02f6 */
[----:B------:R-:W3:Y:S01]  /*a710*/  LDL.LU.64 R240, [R1+0x340] ;  /* 0x0003400001f07983 */ /* 0x000ee20000300a00 */
[----:B------:R-:W-:-:S03]  /*a720*/  IMAD.WIDE R132, R13, 0x4, R244 ;  /* 0x000000040d847825 */ /* 0x000fc600078e02f4 */
[----:B------:R1:W-:Y:S04]  /*a730*/  STL.64 [R1+0xa48], R246 ;  /* 0x000a48f601007387 */ /* 0x0003e80000100a00 */
[----:B------:R-:W3:Y:S04]  /*a740*/  LDL.LU.64 R242, [R1+0x338] ;  /* 0x0003380001f27983 */ /* 0x000ee80000300a00 */
[----:B------:R-:W3:Y:S04]  /*a750*/  LDL.LU.64 R244, [R1+0x330] ;  /* 0x0003300001f47983 */ /* 0x000ee80000300a00 */
[----:B------:R1:W-:Y:S04]  /*a760*/  STL.64 [R1+0xa40], R132 ;  /* 0x000a408401007387 */ /* 0x0003e80000100a00 */
[----:B------:R3:W-:Y:S04]  /*a770*/  LDGSTS.E [R19+0x20000], desc[UR48][R246.64], !P3 ;  /* 0x20000000f6137fae */ /* 0x0007e8000d921870 */
[----:B------:R3:W-:Y:S01]  /*a780*/  LDGSTS.E [R19+0x24000], desc[UR48][R132.64], !P3 ;  /* 0x2400000084137fae */ /* 0x0007e2000d921870 */
[----:B--2---:R-:W-:-:S05]  /*a790*/  IMAD.WIDE R130, R13, 0x4, R248 ;  /* 0x000000040d827825 */ /* 0x004fca00078e02f8 */
[----:B------:R-:W-:Y:S04]  /*a7a0*/  STL.64 [R1+0xa38], R130 ;  /* 0x000a388201007387 */ /* 0x000fe80000100a00 */
[----:B------:R-:W-:Y:S01]  /*a7b0*/  LDGSTS.E [R19+0x28000], desc[UR48][R130.64], !P3 ;  /* 0x2800000082137fae */ /* 0x000fe2000d921870 */
[----:B----4-:R-:W-:-:S05]  /*a7c0*/  IMAD.WIDE R128, R13, 0x4, R250 ;  /* 0x000000040d807825 */ /* 0x010fca00078e02fa */
[----:B------:R2:W-:Y:S04]  /*a7d0*/  STL.64 [R1+0xa30], R128 ;  /* 0x000a308001007387 */ /* 0x0005e80000100a00 */
[----:B-1----:R-:W4:Y:S04]  /*a7e0*/  LDL.LU.64 R246, [R1+0x328] ;  /* 0x0003280001f67983 */ /* 0x002f280000300a00 */
[----:B------:R-:W4:Y:S04]  /*a7f0*/  LDL.LU.64 R248, [R1+0x320] ;  /* 0x0003200001f87983 */ /* 0x000f280000300a00 */
[----:B------:R-:W4:Y:S04]  /*a800*/  LDL.LU.64 R250, [R1+0x318] ;  /* 0x0003180001fa7983 */ /* 0x000f280000300a00 */
[----:B------:R-:W4:Y:S04]  /*a810*/  LDL.LU.64 R132, [R1+0x310] ;  /* 0x0003100001847983 */ /* 0x000f280000300a00 */
[----:B------:R1:W-:Y:S01]  /*a820*/  LDGSTS.E [R19+0x2c000], desc[UR48][R128.64], !P3 ;  /* 0x2c00000080137fae */ /* 0x0003e2000d921870 */
[----:B------:R-:W-:-:S05]  /*a830*/  IMAD.WIDE R120, R13, 0x4, R120 ;  /* 0x000000040d787825 */ /* 0x000fca00078e0278 */
[----:B------:R1:W-:Y:S01]  /*a840*/  STL.64 [R1+0xa28], R120 ;  /* 0x000a287801007387 */ /* 0x0003e20000100a00 */
[----:B------:R-:W-:-:S03]  /*a850*/  IMAD.WIDE R232, R13, 0x4, R232 ;  /* 0x000000040de87825 */ /* 0x000fc600078e02e8 */
[----:B--2---:R-:W2:Y:S04]  /*a860*/  LDL.LU.64 R128, [R1+0x8] ;  /* 0x0000080001807983 */ /* 0x004ea80000300a00 */
[----:B------:R1:W-:Y:S01]  /*a870*/  STL.64 [R1+0xa20], R232 ;  /* 0x000a20e801007387 */ /* 0x0003e20000100a00 */
[----:B------:R-:W-:-:S03]  /*a880*/  IMAD.WIDE R234, R13, 0x4, R234 ;  /* 0x000000040dea7825 */ /* 0x000fc600078e02ea */
[----:B------:R-:W2:Y:S01]  /*a890*/  LDL.LU.64 R130, [R1] ;  /* 0x0000000001827983 */ /* 0x000ea20000300a00 */
[----:B------:R-:W-:-:S03]  /*a8a0*/  IMAD.WIDE R236, R13, 0x4, R236 ;  /* 0x000000040dec7825 */ /* 0x000fc600078e02ec */
[----:B------:R1:W-:Y:S04]  /*a8b0*/  STL.64 [R1+0xa18], R234 ;  /* 0x000a18ea01007387 */ /* 0x0003e80000100a00 */
[----:B------:R1:W-:Y:S04]  /*a8c0*/  STL.64 [R1+0xa10], R236 ;  /* 0x000a10ec01007387 */ /* 0x0003e80000100a00 */
[----:B------:R-:W-:Y:S04]  /*a8d0*/  LDGSTS.E [R19+0x20004], desc[UR48][R120.64], !P1 ;  /* 0x2000400078137fae */ /* 0x000fe8000c921870 */
[----:B------:R-:W-:Y:S04]  /*a8e0*/  LDGSTS.E [R19+0x24004], desc[UR48][R232.64], !P1 ;  /* 0x24004000e8137fae */ /* 0x000fe8000c921870 */
[----:B------:R-:W-:Y:S04]  /*a8f0*/  LDGSTS.E [R19+0x28004], desc[UR48][R234.64], !P1 ;  /* 0x28004000ea137fae */ /* 0x000fe8000c921870 */
[----:B-1----:R-:W2:Y:S04]  /*a900*/  LDL.LU.64 R120, [R1+0x1198] ;  /* 0x0011980001787983 */ /* 0x002ea80000300a00 */
[----:B------:R-:W2:Y:S04]  /*a910*/  LDL.LU.64 R232, [R1+0x1190] ;  /* 0x0011900001e87983 */ /* 0x000ea80000300a00 */
[----:B------:R-:W2:Y:S04]  /*a920*/  LDL.LU.64 R234, [R1+0x1188] ;  /* 0x0011880001ea7983 */ /* 0x000ea80000300a00 */
[----:B------:R-:W-:Y:S04]  /*a930*/  LDGSTS.E [R19+0x2c004], desc[UR48][R236.64], !P1 ;  /* 0x2c004000ec137fae */ /* 0x000fe8000c921870 */
[----:B------:R-:W2:Y:S01]  /*a940*/  LDL.LU.64 R236, [R1+0x1180] ;  /* 0x0011800001ec7983 */ /* 0x000ea20000300a00 */
[----:B---3--:R-:W-:-:S04]  /*a950*/  IMAD.WIDE R238, R13, 0x4, R238 ;  /* 0x000000040dee7825 */ /* 0x008fc800078e02ee */
[C---:B------:R-:W-:Y:S01]  /*a960*/  IMAD.WIDE R240, R13.reuse, 0x4, R240 ;  /* 0x000000040df07825 */ /* 0x040fe200078e02f0 */
[----:B------:R1:W-:Y:S04]  /*a970*/  STL.64 [R1+0xa08], R238 ;  /* 0x000a08ee01007387 */ /* 0x0003e80000100a00 */
[----:B------:R3:W-:Y:S01]  /*a980*/  STL.64 [R1+0xa00], R240 ;  /* 0x000a00f001007387 */ /* 0x0007e20000100a00 */
[----:B------:R-:W-:-:S03]  /*a990*/  IMAD.WIDE R242, R13, 0x4, R242 ;  /* 0x000000040df27825 */ /* 0x000fc600078e02f2 */
[----:B------:R-:W-:Y:S01]  /*a9a0*/  LDGSTS.E [R19+0x20008], desc[UR48][R238.64], !P2 ;  /* 0x20008000ee137fae */ /* 0x000fe2000d121870 */
[----:B------:R-:W-:-:S03]  /*a9b0*/  IMAD.WIDE R244, R13, 0x4, R244 ;  /* 0x000000040df47825 */ /* 0x000fc600078e02f4 */
[----:B------:R-:W-:Y:S04]  /*a9c0*/  LDGSTS.E [R19+0x24008], desc[UR48][R240.64], !P2 ;  /* 0x24008000f0137fae */ /* 0x000fe8000d121870 */
[----:B------:R-:W-:Y:S04]  /*a9d0*/  LDGSTS.E [R19+0x28008], desc[UR48][R242.64], !P2 ;  /* 0x28008000f2137fae */ /* 0x000fe8000d121870 */
[----:B-1----:R-:W2:Y:S04]  /*a9e0*/  LDL.LU.64 R238, [R1+0x1178] ;  /* 0x0011780001ee7983 */ /* 0x002ea80000300a00 */
[----:B------:R1:W-:Y:S04]  /*a9f0*/  STL.64 [R1+0x9f8], R242 ;  /* 0x0009f8f201007387 */ /* 0x0003e80000100a00 */
[----:B---3--:R-:W3:Y:S04]  /*aa00*/  LDL.LU.64 R240, [R1+0x1170] ;  /* 0x0011700001f07983 */ /* 0x008ee80000300a00 */
[----:B------:R4:W-:Y:S04]  /*aa10*/  STL.64 [R1+0x9f0], R244 ;  /* 0x0009f0f401007387 */ /* 0x0009e80000100a00 */
[----:B-1----:R-:W3:Y:S04]  /*aa20*/  LDL.LU.64 R242, [R1+0x1168] ;  /* 0x0011680001f27983 */ /* 0x002ee80000300a00 */
[----:B------:R-:W-:Y:S01]  /*aa30*/  LDGSTS.E [R19+0x2c008], desc[UR48][R244.64], !P2 ;  /* 0x2c008000f4137fae */ /* 0x000fe2000d121870 */
[----:B----4-:R-:W-:-:S04]  /*aa40*/  IMAD.WIDE R246, R13, 0x4, R246 ;  /* 0x000000040df67825 */ /* 0x010fc800078e02f6 */
[C---:B------:R-:W-:Y:S01]  /*aa50*/  IMAD.WIDE R248, R13.reuse, 0x4, R248 ;  /* 0x000000040df87825 */ /* 0x040fe200078e02f8 */
[----:B------:R-:W4:Y:S03]  /*aa60*/  LDL.LU.64 R244, [R1+0x1160] ;  /* 0x0011600001f47983 */ /* 0x000f260000300a00 */
[C---:B------:R-:W-:Y:S01]  /*aa70*/  IMAD.WIDE R250, R13.reuse, 0x4, R250 ;  /* 0x000000040dfa7825 */ /* 0x040fe200078e02fa */
[----:B------:R1:W-:Y:S03]  /*aa80*/  STL.64 [R1+0x9e8], R246 ;  /* 0x0009e8f601007387 */ /* 0x0003e60000100a00 */
[----:B------:R-:W-:Y:S01]  /*aa90*/  IMAD.WIDE R132, R13, 0x4, R132 ;  /* 0x000000040d847825 */ /* 0x000fe200078e0284 */
[----:B------:R1:W-:Y:S04]  /*aaa0*/  STL.64 [R1+0x9e0], R248 ;  /* 0x0009e0f801007387 */ /* 0x0003e80000100a00 */
[----:B------:R-:W-:Y:S04]  /*aab0*/  LDGSTS.E [R19+0x2000c], desc[UR48][R246.64], !P6 ;  /* 0x2000c000f6137fae */ /* 0x000fe8000f121870 */
[----:B------:R-:W-:Y:S04]  /*aac0*/  LDGSTS.E [R19+0x2400c], desc[UR48][R248.64], !P6 ;  /* 0x2400c000f8137fae */ /* 0x000fe8000f121870 */
[----:B------:R-:W-:Y:S04]  /*aad0*/  LDGSTS.E [R19+0x2800c], desc[UR48][R250.64], !P6 ;  /* 0x2800c000fa137fae */ /* 0x000fe8000f121870 */
[----:B-1----:R-:W3:Y:S04]  /*aae0*/  LDL.LU.64 R246, [R1+0x1158] ;  /* 0x0011580001f67983 */ /* 0x002ee80000300a00 */
[----:B------:R1:W-:Y:S04]  /*aaf0*/  STL.64 [R1+0x9d8], R250 ;  /* 0x0009d8fa01007387 */ /* 0x0003e80000100a00 */
[----:B------:R-:W4:Y:S04]  /*ab00*/  LDL.LU.64 R248, [R1+0x1150] ;  /* 0x0011500001f87983 */ /* 0x000f280000300a00 */
[----:B------:R2:W-:Y:S04]  /*ab10*/  STL.64 [R1+0x9d0], R132 ;  /* 0x0009d08401007387 */ /* 0x0005e80000100a00 */
[----:B-1----:R-:W3:Y:S01]  /*ab20*/  LDL.LU.64 R250, [R1+0x1148] ;  /* 0x0011480001fa7983 */ /* 0x002ee20000300a00 */
[----:B------:R-:W-:Y:S01]  /*ab30*/  ISETP.GE.U32.AND P5, PT, R2, 0x7fffff57, PT ;  /* 0x7fffff570200780c */ /* 0x000fe20003fa6070 */
[----:B------:R-:W-:-:S02]  /*ab40*/  VIADD R2, R252, 0xffffff95 ;  /* 0xffffff95fc027836 */ /* 0x000fc40000000000 */
[----:B------:R-:W1:Y:S01]  /*ab50*/  LDC R252, c[0x0][0x230] ;  /* 0x00008c00fffc7b82 */ /* 0x000e620000000800 */
[C---:B--2---:R-:W-:Y:S01]  /*ab60*/  IMAD.WIDE R128, R13.reuse, 0x4, R128 ;  /* 0x000000040d807825 */ /* 0x044fe200078e0280 */
[----:B------:R2:W-:Y:S01]  /*ab70*/  LDGSTS.E [R19+0x2c00c], desc[UR48][R132.64], !P6 ;  /* 0x2c00c00084137fae */ /* 0x0005e2000f121870 */
[----:B------:R-:W-:Y:S02]  /*ab80*/  ISETP.GE.U32.AND P3, PT, R2, 0x7fffff56, PT ;  /* 0x7fffff560200780c */ /* 0x000fe40003f66070 */
[----:B-1----:R-:W-:Y:S02]  /*ab90*/  VIADD R2, R252, 0xffffff94 ;  /* 0xffffff94fc027836 */ /* 0x002fe40000000000 */
[----:B--2---:R-:W-:Y:S01]  /*aba0*/  IMAD.WIDE R132, R13, 0x4, R130 ;  /* 0x000000040d847825 */ /* 0x004fe200078e0282 */
[----:B------:R-:W1:Y:S02]  /*abb0*/  LDC R252, c[0x0][0x230] ;  /* 0x00008c00fffc7b82 */ /* 0x000e640000000800 */
[----:B------:R-:W-:-:S06]  /*abc0*/  ISETP.GE.U32.AND P1, PT, R2, 0x7fffff55, PT ;  /* 0x7fffff550200780c */ /* 0x000fcc0003f26070 */
[----:B------:R-:W2:Y:S01]  /*abd0*/  LDC R2, c[0x0][0x230] ;  /* 0x00008c00ff027b82 */ /* 0x000ea20000000800 */
[----:B------:R4:W-:Y:S01]  /*abe0*/  STL.64 [R1+0x7e8], R128 ;  /* 0x0007e88001007387 */ /* 0x0009e20000100a00 */
[----:B--2---:R-:W-:-:S04]  /*abf0*/  IADD3 R2, R2, -0x4d, RZ ;  /* 0xffffffb302027810 */ /* 0x004fc80007ffe0ff */
[----:B------:R-:W-:Y:S02]  /*ac00*/  ISETP.GE.U32.AND P2, PT, R2, 0x7fffff74, PT ;  /* 0x7fffff740200780c */ /* 0x000fe40003f46070 */
[----:B------:R-:W2:Y:S01]  /*ac10*/  LDC R2, c[0x0][0x230] ;  /* 0x00008c00ff027b82 */ /* 0x000ea20000000800 */
[----:B------:R4:W-:Y:S01]  /*ac20*/  STL.64 [R1+0x7e0], R132 ;  /* 0x0007e08401007387 */ /* 0x0009e20000100a00 */
[----:B------:R-:W-:-:S04]  /*ac30*/  IMAD.WIDE R236, R13, 0x4, R236 ;  /* 0x000000040dec7825 */ /* 0x000fc800078e02ec */
[----:B------:R-:W-:-:S04]  /*ac40*/  IMAD.WIDE R234, R13, 0x4, R234 ;  /* 0x000000040dea7825 */ /* 0x000fc800078e02ea */
[----:B--2---:R-:W-:-:S05]  /*ac50*/  VIADD R2, R2, 0xffffffb2 ;  /* 0xffffffb202027836 */ /* 0x004fca0000000000 */
[----:B------:R-:W-:Y:S01]  /*ac60*/  ISETP.GE.U32.AND P6, PT, R2, 0x7fffff73, PT ;  /* 0x7fffff730200780c */ /* 0x000fe20003fc6070 */
[----:B-1----:R-:W-:Y:S02]  /*ac70*/  VIADD R2, R252, 0xffffffb1 ;  /* 0xffffffb1fc027836 */ /* 0x002fe40000000000 */
[C---:B------:R-:W-:Y:S01]  /*ac80*/  IMAD.WIDE R120, R13.reuse, 0x4, R120 ;  /* 0x000000040d787825 */ /* 0x040fe200078e0278 */
[----:B------:R-:W-:Y:S01]  /*ac90*/  USHF.L.U32 UR8, UR5, 0x6, URZ ;  /* 0x0000000605087899 */ /* 0x000fe2000800063f */
[----:B------:R-:W1:Y:S02]  /*aca0*/  LDC R252, c[0x0][0x230] ;  /* 0x00008c00fffc7b82 */ /* 0x000e640000000800 */
[----:B------:R-:W-:-:S04]  /*acb0*/  IMAD.WIDE R122, R13, 0x4, R122 ;  /* 0x000000040d7a7825 */ /* 0x000fc800078e027a */
[----:B------:R-:W-:-:S04]  /*acc0*/  IMAD.WIDE R124, R13, 0x4, R124 ;  /* 0x000000040d7c7825 */ /* 0x000fc800078e027c */
[----:B------:R-:W-:-:S04]  /*acd0*/  IMAD.WIDE R238, R13, 0x4, R238 ;  /* 0x000000040dee7825 */ /* 0x000fc800078e02ee */
[----:B---3--:R-:W-:Y:S01]  /*ace0*/  IMAD.WIDE R130, R13, 0x4, R250 ;  /* 0x000000040d827825 */ /* 0x008fe200078e02fa */
[----:B------:R-:W-:-:S03]  /*acf0*/  MOV R251, R129 ;  /* 0x0000008100fb7202 */ /* 0x000fc60000000f00 */
[----:B------:R-:W-:-:S05]  /*ad00*/  IMAD.MOV.U32 R250, RZ, RZ, R128 ;  /* 0x000000fffffa7224 */ /* 0x000fca00078e0080 */
[----:B------:R2:W-:Y:S01]  /*ad10*/  LDGSTS.E [R19+0x30000], desc[UR48][R250.64], !P4 ;  /* 0x30000000fa137fae */ /* 0x0005e2000e121870 */
[C---:B----4-:R-:W-:Y:S02]  /*ad20*/  IMAD.WIDE R128, R13.reuse, 0x4, R248 ;  /* 0x000000040d807825 */ /* 0x050fe400078e02f8 */
[----:B------:R-:W3:Y:S01]  /*ad30*/  LDC R249, c[0x0][0x230] ;  /* 0x00008c00fff97b82 */ /* 0x000ee20000000800 */
[----:B------:R4:W-:Y:S01]  /*ad40*/  LDGSTS.E [R19+0x34000], desc[UR48][R132.64], !P4 ;  /* 0x3400000084137fae */ /* 0x0009e2000e121870 */
[----:B------:R-:W-:-:S03]  /*ad50*/  IMAD.WIDE R246, R13, 0x4, R246 ;  /* 0x000000040df67825 */ /* 0x000fc600078e02f6 */
[----:B------:R1:W-:Y:S03]  /*ad60*/  STL.64 [R1+0x7d8], R130 ;  /* 0x0007d88201007387 */ /* 0x0003e60000100a00 */
[----:B------:R-:W3:Y:S01]  /*ad70*/  LDC R248, c[0x0][0x230] ;  /* 0x00008c00fff87b82 */ /* 0x000ee20000000800 */
[----:B------:R1:W-:Y:S07]  /*ad80*/  LDGSTS.E [R19+0x38000], desc[UR48][R130.64], !P4 ;  /* 0x3800000082137fae */ /* 0x0003ee000e121870 */
[----:B--2---:R-:W2:Y:S01]  /*ad90*/  LDC R251, c[0x0][0x230] ;  /* 0x00008c00fffb7b82 */ /* 0x004ea20000000800 */
[C---:B----4-:R-:W-:Y:S01]  /*ada0*/  IMAD.WIDE R132, R13.reuse, 0x4, R244 ;  /* 0x000000040d847825 */ /* 0x050fe200078e02f4 */
[----:B------:R4:W-:Y:S03]  /*adb0*/  STL.64 [R1+0x7d0], R128 ;  /* 0x0007d08001007387 */ /* 0x0009e60000100a00 */
[C---:B-1----:R-:W-:Y:S01]  /*adc0*/  IMAD.WIDE R130, R13.reuse, 0x4, R242 ;  /* 0x000000040d827825 */ /* 0x042fe200078e02f2 */
[----:B------:R4:W-:Y:S04]  /*add0*/  LDGSTS.E [R19+0x3c000], desc[UR48][R128.64], !P4 ;  /* 0x3c00000080137fae */ /* 0x0009e8000e121870 */
[----:B------:R1:W-:Y:S04]  /*ade0*/  STL.64 [R1+0x3e0], R246 ;  /* 0x0003e0f601007387 */ /* 0x0003e80000100a00 */
[----:B------:R2:W-:Y:S01]  /*adf0*/  STL.64 [R1+0x3c8], R132 ;  /* 0x0003c88401007387 */ /* 0x0005e20000100a00 */
[----:B----4-:R-:W-:-:S03]  /*ae00*/  IMAD.WIDE R128, R13, 0x4, R240 ;  /* 0x000000040d807825 */ /* 0x010fc600078e02f0 */
[----:B------:R4:W-:Y:S01]  /*ae10*/  STL.64 [R1+0x3b0], R130 ;  /* 0x0003b08201007387 */ /* 0x0009e20000100a00 */
[----:B------:R-:W-:Y:S01]  /*ae20*/  ISETP.GE.U32.AND P4, PT, R2, 0x7fffff72, PT ;  /* 0x7fffff720200780c */ /* 0x000fe20003f86070 */
[----:B------:R-:W3:Y:S02]  /*ae30*/  LDC R240, c[0x0][0x230] ;  /* 0x00008c00fff07b82 */ /* 0x000ee40000000800 */
[----:B------:R-:W-:Y:S04]  /*ae40*/  LDGSTS.E [R19+0x30004], desc[UR48][R246.64], !P5 ;  /* 0x30004000f6137fae */ /* 0x000fe8000e921870 */
[----:B------:R4:W-:Y:S04]  /*ae50*/  STL.64 [R1+0x398], R128 ;  /* 0x0003988001007387 */ /* 0x0009e80000100a00 */
[----:B------:R-:W-:Y:S04]  /*ae60*/  LDGSTS.E [R19+0x34004], desc[UR48][R132.64], !P5 ;  /* 0x3400400084137fae */ /* 0x000fe8000e921870 */
[----:B-1----:R-:W3:Y:S01]  /*ae70*/  LDL.LU.64 R246, [R1+0x308] ;  /* 0x0003080001f67983 */ /* 0x002ee20000300a00 */
[----:B--2---:R-:W-:-:S03]  /*ae80*/  VIADD R2, R251, 0xffffffb0 ;  /* 0xffffffb0fb027836 */ /* 0x004fc60000000000 */
[----:B------:R-:W-:Y:S04]  /*ae90*/  LDGSTS.E [R19+0x38004], desc[UR48][R130.64], !P5 ;  /* 0x3800400082137fae */ /* 0x000fe8000e921870 */
[----:B------:R-:W2:Y:S04]  /*aea0*/  LDL.LU.64 R132, [R1+0x300] ;  /* 0x0003000001847983 */ /* 0x000ea80000300a00 */
[----:B------:R1:W-:Y:S04]  /*aeb0*/  LDGSTS.E [R19+0x3c004], desc[UR48][R128.64], !P5 ;  /* 0x3c00400080137fae */ /* 0x0003e8000e921870 */
[----:B----4-:R-:W4:Y:S01]  /*aec0*/  LDL.LU.64 R130, [R1+0x2f8] ;  /* 0x0002f80001827983 */ /* 0x010f220000300a00 */
[----:B------:R-:W-:-:S03]  /*aed0*/  ISETP.GE.U32.AND P5, PT, R2, 0x7fffff71, PT ;  /* 0x7fffff710200780c */ /* 0x000fc60003fa6070 */
[----:B------:R-:W4:Y:S01]  /*aee0*/  LDL.LU.64 R250, [R1+0x2f0] ;  /* 0x0002f00001fa7983 */ /* 0x000f220000300a00 */
[----:B-1----:R-:W-:-:S03]  /*aef0*/  IMAD.WIDE R128, R13, 0x4, R232 ;  /* 0x000000040d807825 */ /* 0x002fc600078e02e8 */
[----:B------:R-:W-:Y:S01]  /*af00*/  STL.64 [R1+0x388], R238 ;  /* 0x000388ee01007387 */ /* 0x000fe20000100a00 */
[----:B---3--:R-:W-:Y:S01]  /*af10*/  IADD3 R2, R249, -0x6d, RZ ;  /* 0xffffff93f9027810 */ /* 0x008fe20007ffe0ff */
[----:B------:R-:W1:Y:S02]  /*af20*/  LDC R232, c[0x0][0x230] ;  /* 0x00008c00ffe87b82 */ /* 0x000e640000000800 */
[----:B------:R-:W-:Y:S04]  /*af30*/  LDGSTS.E [R19+0x30008], desc[UR48][R238.64], !P3 ;  /* 0x30008000ee137fae */ /* 0x000fe8000d921870 */
[----:B------:R-:W-:Y:S04]  /*af40*/  STL.64 [R1+0x378], R236 ;  /* 0x000378ec01007387 */ /* 0x000fe80000100a00 */
[----:B------:R-:W-:Y:S04]  /*af50*/  LDGSTS.E [R19+0x34008], desc[UR48][R236.64], !P3 ;  /* 0x34008000ec137fae */ /* 0x000fe8000d921870 */
[----:B------:R3:W-:Y:S04]  /*af60*/  STL.64 [R1+0x368], R234 ;  /* 0x000368ea01007387 */ /* 0x0007e80000100a00 */
[----:B------:R3:W-:Y:S04]  /*af70*/  LDGSTS.E [R19+0x38008], desc[UR48][R234.64], !P3 ;  /* 0x38008000ea137fae */ /* 0x0007e8000d921870 */
[----:B------:R3:W-:Y:S04]  /*af80*/  STL.64 [R1+0x358], R128 ;  /* 0x0003588001007387 */ /* 0x0007e80000100a00 */
[----:B------:R-:W-:Y:S01]  /*af90*/  LDGSTS.E [R19+0x3c008], desc[UR48][R128.64], !P3 ;  /* 0x3c00800080137fae */ /* 0x000fe2000d921870 */
[----:B------:R-:W-:Y:S01]  /*afa0*/  ISETP.GE.U32.AND P3, PT, R2, 0x7fffff54, PT ;  /* 0x7fffff540200780c */ /* 0x000fe20003f66070 */
[----:B---3--:R-:W-:-:S02]  /*afb0*/  IMAD.WIDE R234, R13, 0x4, R126 ;  /* 0x000000040dea7825 */ /* 0x008fc400078e027e */
[----:B------:R-:W-:Y:S02]  /*afc0*/  LDGSTS.E [R19+0x3000c], desc[UR48][R120.64], !P1 ;  /* 0x3000c00078137fae */ /* 0x000fe4000c921870 */
[----:B------:R-:W-:Y:S02]  /*afd0*/  VIADD R2, R248, 0xffffff92 ;  /* 0xffffff92f8027836 */ /* 0x000fe40000000000 */
[----:B------:R3:W-:Y:S04]  /*afe0*/  LDGSTS.E [R19+0x3400c], desc[UR48][R122.64], !P1 ;  /* 0x3400c0007a137fae */ /* 0x0007e8000c921870 */
[----:B------:R-:W4:Y:S04]  /*aff0*/  LDL.LU.64 R128, [R1+0x2e8] ;  /* 0x0002e80001807983 */ /* 0x000f280000300a00 */
[----:B------:R-:W-:Y:S04]  /*b000*/  STL.64 [R1+0x348], R120 ;  /* 0x0003487801007387 */ /* 0x000fe80000100a00 */
[----:B------:R-:W4:Y:S04]  /*b010*/  LDL.LU.64 R126, [R1+0x2d0] ;  /* 0x0002d000017e7983 */ /* 0x000f280000300a00 */
[----:B------:R3:W-:Y:S04]  /*b020*/  STL.64 [R1+0x338], R122 ;  /* 0x0003387a01007387 */ /* 0x0007e80000100a00 */
[----:B------:R-:W-:Y:S04]  /*b030*/  STL.64 [R1+0x328], R124 ;  /* 0x0003287c01007387 */ /* 0x000fe80000100a00 */
[----:B------:R-:W4:Y:S04]  /*b040*/  LDL.LU.64 R248, [R1+0x2e0] ;  /* 0x0002e00001f87983 */ /* 0x000f280000300a00 */
[----:B------:R-:W-:Y:S01]  /*b050*/  LDGSTS.E [R19+0x3800c], desc[UR48][R124.64], !P1 ;  /* 0x3800c0007c137fae */ /* 0x000fe2000c921870 */
[----:B---3--:R-:W3:Y:S03]  /*b060*/  LDC R122, c[0x0][0x230] ;  /* 0x00008c00ff7a7b82 */ /* 0x008ee60000000800 */
[----:B------:R1:W-:Y:S04]  /*b070*/  STL.64 [R1+0x318], R234 ;  /* 0x000318ea01007387 */ /* 0x0003e80000100a00 */
[----:B------:R-:W-:Y:S01]  /*b080*/  LDGSTS.E [R19+0x3c00c], desc[UR48][R234.64], !P1 ;  /* 0x3c00c000ea137fae */ /* 0x000fe2000c921870 */
[----:B------:R-:W-:Y:S01]  /*b090*/  ISETP.GE.U32.AND P1, PT, R2, 0x7fffff53, PT ;  /* 0x7fffff530200780c */ /* 0x000fe20003f26070 */
[----:B------:R-:W-:Y:S01]  /*b0a0*/  VIADD R2, R240, 0xffffff91 ;  /* 0xffffff91f0027836 */ /* 0x000fe20000000000 */
[----:B------:R-:W3:Y:S01]  /*b0b0*/  LDC R123, c[0x0][0x230] ;  /* 0x00008c00ff7b7b82 */ /* 0x000ee20000000800 */
[----:B-1----:R-:W3:Y:S04]  /*b0c0*/  LDL.LU.64 R234, [R1+0x2c8] ;  /* 0x0002c80001ea7983 */ /* 0x002ee80000300a00 */
[----:B------:R-:W3:Y:S04]  /*b0d0*/  LDL.LU.64 R124, [R1+0x2c0] ;  /* 0x0002c000017c7983 */ /* 0x000ee80000300a00 */
[----:B------:R-:W3:Y:S04]  /*b0e0*/  LDL.LU.64 R236, [R1+0x2b8] ;  /* 0x0002b80001ec7983 */ /* 0x000ee80000300a00 */
[----:B------:R-:W3:Y:S01]  /*b0f0*/  LDL.LU.64 R238, [R1+0x2b0] ;  /* 0x0002b00001ee7983 */ /* 0x000ee20000300a00 */
[----:B------:R-:W-:-:S04]  /*b100*/  IMAD.WIDE R242, R13, 0x4, R246 ;  /* 0x000000040df27825 */ /* 0x000fc800078e02f6 */
[C---:B--2---:R-:W-:Y:S01]  /*b110*/  IMAD.WIDE R132, R13.reuse, 0x4, R132 ;  /* 0x000000040d847825 */ /* 0x044fe200078e0284 */
[----:B------:R1:W-:Y:S04]  /*b120*/  STL.64 [R1+0x9c8], R242 ;  /* 0x0009c8f201007387 */ /* 0x0003e80000100a00 */
[----:B------:R2:W-:Y:S01]  /*b130*/  STL.64 [R1+0x9c0], R132 ;  /* 0x0009c08401007387 */ /* 0x0005e20000100a00 */
[----:B----4-:R-:W-:-:S03]  /*b140*/  IMAD.WIDE R130, R13, 0x4, R130 ;  /* 0x000000040d827825 */ /* 0x010fc600078e0282 */
[----:B------:R-:W4:Y:S01]  /*b150*/  LDL.LU.64 R240, [R1+0x2d8] ;  /* 0x0002d80001f07983 */ /* 0x000f220000300a00 */
[----:B------:R-:W-:-:S03]  /*b160*/  IMAD.WIDE R120, R13, 0x4, R250 ;  /* 0x000000040d787825 */ /* 0x000fc600078e02fa */
[----:B------:R2:W-:Y:S04]  /*b170*/  STL.64 [R1+0x2f8], R130 ;  /* 0x0002f88201007387 */ /* 0x0005e80000100a00 */
[----:B------:R-:W-:Y:S04]  /*b180*/  LDGSTS.E [R18+0x20000], desc[UR48][R242.64], !P2 ;  /* 0x20000000f2127fae */ /* 0x000fe8000d121870 */
[----:B------:R2:W-:Y:S04]  /*b190*/  STL.64 [R1+0x308], R120 ;  /* 0x0003087801007387 */ /* 0x0005e80000100a00 */
[----:B------:R-:W-:Y:S04]  /*b1a0*/  LDGSTS.E [R18+0x24000], desc[UR48][R132.64], !P2 ;  /* 0x2400000084127fae */ /* 0x000fe8000d121870 */
[----:B-1----:R-:W4:Y:S04]  /*b1b0*/  LDL.LU.64 R242, [R1+0x2a8] ;  /* 0x0002a80001f27983 */ /* 0x002f280000300a00 */
[----:B------:R-:W4:Y:S04]  /*b1c0*/  LDL.LU.64 R244, [R1+0x2a0] ;  /* 0x0002a00001f47983 */ /* 0x000f280000300a00 */
[----:B------:R-:W4:Y:S04]  /*b1d0*/  LDL.LU.64 R246, [R1+0x298] ;  /* 0x0002980001f67983 */ /* 0x000f280000300a00 */
[----:B------:R-:W4:Y:S04]  /*b1e0*/  LDL.LU.64 R250, [R1+0x290] ;  /* 0x0002900001fa7983 */ /* 0x000f280000300a00 */
[----:B--2---:R-:W2:Y:S04]  /*b1f0*/  LDL.LU.64 R132, [R1+0x1140] ;  /* 0x0011400001847983 */ /* 0x004ea80000300a00 */
[----:B------:R-:W-:Y:S04]  /*b200*/  LDGSTS.E [R18+0x28000], desc[UR48][R130.64], !P2 ;  /* 0x2800000082127fae */ /* 0x000fe8000d121870 */
[----:B------:R1:W-:Y:S01]  /*b210*/  LDGSTS.E [R18+0x2c000], desc[UR48][R120.64], !P2 ;  /* 0x2c00000078127fae */ /* 0x0003e2000d121870 */
[----:B------:R-:W-:-:S03]  /*b220*/  IMAD.WIDE R128, R13, 0x4, R128 ;  /* 0x000000040d807825 */ /* 0x000fc600078e0280 */
[----:B------:R-:W2:Y:S04]  /*b230*/  LDL.LU.64 R130, [R1+0x1138] ;  /* 0x0011380001827983 */ /* 0x000ea80000300a00 */
[----:B------:R1:W-:Y:S01]  /*b240*/  STL.64 [R1+0x9b8], R128 ;  /* 0x0009b88001007387 */ /* 0x0003e20000100a00 */
[C---:B------:R-:W-:Y:S01]  /*b250*/  IMAD.WIDE R126, R13.reuse, 0x4, R126 ;  /* 0x000000040d7e7825 */ /* 0x040fe200078e027e */
[----:B-1----:R-:W1:Y:S02]  /*b260*/  LDC R121, c[0x0][0x230] ;  /* 0x00008c00ff797b82 */ /* 0x002e640000000800 */
[----:B------:R-:W-:Y:S01]  /*b270*/  LDGSTS.E [R18+0x20004], desc[UR48][R128.64], !P6 ;  /* 0x2000400080127fae */ /* 0x000fe2000f121870 */
[----:B------:R-:W-:-:S05]  /*b280*/  IMAD.WIDE R248, R13, 0x4, R248 ;  /* 0x000000040df87825 */ /* 0x000fca00078e02f8 */
[----:B------:R-:W1:Y:S01]  /*b290*/  LDC R120, c[0x0][0x230] ;  /* 0x00008c00ff787b82 */ /* 0x000e620000000800 */
[----:B------:R-:W-:Y:S04]  /*b2a0*/  STL.64 [R1+0x9b0], R248 ;  /* 0x0009b0f801007387 */ /* 0x000fe80000100a00 */
[----:B------:R-:W2:Y:S01]  /*b2b0*/  LDL.LU.64 R128, [R1+0x1130] ;  /* 0x0011300001807983 */ /* 0x000ea20000300a00 */
[----:B------:R-:W-:Y:S02]  /*b2c0*/  ISETP.GE.U32.AND P2, PT, R2, 0x7fffff52, PT ;  /* 0x7fffff520200780c */ /* 0x000fe40003f46070 */
[----:B------:R-:W-:Y:S01]  /*b2d0*/  IADD3 R2, R232, -0x70, RZ ;  /* 0xffffff90e8027810 */ /* 0x000fe20007ffe0ff */
[----:B------:R-:W-:Y:S01]  /*b2e0*/  LDGSTS.E [R18+0x24004], desc[UR48][R248.64], !P6 ;  /* 0x24004000f8127fae */ /* 0x000fe2000f121870 */
[----:B---3--:R-:W-:-:S04]  /*b2f0*/  IMAD.WIDE R234, R13, 0x4, R234 ;  /* 0x000000040dea7825 */ /* 0x008fc800078e02ea */
[----:B------:R-:W-:-:S04]  /*b300*/  IMAD.WIDE R232, R13, 0x4, R124 ;  /* 0x000000040de87825 */ /* 0x000fc800078e027c */
[----:B------:R-:W-:-:S04]  /*b310*/  IMAD.WIDE R124, R13, 0x4, R238 ;  /* 0x000000040d7c7825 */ /* 0x000fc800078e02ee */
[----:B----4-:R-:W-:-:S05]  /*b320*/  IMAD.WIDE R240, R13, 0x4, R240 ;  /* 0x000000040df07825 */ /* 0x010fca00078e02f0 */
[----:B------:R-:W-:Y:S04]  /*b330*/  STL.64 [R1+0x9a8], R240 ;  /* 0x0009a8f001007387 */ /* 0x000fe80000100a00 */
[----:B------:R-:W-:Y:S04]  /*b340*/  LDGSTS.E [R18+0x28004], desc[UR48][R240.64], !P6 ;  /* 0x28004000f0127fae */ /* 0x000fe8000f121870 */
[----:B------:R3:W-:Y:S04]  /*b350*/  STL.64 [R1+0x9a0], R126 ;  /* 0x0009a07e01007387 */ /* 0x0007e80000100a00 */
[----:B------:R3:W-:Y:S04]  /*b360*/  LDGSTS.E [R18+0x2c004], desc[UR48][R126.64], !P6 ;  /* 0x2c0040007e127fae */ /* 0x0007e8000f121870 */
[----:B------:R4:W-:Y:S04]  /*b370*/  STL.64 [R1+0x998], R234 ;  /* 0x000998ea01007387 */ /* 0x0009e80000100a00 */
[----:B------:R4:W-:Y:S01]  /*b380*/  LDGSTS.E [R18+0x20008], desc[UR48][R234.64], !P4 ;  /* 0x20008000ea127fae */ /* 0x0009e2000e121870 */
[----:B---3--:R-:W-:-:S03]  /*b390*/  IMAD.WIDE R126, R13, 0x4, R236 ;  /* 0x000000040d7e7825 */ /* 0x008fc600078e02ec */
[----:B------:R3:W-:Y:S04]  /*b3a0*/  STL.64 [R1+0x990], R232 ;  /* 0x000990e801007387 */ /* 0x0007e80000100a00 */
[----:B------:R3:W-:Y:S01]  /*b3b0*/  LDGSTS.E [R18+0x24008], desc[UR48][R232.64], !P4 ;  /* 0x24008000e8127fae */ /* 0x0007e2000e121870 */
[----:B----4-:R-:W-:-:S03]  /*b3c0*/  IMAD.WIDE R234, R13, 0x4, R242 ;  /* 0x000000040dea7825 */ /* 0x010fc600078e02f2 */
[----:B------:R4:W-:Y:S04]  /*b3d0*/  STL.64 [R1+0x988], R126 ;  /* 0x0009887e01007387 */ /* 0x0009e80000100a00 */
[----:B------:R4:W-:Y:S01]  /*b3e0*/  LDGSTS.E [R18+0x28008], desc[UR48][R126.64], !P4 ;  /* 0x280080007e127fae */ /* 0x0009e2000e121870 */
[----:B---3--:R-:W-:-:S03]  /*b3f0*/  IMAD.WIDE R232, R13, 0x4, R244 ;  /* 0x000000040de87825 */ /* 0x008fc600078e02f4 */
[----:B------:R3:W-:Y:S04]  /*b400*/  STL.64 [R1+0x980], R124 ;  /* 0x0009807c01007387 */ /* 0x0007e80000100a00 */
[----:B------:R3:W-:Y:S01]  /*b410*/  LDGSTS.E [R18+0x2c008], desc[UR48][R124.64], !P4 ;  /* 0x2c0080007c127fae */ /* 0x0007e2000e121870 */
[----:B----4-:R-:W-:-:S03]  /*b420*/  IMAD.WIDE R126, R13, 0x4, R246 ;  /* 0x000000040d7e7825 */ /* 0x010fc600078e02f6 */
[----:B------:R-:W-:Y:S01]  /*b430*/  STL.64 [R1+0x978], R234 ;  /* 0x000978ea01007387 */ /* 0x000fe20000100a00 */
[----:B--2---:R-:W-:-:S03]  /*b440*/  IMAD.WIDE R130, R13, 0x4, R130 ;  /* 0x000000040d827825 */ /* 0x004fc600078e0282 */
[----:B------:R-:W-:Y:S01]  /*b450*/  LDGSTS.E [R18+0x2000c], desc[UR48][R234.64], !P5 ;  /* 0x2000c000ea127fae */ /* 0x000fe2000e921870 */
[----:B---3--:R-:W-:-:S03]  /*b460*/  IMAD.WIDE R124, R13, 0x4, R250 ;  /* 0x000000040d7c7825 */ /* 0x008fc600078e02fa */
[----:B------:R-:W-:Y:S04]  /*b470*/  STL.64 [R1+0x970], R232 ;  /* 0x000970e801007387 */ /* 0x000fe80000100a00 */
[----:B------:R-:W-:Y:S04]  /*b480*/  LDGSTS.E [R18+0x2400c], desc[UR48][R232.64], !P5 ;  /* 0x2400c000e8127fae */ /* 0x000fe8000e921870 */
[----:B------:R2:W-:Y:S04]  /*b490*/  STL.64 [R1+0x968], R126 ;  /* 0x0009687e01007387 */ /* 0x0005e80000100a00 */
[----:B------:R2:W-:Y:S01]  /*b4a0*/  LDGSTS.E [R18+0x2800c], desc[UR48][R126.64], !P5 ;  /* 0x2800c0007e127fae */ /* 0x0005e2000e921870 */
[----:B------:R-:W-:-:S03]  /*b4b0*/  IMAD.WIDE R128, R13, 0x4, R128 ;  /* 0x000000040d807825 */ /* 0x000fc600078e0280 */
[----:B------:R3:W-:Y:S04]  /*b4c0*/  STL.64 [R1+0x960], R124 ;  /* 0x0009607c01007387 */ /* 0x0007e80000100a00 */
[----:B------:R3:W-:Y:S01]  /*b4d0*/  LDGSTS.E [R18+0x2c00c], desc[UR48][R124.64], !P5 ;  /* 0x2c00c0007c127fae */ /* 0x0007e2000e921870 */
[----:B--2---:R-:W-:-:S03]  /*b4e0*/  IMAD.WIDE R126, R13, 0x4, R132 ;  /* 0x000000040d7e7825 */ /* 0x004fc600078e0284 */
[----:B------:R2:W-:Y:S04]  /*b4f0*/  STL.64 [R1+0x3f8], R128 ;  /* 0x0003f88001007387 */ /* 0x0005e80000100a00 */
[----:B------:R2:W-:Y:S01]  /*b500*/  LDGSTS.E [R18+0x30000], desc[UR48][R128.64], !P3 ;  /* 0x3000000080127fae */ /* 0x0005e2000d921870 */
[----:B---3--:R-:W-:-:S03]  /*b510*/  IMAD.WIDE R124, R13, 0x4, R134 ;  /* 0x000000040d7c7825 */ /* 0x008fc600078e0286 */
[----:B------:R3:W-:Y:S04]  /*b520*/  STL.64 [R1+0x410], R130 ;  /* 0x0004108201007387 */ /* 0x0007e80000100a00 */
[----:B------:R3:W-:Y:S04]  /*b530*/  LDGSTS.E [R18+0x34000], desc[UR48][R130.64], !P3 ;  /* 0x3400000082127fae */ /* 0x0007e8000d921870 */
[----:B------:R4:W-:Y:S01]  /*b540*/  STL.64 [R1+0x428], R126 ;  /* 0x0004287e01007387 */ /* 0x0009e20000100a00 */
[----:B--2---:R-:W-:-:S03]  /*b550*/  IMAD.WIDE R128, R13, 0x4, R138 ;  /* 0x000000040d807825 */ /* 0x004fc600078e028a */
[----:B------:R4:W-:Y:S01]  /*b560*/  LDGSTS.E [R18+0x38000], desc[UR48][R126.64], !P3 ;  /* 0x380000007e127fae */ /* 0x0009e2000d921870 */
[----:B---3--:R-:W-:-:S03]  /*b570*/  IMAD.WIDE R130, R13, 0x4, R136 ;  /* 0x000000040d827825 */ /* 0x008fc600078e0288 */
[----:B------:R2:W-:Y:S04]  /*b580*/  STL.64 [R1+0x7c8], R124 ;  /* 0x0007c87c01007387 */ /* 0x0005e80000100a00 */
[----:B------:R2:W-:Y:S01]  /*b590*/  LDGSTS.E [R18+0x3c000], desc[UR48][R124.64], !P3 ;  /* 0x3c0000007c127fae */ /* 0x0005e2000d921870 */
[----:B----4-:R-:W-:-:S03]  /*b5a0*/  IMAD.WIDE R126, R13, 0x4, R140 ;  /* 0x000000040d7e7825 */ /* 0x010fc600078e028c */
[----:B------:R3:W-:Y:S04]  /*b5b0*/  STL.64 [R1+0x448], R130 ;  /* 0x0004488201007387 */ /* 0x0007e80000100a00 */
[----:B------:R4:W-:Y:S01]  /*b5c0*/  STL.64 [R1+0x7c0], R128 ;  /* 0x0007c08001007387 */ /* 0x0009e20000100a00 */
[----:B--2---:R-:W-:-:S03]  /*b5d0*/  IMAD.WIDE R124, R13, 0x4, R142 ;  /* 0x000000040d7c7825 */ /* 0x004fc600078e028e */
[----:B------:R2:W-:Y:S04]  /*b5e0*/  STL.64 [R1+0x7b8], R126 ;  /* 0x0007b87e01007387 */ /* 0x0005e80000100a00 */
[----:B------:R1:W-:Y:S04]  /*b5f0*/  STL.64 [R1+0x7b0], R124 ;  /* 0x0007b07c01007387 */ /* 0x0003e80000100a00 */
[----:B------:R-:W2:Y:S04]  /*b600*/  LDL.LU.64 R242, [R1+0x288] ;  /* 0x0002880001f27983 */ /* 0x000ea80000300a00 */
[----:B------:R-:W2:Y:S04]  /*b610*/  LDL.LU.64 R244, [R1+0x280] ;  /* 0x0002800001f47983 */ /* 0x000ea80000300a00 */
[----:B------:R-:W2:Y:S04]  /*b620*/  LDL.LU.64 R246, [R1+0x278] ;  /* 0x0002780001f67983 */ /* 0x000ea80000300a00 */
[----:B------:R-:W2:Y:S01]  /*b630*/  LDL.LU.64 R250, [R1+0x270] ;  /* 0x0002700001fa7983 */ /* 0x000ea20000300a00 */
[----:B------:R-:W-:-:S03]  /*b640*/  ISETP.GE.U32.AND P6, PT, R2, 0x7fffff51, PT ;  /* 0x7fffff510200780c */ /* 0x000fc60003fc6070 */
[----:B------:R3:W-:Y:S04]  /*b650*/  LDGSTS.E [R18+0x30004], desc[UR48][R130.64], !P1 ;  /* 0x3000400082127fae */ /* 0x0007e8000c921870 */
[----:B------:R4:W-:Y:S04]  /*b660*/  LDGSTS.E [R18+0x34004], desc[UR48][R128.64], !P1 ;  /* 0x3400400080127fae */ /* 0x0009e8000c921870 */
[----:B------:R2:W-:Y:S01]  /*b670*/  LDGSTS.E [R18+0x38004], desc[UR48][R126.64], !P1 ;  /* 0x380040007e127fae */ /* 0x0005e2000c921870 */
[----:B---3--:R-:W-:-:S03]  /*b680*/  IMAD.WIDE R130, R13, 0x4, R144 ;  /* 0x000000040d827825 */ /* 0x008fc600078e0290 */
[----:B------:R1:W-:Y:S01]  /*b690*/  LDGSTS.E [R18+0x3c004], desc[UR48][R124.64], !P1 ;  /* 0x3c0040007c127fae */ /* 0x0003e2000c921870 */
[----:B----4-:R-:W-:-:S03]  /*b6a0*/  IMAD.WIDE R128, R13, 0x4, R146 ;  /* 0x000000040d807825 */ /* 0x010fc600078e0292 */
[----:B------:R3:W-:Y:S01]  /*b6b0*/  STL.64 [R1+0x488], R130 ;  /* 0x0004888201007387 */ /* 0x0007e20000100a00 */
[----:B--2---:R-:W-:-:S03]  /*b6c0*/  IMAD.WIDE R126, R13, 0x4, R148 ;  /* 0x000000040d7e7825 */ /* 0x004fc600078e0294 */
[----:B------:R2:W-:Y:S01]  /*b6d0*/  STL.64 [R1+0x7a8], R128 ;  /* 0x0007a88001007387 */ /* 0x0005e20000100a00 */
[----:B-1----:R-:W-:-:S03]  /*b6e0*/  IMAD.WIDE R124, R13, 0x4, R150 ;  /* 0x000000040d7c7825 */ /* 0x002fc600078e0296 */
[----:B------:R3:W-:Y:S01]  /*b6f0*/  LDGSTS.E [R18+0x30008], desc[UR48][R130.64], !P2 ;  /* 0x3000800082127fae */ /* 0x0007e2000d121870 */
[----:B------:R-:W-:-:S03]  /*b700*/  IMAD.WIDE R132, R13, 0x4, R152 ;  /* 0x000000040d847825 */ /* 0x000fc600078e0298 */
[----:B------:R-:W-:Y:S04]  /*b710*/  STL.64 [R1+0x7a0], R126 ;  /* 0x0007a07e01007387 */ /* 0x000fe80000100a00 */
[----:B------:R2:W-:Y:S04]  /*b720*/  LDGSTS.E [R18+0x34008], desc[UR48][R128.64], !P2 ;  /* 0x3400800080127fae */ /* 0x0005e8000d121870 */
[----:B------:R1:W-:Y:S01]  /*b730*/  STL.64 [R1+0x798], R124 ;  /* 0x0007987c01007387 */ /* 0x0003e20000100a00 */
[----:B---3--:R-:W-:-:S03]  /*b740*/  IMAD.WIDE R130, R13, 0x4, R154 ;  /* 0x000000040d827825 */ /* 0x008fc600078e029a */
[----:B------:R-:W-:Y:S04]  /*b750*/  LDGSTS.E [R18+0x38008], desc[UR48][R126.64], !P2 ;  /* 0x380080007e127fae */ /* 0x000fe8000d121870 */
[----:B------:R-:W3:Y:S01]  /*b760*/  LDL.LU.64 R232, [R1+0x268] ;  /* 0x0002680001e87983 */ /* 0x000ee20000300a00 */
[----:B--2---:R-:W-:-:S03]  /*b770*/  IMAD.WIDE R128, R13, 0x4, R156 ;  /* 0x000000040d807825 */ /* 0x004fc600078e029c */
[----:B------:R1:W-:Y:S04]  /*b780*/  LDGSTS.E [R18+0x3c008], desc[UR48][R124.64], !P2 ;  /* 0x3c0080007c127fae */ /* 0x0003e8000d121870 */
[----:B------:R-:W2:Y:S04]  /*b790*/  LDL.LU.64 R240, [R1+0x260] ;  /* 0x0002600001f07983 */ /* 0x000ea80000300a00 */
[----:B------:R-:W4:Y:S01]  /*b7a0*/  LDL.LU.64 R248, [R1+0x258] ;  /* 0x0002580001f87983 */ /* 0x000f220000300a00 */
[----:B-1----:R-:W-:-:S03]  /*b7b0*/  IMAD.WIDE R124, R13, 0x4, R158 ;  /* 0x000000040d7c7825 */ /* 0x002fc600078e029e */
[----:B------:R-:W4:Y:S04]  /*b7c0*/  LDL.LU.64 R126, [R1+0x250] ;  /* 0x00025000017e7983 */ /* 0x000f280000300a00 */
[----:B------:R-:W-:Y:S04]  /*b7d0*/  STL.64 [R1+0x790], R132 ;  /* 0x0007908401007387 */ /* 0x000fe80000100a00 */
[----:B------:R1:W-:Y:S04]  /*b7e0*/  LDGSTS.E [R18+0x3000c], desc[UR48][R132.64], !P6 ;  /* 0x3000c00084127fae */ /* 0x0003e8000f121870 */
[----:B------:R-:W-:Y:S04]  /*b7f0*/  STL.64 [R1+0x788], R130 ;  /* 0x0007888201007387 */ /* 0x000fe80000100a00 */
[----:B------:R1:W-:Y:S04]  /*b800*/  LDGSTS.E [R18+0x3400c], desc[UR48][R130.64], !P6 ;  /* 0x3400c00082127fae */ /* 0x0003e8000f121870 */
[----:B------:R-:W-:Y:S04]  /*b810*/  STL.64 [R1+0x780], R128 ;  /* 0x0007808001007387 */ /* 0x000fe80000100a00 */
[----:B------:R1:W-:Y:S04]  /*b820*/  LDGSTS.E [R18+0x3800c], desc[UR48][R128.64], !P6 ;  /* 0x3800c00080127fae */ /* 0x0003e8000f121870 */
[----:B------:R1:W-:Y:S04]  /*b830*/  STL.64 [R1+0x778], R124 ;  /* 0x0007787c01007387 */ /* 0x0003e80000100a00 */
[----:B------:R-:W-:Y:S04]  /*b840*/  LDGSTS.E [R18+0x3c00c], desc[UR48][R124.64], !P6 ;  /* 0x3c00c0007c127fae */ /* 0x000fe8000f121870 */
[----:B-1----:R-:W4:Y:S04]  /*b850*/  LDL.LU.64 R124, [R1+0x248] ;  /* 0x00024800017c7983 */ /* 0x002f280000300a00 */
[----:B------:R-:W4:Y:S04]  /*b860*/  LDL.LU.64 R234, [R1+0x240] ;  /* 0x0002400001ea7983 */ /* 0x000f280000300a00 */
[----:B------:R-:W4:Y:S04]  /*b870*/  LDL.LU.64 R236, [R1+0x238] ;  /* 0x0002380001ec7983 */ /* 0x000f280000300a00 */
[----:B------:R-:W4:Y:S01]  /*b880*/  LDL.LU.64 R238, [R1+0x230] ;  /* 0x0002300001ee7983 */ /* 0x000f220000300a00 */
[----:B------:R-:W-:-:S04]  /*b890*/  IMAD.WIDE R134, R13, 0x4, R242 ;  /* 0x000000040d867825 */ /* 0x000fc800078e02f2 */
[C---:B------:R-:W-:Y:S01]  /*b8a0*/  IMAD.WIDE R132, R13.reuse, 0x4, R244 ;  /* 0x000000040d847825 */ /* 0x040fe200078e02f4 */
[----:B------:R-:W-:Y:S03]  /*b8b0*/  STL.64 [R1+0x958], R134 ;  /* 0x0009588601007387 */ /* 0x000fe60000100a00 */
[C---:B------:R-:W-:Y:S01]  /*b8c0*/  IMAD.WIDE R130, R13.reuse, 0x4, R246 ;  /* 0x000000040d827825 */ /* 0x040fe200078e02f6 */
[----:B------:R3:W-:Y:S03]  /*b8d0*/  STL.64 [R1+0x950], R132 ;  /* 0x0009508401007387 */ /* 0x0007e60000100a00 */
[----:B------:R-:W-:Y:S01]  /*b8e0*/  IMAD.WIDE R128, R13, 0x4, R250 ;  /* 0x000000040d807825 */ /* 0x000fe200078e02fa */
[----:B------:R2:W-:Y:S04]  /*b8f0*/  STL.64 [R1+0x948], R130 ;  /* 0x0009488201007387 */ /* 0x0005e80000100a00 */
[----:B------:R-:W4:Y:S04]  /*b900*/  LDL.LU.64 R242, [R1+0x228] ;  /* 0x0002280001f27983 */ /* 0x000f280000300a00 */
[----:B------:R4:W-:Y:S04]  /*b910*/  STL.64 [R1+0x940], R128 ;  /* 0x0009408001007387 */ /* 0x0009e80000100a00 */
[----:B------:R-:W4:Y:S04]  /*b920*/  LDL.LU.64 R244, [R1+0x220] ;  /* 0x0002200001f47983 */ /* 0x000f280000300a00 */
[----:B------:R-:W4:Y:S04]  /*b930*/  LDL.LU.64 R246, [R1+0x218] ;  /* 0x0002180001f67983 */ /* 0x000f280000300a00 */
[----:B------:R-:W4:Y:S01]  /*b940*/  LDL.LU.64 R250, [R1+0x210] ;  /* 0x0002100001fa7983 */ /* 0x000f220000300a00 */
[----:B------:R-:W-:-:S02]  /*b950*/  VIADD R2, R122, 0xffffffaf ;  /* 0xffffffaf7a027836 */ /* 0x000fc40000000000 */
[----:B------:R-:W1:Y:S03]  /*b960*/  LDC R122, c[0x0][0x230] ;  /* 0x00008c00ff7a7b82 */ /* 0x000e660000000800 */
[----:B------:R-:W-:Y:S01]  /*b970*/  ISETP.GE.U32.AND P4, PT, R2, 0x7fffff70, PT ;  /* 0x7fffff700200780c */ /* 0x000fe20003f86070 */
[----:B------:R-:W-:-:S04]  /*b980*/  VIADD R2, R121, 0xffffffae ;  /* 0xffffffae79027836 */ /* 0x000fc80000000000 */
[----:B------:R-:W1:Y:S01]  /*b990*/  LDC R121, c[0x0][0x230] ;  /* 0x00008c00ff797b82 */ /* 0x000e620000000800 */
[----:B------:R-:W-:Y:S02]  /*b9a0*/  ISETP.GE.U32.AND P5, PT, R2, 0x7fffff6f, PT ;  /* 0x7fffff6f0200780c */ /* 0x000fe40003fa6070 */
[----:B------:R-:W-:-:S04]  /*b9b0*/  IADD3 R2, R120, -0x53, RZ ;  /* 0xffffffad78027810 */ /* 0x000fc80007ffe0ff */
[----:B------:R-:W-:Y:S01]  /*b9c0*/  ISETP.GE.U32.AND P3, PT, R2, 0x7fffff6e, PT ;  /* 0x7fffff6e0200780c */ /* 0x000fe20003f66070 */
[----:B------:R-:W-:Y:S01]  /*b9d0*/  LDGSTS.E [R17+0x20000], desc[UR48][R134.64], !P4 ;  /* 0x2000000086117fae */ /* 0x000fe2000e121870 */
[----:B------:R-:W-:Y:S01]  /*b9e0*/  VIADD R2, R123, 0xffffffac ;  /* 0xffffffac7b027836 */ /* 0x000fe20000000000 */
[----:B------:R-:W1:Y:S02]  /*b9f0*/  LDC R120, c[0x0][0x230] ;  /* 0x00008c00ff787b82 */ /* 0x000e640000000800 */
[----:B------:R3:W-:Y:S04]  /*ba00*/  LDGSTS.E [R17+0x24000], desc[UR48][R132.64], !P4 ;  /* 0x2400000084117fae */ /* 0x0007e8000e121870 */
[----:B------:R2:W-:Y:S02]  /*ba10*/  LDGSTS.E [R17+0x28000], desc[UR48][R130.64], !P4 ;  /* 0x2800000082117fae */ /* 0x0005e4000e121870 */
[----:B------:R-:W1:Y:S02]  /*ba20*/  LDC R123, c[0x0][0x230] ;  /* 0x00008c00ff7b7b82 */ /* 0x000e640000000800 */
[----:B------:R4:W-:Y:S01]  /*ba30*/  LDGSTS.E [R17+0x2c000], desc[UR48][R128.64], !P4 ;  /* 0x2c00000080117fae */ /* 0x0009e2000e121870 */
[----:B---3--:R-:W-:-:S04]  /*ba40*/  IMAD.WIDE R132, R13, 0x4, R232 ;  /* 0x000000040d847825 */ /* 0x008fc800078e02e8 */
[----:B--2---:R-:W-:Y:S01]  /*ba50*/  IMAD.WIDE R130, R13, 0x4, R240 ;  /* 0x000000040d827825 */ /* 0x004fe200078e02f0 */
[----:B------:R-:W-:-:S03]  /*ba60*/  ISETP.GE.U32.AND P1, PT, R2, 0x7fffff6d, PT ;  /* 0x7fffff6d0200780c */ /* 0x000fc60003f26070 */
[C---:B----4-:R-:W-:Y:S01]  /*ba70*/  IMAD.WIDE R128, R13.reuse, 0x4, R248 ;  /* 0x000000040d807825 */ /* 0x050fe200078e02f8 */
[----:B------:R-:W-:Y:S03]  /*ba80*/  STL.64 [R1+0x938], R132 ;  /* 0x0009388401007387 */ /* 0x000fe60000100a00 */
[----:B------:R-:W-:Y:S01]  /*ba90*/  IMAD.WIDE R126, R13, 0x4, R126 ;  /* 0x000000040d7e7825 */ /* 0x000fe200078e027e */
[----:B------:R-:W-:Y:S03]  /*baa0*/  LDGSTS.E [R17+0x20004], desc[UR48][R132.64], !P5 ;  /* 0x2000400084117fae */ /* 0x000fe6000e921870 */
[----:B-1----:R-:W-:Y:S01]  /*bab0*/  VIADD R2, R122, 0xffffff8f ;  /* 0xffffff8f7a027836 */ /* 0x002fe20000000000 */
[----:B------:R1:W-:Y:S01]  /*bac0*/  STL.64 [R1+0x930], R130 ;  /* 0x0009308201007387 */ /* 0x0003e20000100a00 */
[----:B------:R-:W2:Y:S03]  /*bad0*/  LDC R122, c[0x0][0x230] ;  /* 0x00008c00ff7a7b82 */ /* 0x000ea60000000800 */
[----:B------:R1:W-:Y:S04]  /*bae0*/  LDGSTS.E [R17+0x24004], desc[UR48][R130.64], !P5 ;  /* 0x2400400082117fae */ /* 0x0003e8000e921870 */
[----:B------:R3:W-:Y:S04]  /*baf0*/  STL.64 [R1+0x928], R128 ;  /* 0x0009288001007387 */ /* 0x0007e80000100a00 */
[----:B------:R3:W-:Y:S01]  /*bb00*/  LDGSTS.E [R17+0x28004], desc[UR48][R128.64], !P5 ;  /* 0x2800400080117fae */ /* 0x0007e2000e921870 */
[----:B------:R-:W-:-:S03]  /*bb10*/  ISETP.GE.U32.AND P2, PT, R2, 0x7fffff50, PT ;  /* 0x7fffff500200780c */ /* 0x000fc60003f46070 */
[----:B------:R4:W-:Y:S04]  /*bb20*/  STL.64 [R1+0x920], R126 ;  /* 0x0009207e01007387 */ /* 0x0009e80000100a00 */
[----:B------:R4:W-:Y:S01]  /*bb30*/  LDGSTS.E [R17+0x2c004], desc[UR48][R126.64], !P5 ;  /* 0x2c0040007e117fae */ /* 0x0009e2000e921870 */
[----:B-1----:R-:W-:-:S04]  /*bb40*/  IMAD.WIDE R130, R13, 0x4, R124 ;  /* 0x000000040d827825 */ /* 0x002fc800078e027c */
[C---:B---3--:R-:W-:Y:S01]  /*bb50*/  IMAD.WIDE R128, R13.reuse, 0x4, R234 ;  /* 0x000000040d807825 */ /* 0x048fe200078e02ea */
[----:B------:R1:W-:Y:S03]  /*bb60*/  STL.64 [R1+0x918], R130 ;  /* 0x0009188201007387 */ /* 0x0003e60000100a00 */
[C---:B----4-:R-:W-:Y:S01]  /*bb70*/  IMAD.WIDE R126, R13.reuse, 0x4, R236 ;  /* 0x000000040d7e7825 */ /* 0x050fe200078e02ec */
[----:B------:R1:W-:Y:S03]  /*bb80*/  LDGSTS.E [R17+0x20008], desc[UR48][R130.64], !P3 ;  /* 0x2000800082117fae */ /* 0x0003e6000d921870 */
[C---:B------:R-:W-:Y:S01]  /*bb90*/  IMAD.WIDE R124, R13.reuse, 0x4, R238 ;  /* 0x000000040d7c7825 */ /* 0x040fe200078e02ee */
[----:B------:R3:W-:Y:S04]  /*bba0*/  STL.64 [R1+0x910], R128 ;  /* 0x0009108001007387 */ /* 0x0007e80000100a00 */
[----:B------:R3:W-:Y:S04]  /*bbb0*/  LDGSTS.E [R17+0x24008], desc[UR48][R128.64], !P3 ;  /* 0x2400800080117fae */ /* 0x0007e8000d921870 */
[----:B------:R4:W-:Y:S04]  /*bbc0*/  STL.64 [R1+0x908], R126 ;  /* 0x0009087e01007387 */ /* 0x0009e80000100a00 */
[----:B------:R4:W-:Y:S04]  /*bbd0*/  LDGSTS.E [R17+0x28008], desc[UR48][R126.64], !P3 ;  /* 0x280080007e117fae */ /* 0x0009e8000d921870 */
[----:B------:R2:W-:Y:S04]  /*bbe0*/  STL.64 [R1+0x900], R124 ;  /* 0x0009007c01007387 */ /* 0x0005e80000100a00 */
[----:B------:R2:W-:Y:S01]  /*bbf0*/  LDGSTS.E [R17+0x2c008], desc[UR48][R124.64], !P3 ;  /* 0x2c0080007c117fae */ /* 0x0005e2000d921870 */
[----:B-1----:R-:W-:-:S04]  /*bc00*/  IMAD.WIDE R130, R13, 0x4, R242 ;  /* 0x000000040d827825 */ /* 0x002fc800078e02f2 */
[C---:B---3--:R-:W-:Y:S01]  /*bc10*/  IMAD.WIDE R128, R13.reuse, 0x4, R244 ;  /* 0x000000040d807825 */ /* 0x048fe200078e02f4 */
[----:B------:R1:W-:Y:S03]  /*bc20*/  STL.64 [R1+0x8f8], R130 ;  /* 0x0008f88201007387 */ /* 0x0003e60000100a00 */
[C---:B----4-:R-:W-:Y:S01]  /*bc30*/  IMAD.WIDE R126, R13.reuse, 0x4, R246 ;  /* 0x000000040d7e7825 */ /* 0x050fe200078e02f6 */
[----:B------:R1:W-:Y:S03]  /*bc40*/  LDGSTS.E [R17+0x2000c], desc[UR48][R130.64], !P1 ;  /* 0x2000c00082117fae */ /* 0x0003e6000c921870 */
[C---:B--2---:R-:W-:Y:S01]  /*bc50*/  IMAD.WIDE R124, R13.reuse, 0x4, R250 ;  /* 0x000000040d7c7825 */ /* 0x044fe200078e02fa */
[----:B------:R2:W-:Y:S04]  /*bc60*/  STL.64 [R1+0x8f0], R128 ;  /* 0x0008f08001007387 */ /* 0x0005e80000100a00 */
[----:B------:R2:W-:Y:S01]  /*bc70*/  LDGSTS.E [R17+0x2400c], desc[UR48][R128.64], !P1 ;  /* 0x2400c00080117fae */ /* 0x0005e2000c921870 */
[----:B-1----:R-:W-:-:S03]  /*bc80*/  IMAD.WIDE R130, R13, 0x4, R160 ;  /* 0x000000040d827825 */ /* 0x002fc600078e02a0 */
[----:B------:R1:W-:Y:S04]  /*bc90*/  STL.64 [R1+0x8e8], R126 ;  /* 0x0008e87e01007387 */ /* 0x0003e80000100a00 */
[----:B------:R1:W-:Y:S01]  /*bca0*/  LDGSTS.E [R17+0x2800c], desc[UR48][R126.64], !P1 ;  /* 0x2800c0007e117fae */ /* 0x0003e2000c921870 */
[----:B--2---:R-:W-:-:S03]  /*bcb0*/  IMAD.WIDE R128, R13, 0x4, R162 ;  /* 0x000000040d807825 */ /* 0x004fc600078e02a2 */
        /* <DEDUP_REMOVED lines=16> */
[----:B------:R3:W-:Y:S01]  /*bdc0*/  STL.64 [R1+0x748], R128 ;  /* 0x0007488001007387 */ /* 0x0007e20000100a00 */
[----:B--2---:R-:W-:-:S03]  /*bdd0*/  IMAD.WIDE R124, R13, 0x4, R174 ;  /* 0x000000040d7c7825 */ /* 0x004fc600078e02ae */
[----:B------:R2:W-:Y:S04]  /*bde0*/  STL.64 [R1+0x740], R126 ;  /* 0x0007407e01007387 */ /* 0x0005e80000100a00 */
[----:B------:R4:W-:Y:S04]  /*bdf0*/  STL.64 [R1+0x738], R124 ;  /* 0x0007387c01007387 */ /* 0x0009e80000100a00 */
[----:B------:R-:W4:Y:S04]  /*be00*/  LDL.LU.64 R242, [R1+0x208] ;  /* 0x0002080001f27983 */ /* 0x000f280000300a00 */
[----:B------:R-:W4:Y:S04]  /*be10*/  LDL.LU.64 R244, [R1+0x200] ;  /* 0x0002000001f47983 */ /* 0x000f280000300a00 */
[----:B------:R-:W4:Y:S04]  /*be20*/  LDL.LU.64 R246, [R1+0x1f8] ;  /* 0x0001f80001f67983 */ /* 0x000f280000300a00 */
[----:B------:R-:W4:Y:S01]  /*be30*/  LDL.LU.64 R250, [R1+0x1f0] ;  /* 0x0001f00001fa7983 */ /* 0x000f220000300a00 */
[----:B------:R-:W-:Y:S01]  /*be40*/  IADD3 R2, R121, -0x72, RZ ;  /* 0xffffff8e79027810 */ /* 0x000fe20007ffe0ff */
[----:B------:R-:W-:Y:S01]  /*be50*/  IMAD.WIDE R132, R13, 0x4, R184 ;  /* 0x000000040d847825 */ /* 0x000fe200078e02b8 */
[----:B------:R-:W4:Y:S02]  /*be60*/  LDC R121, c[0x0][0x230] ;  /* 0x00008c00ff797b82 */ /* 0x000f240000000800 */
[----:B------:R-:W-:Y:S01]  /*be70*/  ISETP.GE.U32.AND P6, PT, R2, 0x7fffff4f, PT ;  /* 0x7fffff4f0200780c */ /* 0x000fe20003fc6070 */
[----:B------:R-:W-:-:S05]  /*be80*/  VIADD R2, R120, 0xffffff8d ;  /* 0xffffff8d78027836 */ /* 0x000fca0000000000 */
[----:B------:R-:W-:Y:S01]  /*be90*/  ISETP.GE.U32.AND P4, PT, R2, 0x7fffff4e, PT ;  /* 0x7fffff4e0200780c */ /* 0x000fe20003f86070 */
[----:B------:R-:W-:Y:S01]  /*bea0*/  VIADD R2, R122, 0xffffff8c ;  /* 0xffffff8c7a027836 */ /* 0x000fe20000000000 */
[----:B------:R-:W4:Y:S04]  /*beb0*/  LDC R120, c[0x0][0x230] ;  /* 0x00008c00ff787b82 */ /* 0x000f280000000800 */
[----:B------:R-:W-:Y:S01]  /*bec0*/  ISETP.GE.U32.AND P5, PT, R2, 0x7fffff4d, PT ;  /* 0x7fffff4d0200780c */ /* 0x000fe20003fa6070 */
[----:B------:R1:W-:Y:S03]  /*bed0*/  LDGSTS.E [R17+0x30004], desc[UR48][R130.64], !P6 ;  /* 0x3000400082117fae */ /* 0x0003e6000f121870 */
[----:B------:R-:W4:Y:S01]  /*bee0*/  LDC R122, c[0x0][0x230] ;  /* 0x00008c00ff7a7b82 */ /* 0x000f220000000800 */
[----:B------:R3:W-:Y:S04]  /*bef0*/  LDGSTS.E [R17+0x34004], desc[UR48][R128.64], !P6 ;  /* 0x3400400080117fae */ /* 0x0007e8000f121870 */
[----:B------:R2:W-:Y:S01]  /*bf00*/  LDGSTS.E [R17+0x38004], desc[UR48][R126.64], !P6 ;  /* 0x380040007e117fae */ /* 0x0005e2000f121870 */
[----:B-1----:R-:W-:-:S03]  /*bf10*/  IMAD.WIDE R130, R13, 0x4, R176 ;  /* 0x000000040d827825 */ /* 0x002fc600078e02b0 */
[----:B------:R4:W-:Y:S01]  /*bf20*/  LDGSTS.E [R17+0x3c004], desc[UR48][R124.64], !P6 ;  /* 0x3c0040007c117fae */ /* 0x0009e2000f121870 */
[----:B---3--:R-:W-:-:S03]  /*bf30*/  IMAD.WIDE R128, R13, 0x4, R178 ;  /* 0x000000040d807825 */ /* 0x008fc600078e02b2 */
[----:B------:R1:W-:Y:S01]  /*bf40*/  STL.64 [R1+0x730], R130 ;  /* 0x0007308201007387 */ /* 0x0003e20000100a00 */
[----:B--2---:R-:W-:-:S03]  /*bf50*/  IMAD.WIDE R126, R13, 0x4, R180 ;  /* 0x000000040d7e7825 */ /* 0x004fc600078e02b4 */
[----:B------:R2:W-:Y:S01]  /*bf60*/  STL.64 [R1+0x728], R128 ;  /* 0x0007288001007387 */ /* 0x0005e20000100a00 */
[----:B----4-:R-:W-:-:S03]  /*bf70*/  IMAD.WIDE R124, R13, 0x4, R182 ;  /* 0x000000040d7c7825 */ /* 0x010fc600078e02b6 */
[----:B------:R1:W-:Y:S04]  /*bf80*/  LDGSTS.E [R17+0x30008], desc[UR48][R130.64], !P4 ;  /* 0x3000800082117fae */ /* 0x0003e8000e121870 */
[----:B------:R-:W-:Y:S04]  /*bf90*/  STL.64 [R1+0x720], R126 ;  /* 0x0007207e01007387 */ /* 0x000fe80000100a00 */
[----:B------:R2:W-:Y:S04]  /*bfa0*/  LDGSTS.E [R17+0x34008], desc[UR48][R128.64], !P4 ;  /* 0x3400800080117fae */ /* 0x0005e8000e121870 */
[----:B------:R3:W-:Y:S01]  /*bfb0*/  STL.64 [R1+0x718], R124 ;  /* 0x0007187c01007387 */ /* 0x0007e20000100a00 */
[----:B-1----:R-:W-:-:S03]  /*bfc0*/  IMAD.WIDE R130, R13, 0x4, R186 ;  /* 0x000000040d827825 */ /* 0x002fc600078e02ba */
[----:B------:R-:W-:Y:S04]  /*bfd0*/  LDGSTS.E [R17+0x38008], desc[UR48][R126.64], !P4 ;  /* 0x380080007e117fae */ /* 0x000fe8000e121870 */
[----:B------:R-:W4:Y:S01]  /*bfe0*/  LDL.LU.64 R232, [R1+0x1e8] ;  /* 0x0001e80001e87983 */ /* 0x000f220000300a00 */
[----:B--2---:R-:W-:-:S03]  /*bff0*/  IMAD.WIDE R128, R13, 0x4, R188 ;  /* 0x000000040d807825 */ /* 0x004fc600078e02bc */
[----:B------:R3:W-:Y:S04]  /*c000*/  LDGSTS.E [R17+0x3c008], desc[UR48][R124.64], !P4 ;  /* 0x3c0080007c117fae */ /* 0x0007e8000e121870 */
[----:B------:R-:W2:Y:S04]  /*c010*/  LDL.LU.64 R240, [R1+0x1e0] ;  /* 0x0001e00001f07983 */ /* 0x000ea80000300a00 */
[----:B------:R-:W2:Y:S01]  /*c020*/  LDL.LU.64 R248, [R1+0x1d8] ;  /* 0x0001d80001f87983 */ /* 0x000ea20000300a00 */
[----:B---3--:R-:W-:-:S03]  /*c030*/  IMAD.WIDE R124, R13, 0x4, R190 ;  /* 0x000000040d7c7825 */ /* 0x008fc600078e02be */
[----:B------:R-:W3:Y:S04]  /*c040*/  LDL.LU.64 R126, [R1+0x1d0] ;  /* 0x0001d000017e7983 */ /* 0x000ee80000300a00 */
        /* <DEDUP_REMOVED lines=8> */
[----:B-1----:R-:W3:Y:S04]  /*c0d0*/  LDL.LU.64 R124, [R1+0x1c8] ;  /* 0x0001c800017c7983 */ /* 0x002ee80000300a00 */
[----:B------:R-:W3:Y:S04]  /*c0e0*/  LDL.LU.64 R234, [R1+0x1c0] ;  /* 0x0001c00001ea7983 */ /* 0x000ee80000300a00 */
[----:B------:R-:W3:Y:S04]  /*c0f0*/  LDL.LU.64 R236, [R1+0x1b8] ;  /* 0x0001b80001ec7983 */ /* 0x000ee80000300a00 */
[----:B------:R-:W3:Y:S01]  /*c100*/  LDL.LU.64 R238, [R1+0x1b0] ;  /* 0x0001b00001ee7983 */ /* 0x000ee20000300a00 */
[----:B------:R-:W-:-:S04]  /*c110*/  IMAD.WIDE R134, R13, 0x4, R242 ;  /* 0x000000040d867825 */ /* 0x000fc800078e02f2 */
[C---:B------:R-:W-:Y:S01]  /*c120*/  IMAD.WIDE R132, R13.reuse, 0x4, R244 ;  /* 0x000000040d847825 */ /* 0x040fe200078e02f4 */
[----:B------:R-:W-:Y:S03]  /*c130*/  STL.64 [R1+0x8d8], R134 ;  /* 0x0008d88601007387 */ /* 0x000fe60000100a00 */
[C---:B------:R-:W-:Y:S01]  /*c140*/  IMAD.WIDE R130, R13.reuse, 0x4, R246 ;  /* 0x000000040d827825 */ /* 0x040fe200078e02f6 */
[----:B------:R4:W-:Y:S03]  /*c150*/  STL.64 [R1+0x8d0], R132 ;  /* 0x0008d08401007387 */ /* 0x0009e60000100a00 */
[----:B------:R-:W-:Y:S01]  /*c160*/  IMAD.WIDE R128, R13, 0x4, R250 ;  /* 0x000000040d807825 */ /* 0x000fe200078e02fa */
[----:B------:R2:W-:Y:S04]  /*c170*/  STL.64 [R1+0x6f0], R130 ;  /* 0x0006f08201007387 */ /* 0x0005e80000100a00 */
[----:B------:R-:W3:Y:S04]  /*c180*/  LDL.LU.64 R242, [R1+0x1a8] ;  /* 0x0001a80001f27983 */ /* 0x000ee80000300a00 */
[----:B------:R1:W-:Y:S04]  /*c190*/  STL.64 [R1+0x6e8], R128 ;  /* 0x0006e88001007387 */ /* 0x0003e80000100a00 */
[----:B------:R-:W3:Y:S04]  /*c1a0*/  LDL.LU.64 R244, [R1+0x1a0] ;  /* 0x0001a00001f47983 */ /* 0x000ee80000300a00 */
[----:B------:R-:W3:Y:S04]  /*c1b0*/  LDL.LU.64 R246, [R1+0x198] ;  /* 0x0001980001f67983 */ /* 0x000ee80000300a00 */
[----:B------:R-:W3:Y:S01]  /*c1c0*/  LDL.LU.64 R250, [R1+0x190] ;  /* 0x0001900001fa7983 */ /* 0x000ee20000300a00 */
[----:B------:R-:W-:-:S02]  /*c1d0*/  IADD3 R2, R123, -0x55, RZ ;  /* 0xffffffab7b027810 */ /* 0x000fc40007ffe0ff */
[----:B------:R-:W1:Y:S02]  /*c1e0*/  LDC R123, c[0x0][0x230] ;  /* 0x00008c00ff7b7b82 */ /* 0x000e640000000800 */
[----:B------:R-:W-:Y:S01]  /*c1f0*/  ISETP.GE.U32.AND P3, PT, R2, 0x7fffff6c, PT ;  /* 0x7fffff6c0200780c */ /* 0x000fe20003f66070 */
[----:B------:R-:W-:-:S05]  /*c200*/  VIADD R2, R121, 0xffffffaa ;  /* 0xffffffaa79027836 */ /* 0x000fca0000000000 */
[----:B------:R-:W-:Y:S01]  /*c210*/  ISETP.GE.U32.AND P1, PT, R2, 0x7fffff6b, PT ;  /* 0x7fffff6b0200780c */ /* 0x000fe20003f26070 */
[----:B------:R-:W-:Y:S01]  /*c220*/  VIADD R2, R120, 0xffffffa9 ;  /* 0xffffffa978027836 */ /* 0x000fe20000000000 */
[----:B------:R-:W3:Y:S04]  /*c230*/  LDC R121, c[0x0][0x230] ;  /* 0x00008c00ff797b82 */ /* 0x000ee80000000800 */
[----:B------:R-:W-:Y:S01]  /*c240*/  ISETP.GE.U32.AND P2, PT, R2, 0x7fffff6a, PT ;  /* 0x7fffff6a0200780c */ /* 0x000fe20003f46070 */
[----:B------:R-:W-:Y:S03]  /*c250*/  LDGSTS.E [R16+0x20000], desc[UR48][R134.64], !P3 ;  /* 0x2000000086107fae */ /* 0x000fe6000d921870 */
[----:B------:R-:W3:Y:S01]  /*c260*/  LDC R120, c[0x0][0x230] ;  /* 0x00008c00ff787b82 */ /* 0x000ee20000000800 */
[----:B------:R4:W-:Y:S04]  /*c270*/  LDGSTS.E [R16+0x24000], desc[UR48][R132.64], !P3 ;  /* 0x2400000084107fae */ /* 0x0009e8000d921870 */
[----:B------:R2:W-:Y:S01]  /*c280*/  LDGSTS.E [R16+0x28000], desc[UR48][R130.64], !P3 ;  /* 0x2800000082107fae */ /* 0x0005e2000d921870 */
[----:B-1----:R-:W-:-:S02]  /*c290*/  IADD3 R2, R123, -0x58, RZ ;  /* 0xffffffa87b027810 */ /* 0x002fc40007ffe0ff */
[----:B------:R-:W1:Y:S01]  /*c2a0*/  LDC R123, c[0x0][0x230] ;  /* 0x00008c00ff7b7b82 */ /* 0x000e620000000800 */
[----:B------:R2:W-:Y:S01]  /*c2b0*/  LDGSTS.E [R16+0x2c000], desc[UR48][R128.64], !P3 ;  /* 0x2c00000080107fae */ /* 0x0005e2000d921870 */
[----:B------:R-:W-:Y:S01]  /*c2c0*/  ISETP.GE.U32.AND P6, PT, R2, 0x7fffff69, PT ;  /* 0x7fffff690200780c */ /* 0x000fe20003fc6070 */
[----:B------:R-:W-:Y:S02]  /*c2d0*/  VIADD R2, R122, 0xffffff8b ;  /* 0xffffff8b7a027836 */ /* 0x000fe40000000000 */
[----:B----4-:R-:W-:-:S03]  /*c2e0*/  IMAD.WIDE R132, R13, 0x4, R232 ;  /* 0x000000040d847825 */ /* 0x010fc600078e02e8 */
[----:B------:R-:W4:Y:S01]  /*c2f0*/  LDC R122, c[0x0][0x230] ;  /* 0x00008c00ff7a7b82 */ /* 0x000f220000000800 */
[C---:B--2---:R-:W-:Y:S01]  /*c300*/  IMAD.WIDE R130, R13.reuse, 0x4, R240 ;  /* 0x000000040d827825 */ /* 0x044fe200078e02f0 */
[----:B------:R-:W-:Y:S03]  /*c310*/  STL.64 [R1+0x6e0], R132 ;  /* 0x0006e08401007387 */ /* 0x000fe60000100a00 */
[C---:B------:R-:W-:Y:S01]  /*c320*/  IMAD.WIDE R128, R13.reuse, 0x4, R248 ;  /* 0x000000040d807825 */ /* 0x040fe200078e02f8 */
[----:B------:R-:W-:Y:S03]  /*c330*/  LDGSTS.E [R16+0x20004], desc[UR48][R132.64], !P1 ;  /* 0x2000400084107fae */ /* 0x000fe6000c921870 */
[----:B---3--:R-:W-:Y:S01]  /*c340*/  IMAD.WIDE R126, R13, 0x4, R126 ;  /* 0x000000040d7e7825 */ /* 0x008fe200078e027e */
[----:B------:R2:W-:Y:S04]  /*c350*/  STL.64 [R1+0x6d8], R130 ;  /* 0x0006d88201007387 */ /* 0x0005e80000100a00 */
[----:B------:R2:W-:Y:S04]  /*c360*/  LDGSTS.E [R16+0x24004], desc[UR48][R130.64], !P1 ;  /* 0x2400400082107fae */ /* 0x0005e8000c921870 */
[----:B------:R3:W-:Y:S04]  /*c370*/  STL.64 [R1+0x6d0], R128 ;  /* 0x0006d08001007387 */ /* 0x0007e80000100a00 */
[----:B------:R3:W-:Y:S01]  /*c380*/  LDGSTS.E [R16+0x28004], desc[UR48][R128.64], !P1 ;  /* 0x2800400080107fae */ /* 0x0007e2000c921870 */
[----:B------:R-:W-:-:S03]  /*c390*/  ISETP.GE.U32.AND P4, PT, R2, 0x7fffff4c, PT ;  /* 0x7fffff4c0200780c */ /* 0x000fc60003f86070 */
[----:B------:R1:W-:Y:S04]  /*c3a0*/  STL.64 [R1+0x6c8], R126 ;  /* 0x0006c87e01007387 */ /* 0x0003e80000100a00 */
[----:B------:R1:W-:Y:S01]  /*c3b0*/  LDGSTS.E [R16+0x2c004], desc[UR48][R126.64], !P1 ;  /* 0x2c0040007e107fae */ /* 0x0003e2000c921870 */
[----:B--2---:R-:W-:-:S04]  /*c3c0*/  IMAD.WIDE R130, R13, 0x4, R124 ;  /* 0x000000040d827825 */ /* 0x004fc800078e027c */
[C---:B---3--:R-:W-:Y:S01]  /*c3d0*/  IMAD.WIDE R128, R13.reuse, 0x4, R234 ;  /* 0x000000040d807825 */ /* 0x048fe200078e02ea */
[----:B------:R2:W-:Y:S03]  /*c3e0*/  STL.64 [R1+0x6c0], R130 ;  /* 0x0006c08201007387 */ /* 0x0005e60000100a00 */
[C---:B-1----:R-:W-:Y:S01]  /*c3f0*/  IMAD.WIDE R126, R13.reuse, 0x4, R236 ;  /* 0x000000040d7e7825 */ /* 0x042fe200078e02ec */
        /* <DEDUP_REMOVED lines=8> */
[----:B--2---:R-:W-:-:S04]  /*c480*/  IMAD.WIDE R130, R13, 0x4, R242 ;  /* 0x000000040d827825 */ /* 0x004fc800078e02f2 */
[C---:B-1----:R-:W-:Y:S01]  /*c490*/  IMAD.WIDE R128, R13.reuse, 0x4, R244 ;  /* 0x000000040d807825 */ /* 0x042fe200078e02f4 */
[----:B------:R1:W-:Y:S03]  /*c4a0*/  STL.64 [R1+0x6a0], R130 ;  /* 0x0006a08201007387 */ /* 0x0003e60000100a00 */
[C---:B---3--:R-:W-:Y:S01]  /*c4b0*/  IMAD.WIDE R126, R13.reuse, 0x4, R246 ;  /* 0x000000040d7e7825 */ /* 0x048fe200078e02f6 */
[----:B------:R1:W-:Y:S03]  /*c4c0*/  LDGSTS.E [R16+0x2000c], desc[UR48][R130.64], !P6 ;  /* 0x2000c00082107fae */ /* 0x0003e6000f121870 */
[C---:B----4-:R-:W-:Y:S01]  /*c4d0*/  IMAD.WIDE R124, R13.reuse, 0x4, R250 ;  /* 0x000000040d7c7825 */ /* 0x050fe200078e02fa */
        /* <DEDUP_REMOVED lines=30> */
[----:B------:R-:W-:-:S02]  /*c6c0*/  VIADD R2, R121, 0xffffff8a ;  /* 0xffffff8a79027836 */ /* 0x000fc40000000000 */
[----:B------:R-:W-:Y:S01]  /*c6d0*/  IMAD.WIDE R132, R13, 0x4, R216 ;  /* 0x000000040d847825 */ /* 0x000fe200078e02d8 */
[----:B------:R-:W4:Y:S02]  /*c6e0*/  LDC R121, c[0x0][0x230] ;  /* 0x00008c00ff797b82 */ /* 0x000f240000000800 */
[----:B------:R-:W-:Y:S02]  /*c6f0*/  ISETP.GE.U32.AND P5, PT, R2, 0x7fffff4b, PT ;  /* 0x7fffff4b0200780c */ /* 0x000fe40003fa6070 */
[----:B------:R-:W-:-:S04]  /*c700*/  IADD3 R2, R120, -0x77, RZ ;  /* 0xffffff8978027810 */ /* 0x000fc80007ffe0ff */
        /* <DEDUP_REMOVED lines=47> */
[----:B------:R-:W3:Y:S01]  /*ca00*/  LDL.LU.64 R250, [R1+0x128] ;  /* 0x0001280001fa7983 */ /* 0x000ee20000300a00 */
[----:B------:R-:W-:-:S02]  /*ca10*/  VIADD R2, R123, 0xffffffa7 ;  /* 0xffffffa77b027836 */ /* 0x000fc40000000000 */
[----:B------:R-:W1:Y:S01]  /*ca20*/  LDC R123, c[0x0][0x230] ;  /* 0x00008c00ff7b7b82 */ /* 0x000e620000000800 */
[----:B------:R2:W-:Y:S02]  /*ca30*/  STL.64 [R1+0x3b8], R128 ;  /* 0x0003b88001007387 */ /* 0x0005e40000100a00 */
[----:B------:R-:W-:Y:S02]  /*ca40*/  ISETP.GE.U32.AND P2, PT, R2, 0x7fffff68, PT ;  /* 0x7fffff680200780c */ /* 0x000fe40003f46070 */
[----:B------:R-:W-:Y:S01]  /*ca50*/  IADD3 R2, R121, -0x5a, RZ ;  /* 0xffffffa679027810 */ /* 0x000fe20007ffe0ff */
[----:B------:R-:W3:Y:S02]  /*ca60*/  LDL.LU.64 R242, [R1+0x120] ;  /* 0x0001200001f27983 */ /* 0x000ee40000300a00 */
[----:B------:R-:W1:Y:S02]  /*ca70*/  LDC R121, c[0x0][0x230] ;  /* 0x00008c00ff797b82 */ /* 0x000e640000000800 */
[----:B------:R-:W3:Y:S01]  /*ca80*/  LDL.LU.64 R244, [R1+0x118] ;  /* 0x0001180001f47983 */ /* 0x000ee20000300a00 */
[----:B------:R-:W-:-:S03]  /*ca90*/  ISETP.GE.U32.AND P6, PT, R2, 0x7fffff67, PT ;  /* 0x7fffff670200780c */ /* 0x000fc60003fc6070 */
[----:B------:R-:W3:Y:S01]  /*caa0*/  LDL.LU.64 R246, [R1+0x110] ;  /* 0x0001100001f67983 */ /* 0x000ee20000300a00 */
[----:B------:R-:W-:Y:S02]  /*cab0*/  VIADD R2, R120, 0xffffffa5 ;  /* 0xffffffa578027836 */ /* 0x000fe40000000000 */
[----:B------:R-:W1:Y:S01]  /*cac0*/  LDC R120, c[0x0][0x230] ;  /* 0x00008c00ff787b82 */ /* 0x000e620000000800 */
[----:B------:R-:W-:Y:S02]  /*cad0*/  LDGSTS.E [R15+0x20000], desc[UR48][R134.64], !P2 ;  /* 0x20000000860f7fae */ /* 0x000fe4000d121870 */
[----:B------:R-:W-:Y:S02]  /*cae0*/  ISETP.GE.U32.AND P4, PT, R2, 0x7fffff66, PT ;  /* 0x7fffff660200780c */ /* 0x000fe40003f86070 */
[----:B------:R4:W-:Y:S04]  /*caf0*/  LDGSTS.E [R15+0x24000], desc[UR48][R132.64], !P2 ;  /* 0x24000000840f7fae */ /* 0x0009e8000d121870 */
[----:B------:R2:W-:Y:S04]  /*cb00*/  LDGSTS.E [R15+0x28000], desc[UR48][R130.64], !P2 ;  /* 0x28000000820f7fae */ /* 0x0005e8000d121870 */
[----:B------:R2:W-:Y:S01]  /*cb10*/  LDGSTS.E [R15+0x2c000], desc[UR48][R128.64], !P2 ;  /* 0x2c000000800f7fae */ /* 0x0005e2000d121870 */
[----:B----4-:R-:W-:-:S04]  /*cb20*/  IMAD.WIDE R132, R13, 0x4, R232 ;  /* 0x000000040d847825 */ /* 0x010fc800078e02e8 */
[C---:B--2---:R-:W-:Y:S01]  /*cb30*/  IMAD.WIDE R130, R13.reuse, 0x4, R240 ;  /* 0x000000040d827825 */ /* 0x044fe200078e02f0 */
[----:B------:R-:W-:Y:S03]  /*cb40*/  STL.64 [R1+0x3a8], R132 ;  /* 0x0003a88401007387 */ /* 0x000fe60000100a00 */
[C---:B------:R-:W-:Y:S01]  /*cb50*/  IMAD.WIDE R128, R13.reuse, 0x4, R248 ;  /* 0x000000040d807825 */ /* 0x040fe200078e02f8 */
[----:B------:R-:W-:Y:S03]  /*cb60*/  LDGSTS.E [R15+0x20004], desc[UR48][R132.64], !P6 ;  /* 0x20004000840f7fae */ /* 0x000fe6000f121870 */
[C---:B---3--:R-:W-:Y:S01]  /*cb70*/  IMAD.WIDE R126, R13.reuse, 0x4, R126 ;  /* 0x000000040d7e7825 */ /* 0x048fe200078e027e */
[----:B------:R2:W-:Y:S04]  /*cb80*/  STL.64 [R1+0x3a0], R130 ;  /* 0x0003a08201007387 */ /* 0x0005e80000100a00 */
[----:B------:R2:W-:Y:S04]  /*cb90*/  LDGSTS.E [R15+0x24004], desc[UR48][R130.64], !P6 ;  /* 0x24004000820f7fae */ /* 0x0005e8000f121870 */
[----:B------:R3:W-:Y:S04]  /*cba0*/  STL.64 [R1+0x390], R128 ;  /* 0x0003908001007387 */ /* 0x0007e80000100a00 */
[----:B------:R3:W-:Y:S04]  /*cbb0*/  LDGSTS.E [R15+0x28004], desc[UR48][R128.64], !P6 ;  /* 0x28004000800f7fae */ /* 0x0007e8000f121870 */
[----:B------:R4:W-:Y:S04]  /*cbc0*/  STL.64 [R1+0x380], R126 ;  /* 0x0003807e01007387 */ /* 0x0009e80000100a00 */
[----:B------:R4:W-:Y:S01]  /*cbd0*/  LDGSTS.E [R15+0x2c004], desc[UR48][R126.64], !P6 ;  /* 0x2c0040007e0f7fae */ /* 0x0009e2000f121870 */
[----:B--2---:R-:W-:-:S04]  /*cbe0*/  IMAD.WIDE R130, R13, 0x4, R124 ;  /* 0x000000040d827825 */ /* 0x004fc800078e027c */
[C---:B---3--:R-:W-:Y:S01]  /*cbf0*/  IMAD.WIDE R128, R13.reuse, 0x4, R234 ;  /* 0x000000040d807825 */ /* 0x048fe200078e02ea */
[----:B------:R2:W-:Y:S03]  /*cc00*/  STL.64 [R1+0x370], R130 ;  /* 0x0003708201007387 */ /* 0x0005e60000100a00 */
[C---:B----4-:R-:W-:Y:S01]  /*cc10*/  IMAD.WIDE R126, R13.reuse, 0x4, R236 ;  /* 0x000000040d7e7825 */ /* 0x050fe200078e02ec */
[----:B------:R3:W-:Y:S03]  /*cc20*/  STL.64 [R1+0x360], R128 ;  /* 0x0003608001007387 */ /* 0x0007e60000100a00 */
[----:B------:R-:W-:Y:S01]  /*cc30*/  IMAD.WIDE R124, R13, 0x4, R238 ;  /* 0x000000040d7c7825 */ /* 0x000fe200078e02ee */
[----:B------:R2:W-:Y:S04]  /*cc40*/  LDGSTS.E [R15+0x20008], desc[UR48][R130.64], !P4 ;  /* 0x20008000820f7fae */ /* 0x0005e8000e121870 */
[----:B------:R4:W-:Y:S04]  /*cc50*/  STL.64 [R1+0x350], R126 ;  /* 0x0003507e01007387 */ /* 0x0009e80000100a00 */
[----:B------:R4:W-:Y:S01]  /*cc60*/  STL.64 [R1+0x340], R124 ;  /* 0x0003407c01007387 */ /* 0x0009e20000100a00 */
[----:B-1----:R-:W-:-:S02]  /*cc70*/  VIADD R2, R123, 0xffffffa4 ;  /* 0xffffffa47b027836 */ /* 0x002fc40000000000 */
[----:B------:R-:W1:Y:S01]  /*cc80*/  LDC R123, c[0x0][0x230] ;  /* 0x00008c00ff7b7b82 */ /* 0x000e620000000800 */
[----:B------:R3:W-:Y:S01]  /*cc90*/  LDGSTS.E [R15+0x24008], desc[UR48][R128.64], !P4 ;  /* 0x24008000800f7fae */ /* 0x0007e2000e121870 */
[----:B--2---:R-:W-:Y:S01]  /*cca0*/  IMAD.WIDE R130, R13, 0x4, R250 ;  /* 0x000000040d827825 */ /* 0x004fe200078e02fa */
[----:B------:R-:W-:Y:S02]  /*ccb0*/  ISETP.GE.U32.AND P5, PT, R2, 0x7fffff65, PT ;  /* 0x7fffff650200780c */ /* 0x000fe40003fa6070 */
[----:B------:R-:W2:Y:S01]  /*ccc0*/  LDL.LU.64 R250, [R1+0x4a0] ;  /* 0x0004a00001fa7983 */ /* 0x000ea20000300a00 */
[----:B------:R-:W-:Y:S02]  /*ccd0*/  IADD3 R2, R122, -0x79, RZ ;  /* 0xffffff877a027810 */ /* 0x000fe40007ffe0ff */
[----:B------:R-:W1:Y:S01]  /*cce0*/  LDC R122, c[0x0][0x230] ;  /* 0x00008c00ff7a7b82 */ /* 0x000e620000000800 */
[----:B------:R4:W-:Y:S01]  /*ccf0*/  LDGSTS.E [R15+0x28008], desc[UR48][R126.64], !P4 ;  /* 0x280080007e0f7fae */ /* 0x0009e2000e121870 */
[----:B------:R-:W-:Y:S01]  /*cd00*/  ISETP.GE.U32.AND P3, PT, R2, 0x7fffff48, PT ;  /* 0x7fffff480200780c */ /* 0x000fe20003f66070 */
[----:B------:R-:W-:-:S02]  /*cd10*/  VIADD R2, R121, 0xffffff86 ;  /* 0xffffff8679027836 */ /* 0x000fc40000000000 */
[C---:B---3--:R-:W-:Y:S01]  /*cd20*/  IMAD.WIDE R128, R13.reuse, 0x4, R242 ;  /* 0x000000040d807825 */ /* 0x048fe200078e02f2 */
[----:B------:R3:W-:Y:S02]  /*cd30*/  STL.64 [R1+0x330], R130 ;  /* 0x0003308201007387 */ /* 0x0007e40000100a00 */
[----:B------:R-:W-:Y:S01]  /*cd40*/  ISETP.GE.U32.AND P1, PT, R2, 0x7fffff47, PT ;  /* 0x7fffff470200780c */ /* 0x000fe20003f26070 */
[----:B------:R-:W-:Y:S02]  /*cd50*/  VIADD R2, R120, 0xffffff85 ;  /* 0xffffff8578027836 */ /* 0x000fe40000000000 */
[----:B----4-:R-:W-:-:S03]  /*cd60*/  IMAD.WIDE R126, R13, 0x4, R244 ;  /* 0x000000040d7e7825 */ /* 0x010fc600078e02f4 */
[----:B------:R-:W-:Y:S01]  /*cd70*/  ISETP.GE.U32.AND P2, PT, R2, 0x7fffff46, PT ;  /* 0x7fffff460200780c */ /* 0x000fe20003f46070 */
[----:B------:R4:W-:Y:S01]  /*cd80*/  STL.64 [R1+0x320], R128 ;  /* 0x0003208001007387 */ /* 0x0009e20000100a00 */
[----:B------:R-:W2:Y:S01]  /*cd90*/  LDC R121, c[0x0][0x230] ;  /* 0x00008c00ff797b82 */ /* 0x000ea20000000800 */
[----:B------:R-:W-:Y:S02]  /*cda0*/  IMAD.WIDE R132, R13, 0x4, R224 ;  /* 0x000000040d847825 */ /* 0x000fe400078e02e0 */
[----:B------:R3:W-:Y:S01]  /*cdb0*/  LDGSTS.E [R15+0x2c008], desc[UR48][R124.64], !P4 ;  /* 0x2c0080007c0f7fae */ /* 0x0007e2000e121870 */
[----:B-1----:R-:W-:-:S03]  /*cdc0*/  IADD3 R2, R122, -0x7c, RZ ;  /* 0xffffff847a027810 */ /* 0x002fc60007ffe0ff */
[----:B------:R1:W-:Y:S01]  /*cdd0*/  STL.64 [R1+0x310], R126 ;  /* 0x0003107e01007387 */ /* 0x0003e20000100a00 */
[----:B------:R-:W2:Y:S01]  /*cde0*/  LDC R120, c[0x0][0x230] ;  /* 0x00008c00ff787b82 */ /* 0x000ea20000000800 */
[----:B------:R-:W-:Y:S01]  /*cdf0*/  ISETP.GE.U32.AND P6, PT, R2, 0x7fffff45, PT ;  /* 0x7fffff450200780c */ /* 0x000fe20003fc6070 */
[----:B------:R-:W-:Y:S01]  /*ce00*/  VIADD R2, R123, 0xffffffa3 ;  /* 0xffffffa37b027836 */ /* 0x000fe20000000000 */
[----:B------:R-:W2:Y:S01]  /*ce10*/  LDL.LU.64 R232, [R1+0x4b8] ;  /* 0x0004b80001e87983 */ /* 0x000ea20000300a00 */
[----:B------:R-:W-:-:S03]  /*ce20*/  IMAD.WIDE R122, R13, 0x4, R246 ;  /* 0x000000040d7a7825 */ /* 0x000fc600078e02f6 */
[----:B------:R4:W-:Y:S01]  /*ce30*/  LDGSTS.E [R15+0x2000c], desc[UR48][R130.64], !P5 ;  /* 0x2000c000820f7fae */ /* 0x0009e2000e921870 */
[----:B---3--:R-:W3:Y:S03]  /*ce40*/  LDC R124, c[0x0][0x230] ;  /* 0x00008c00ff7c7b82 */ /* 0x008ee60000000800 */
[----:B------:R2:W-:Y:S04]  /*ce50*/  STL.64 [R1+0x300], R122 ;  /* 0x0003007a01007387 */ /* 0x0005e80000100a00 */
[----:B------:R-:W3:Y:S04]  /*ce60*/  LDL.LU.64 R240, [R1+0x4e0] ;  /* 0x0004e00001f07983 */ /* 0x000ee80000300a00 */
[----:B------:R-:W3:Y:S04]  /*ce70*/  LDL.LU.64 R248, [R1+0x4f8] ;  /* 0x0004f80001f87983 */ /* 0x000ee80000300a00 */
[----:B------:R-:W3:Y:S04]  /*ce80*/  LDL.LU.64 R236, [R1+0x510] ;  /* 0x0005100001ec7983 */ /* 0x000ee80000300a00 */
[----:B------:R-:W3:Y:S04]  /*ce90*/  LDL.LU.64 R238, [R1+0x528] ;  /* 0x0005280001ee7983 */ /* 0x000ee80000300a00 */
[----:B------:R-:W3:Y:S04]  /*cea0*/  LDL.LU.64 R242, [R1+0x538] ;  /* 0x0005380001f27983 */ /* 0x000ee80000300a00 */
[----:B------:R-:W3:Y:S01]  /*ceb0*/  LDL.LU.64 R244, [R1+0x540] ;  /* 0x0005400001f47983 */ /* 0x000ee20000300a00 */
[----:B----4-:R-:W-:-:S03]  /*cec0*/  IMAD.WIDE R130, R13, 0x4, R226 ;  /* 0x000000040d827825 */ /* 0x010fc600078e02e2 */
[----:B------:R4:W-:Y:S04]  /*ced0*/  LDGSTS.E [R15+0x2400c], desc[UR48][R128.64], !P5 ;  /* 0x2400c000800f7fae */ /* 0x0009e8000e921870 */
[----:B------:R1:W-:Y:S04]  /*cee0*/  LDGSTS.E [R15+0x2800c], desc[UR48][R126.64], !P5 ;  /* 0x2800c0007e0f7fae */ /* 0x0003e8000e921870 */
[----:B------:R2:W-:Y:S01]  /*cef0*/  LDGSTS.E [R15+0x2c00c], desc[UR48][R122.64], !P5 ;  /* 0x2c00c0007a0f7fae */ /* 0x0005e2000e921870 */
[----:B----4-:R-:W-:-:S03]  /*cf00*/  IMAD.WIDE R128, R13, 0x4, R228 ;  /* 0x000000040d807825 */ /* 0x010fc600078e02e4 */
[----:B------:R-:W-:Y:S01]  /*cf10*/  STL.64 [R1+0x2f0], R132 ;  /* 0x0002f08401007387 */ /* 0x000fe20000100a00 */
[----:B-1----:R-:W-:-:S03]  /*cf20*/  IMAD.WIDE R126, R13, 0x4, R230 ;  /* 0x000000040d7e7825 */ /* 0x002fc600078e02e6 */
[----:B------:R1:W-:Y:S01]  /*cf30*/  LDGSTS.E [R15+0x30000], desc[UR48][R132.64], !P3 ;  /* 0x30000000840f7fae */ /* 0x0003e2000d921870 */
[----:B--2---:R-:W-:-:S03]  /*cf40*/  IMAD.WIDE R134, R13, 0x4, R250 ;  /* 0x000000040d867825 */ /* 0x004fc600078e02fa */
[----:B------:R-:W-:Y:S01]  /*cf50*/  STL.64 [R1+0x2e0], R130 ;  /* 0x0002e08201007387 */ /* 0x000fe20000100a00 */
[----:B------:R-:W-:Y:S01]  /*cf60*/  ISETP.GE.U32.AND P4, PT, R2, 0x7fffff64, PT ;  /* 0x7fffff640200780c */ /* 0x000fe20003f86070 */
[----:B------:R-:W2:Y:S02]  /*cf70*/  LDC R122, c[0x0][0x230] ;  /* 0x00008c00ff7a7b82 */ /* 0x000ea40000000800 */
[----:B------:R3:W-:Y:S04]  /*cf80*/  LDGSTS.E [R15+0x34000], desc[UR48][R130.64], !P3 ;  /* 0x34000000820f7fae */ /* 0x0007e8000d921870 */
[----:B------:R-:W-:Y:S02]  /*cf90*/  STL.64 [R1+0x2d0], R128 ;  /* 0x0002d08001007387 */ /* 0x000fe40000100a00 */
[----:B------:R-:W4:Y:S02]  /*cfa0*/  LDC R123, c[0x0][0x230] ;  /* 0x00008c00ff7b7b82 */ /* 0x000f240000000800 */
[----:B------:R3:W-:Y:S04]  /*cfb0*/  LDGSTS.E [R15+0x38000], desc[UR48][R128.64], !P3 ;  /* 0x38000000800f7fae */ /* 0x0007e8000d921870 */
[----:B------:R1:W-:Y:S04]  /*cfc0*/  STL.64 [R1+0x248], R126 ;  /* 0x0002487e01007387 */ /* 0x0003e80000100a00 */
[----:B------:R-:W-:Y:S01]  /*cfd0*/  LDGSTS.E [R15+0x3c000], desc[UR48][R126.64], !P3 ;  /* 0x3c0000007e0f7fae */ /* 0x000fe2000d921870 */
[----:B------:R-:W-:-:S02]  /*cfe0*/  VIADD R2, R121, 0xffffffa2 ;  /* 0xffffffa279027836 */ /* 0x000fc40000000000 */
[----:B------:R-:W4:Y:S01]  /*cff0*/  LDC R121, c[0x0][0x230] ;  /* 0x00008c00ff797b82 */ /* 0x000f220000000800 */
[----:B------:R3:W-:Y:S04]  /*d000*/  LDGSTS.E [R15+0x30004], desc[UR48][R134.64], !P1 ;  /* 0x30004000860f7fae */ /* 0x0007e8000c921870 */
[----:B-1----:R-:W2:Y:S04]  /*d010*/  LDL.LU.64 R126, [R1+0x548] ;  /* 0x00054800017e7983 */ /* 0x002ea80000300a00 */
[----:B------:R-:W4:Y:S04]  /*d020*/  LDL.LU.64 R234, [R1+0x550] ;  /* 0x0005500001ea7983 */ /* 0x000f280000300a00 */
[----:B------:R-:W4:Y:S04]  /*d030*/  LDL.LU.64 R246, [R1+0x558] ;  /* 0x0005580001f67983 */ /* 0x000f280000300a00 */
[----:B------:R1:W-:Y:S04]  /*d040*/  STL.64 [R1+0x240], R134 ;  /* 0x0002408601007387 */ /* 0x0003e80000100a00 */
[----:B------:R-:W4:Y:S01]  /*d050*/  LDL.LU.64 R250, [R1+0x560] ;  /* 0x0005600001fa7983 */ /* 0x000f220000300a00 */
[----:B------:R-:W-:Y:S01]  /*d060*/  IMAD.WIDE R132, R13, 0x4, R232 ;  /* 0x000000040d847825 */ /* 0x000fe200078e02e8 */
[----:B------:R-:W-:-:S03]  /*d070*/  ISETP.GE.U32.AND P5, PT, R2, 0x7fffff63, PT ;  /* 0x7fffff630200780c */ /* 0x000fc60003fa6070 */
[C---:B---3--:R-:W-:Y:S01]  /*d080*/  IMAD.WIDE R130, R13.reuse, 0x4, R240 ;  /* 0x000000040d827825 */ /* 0x048fe200078e02f0 */
[----:B------:R-:W-:Y:S01]  /*d090*/  IADD3 R2, R120, -0x5f, RZ ;  /* 0xffffffa178027810 */ /* 0x000fe20007ffe0ff */
[----:B------:R3:W-:Y:S01]  /*d0a0*/  STL.64 [R1+0x238], R132 ;  /* 0x0002388401007387 */ /* 0x0007e20000100a00 */
[----:B------:R-:W4:Y:S01]  /*d0b0*/  LDC R120, c[0x0][0x230] ;  /* 0x00008c00ff787b82 */ /* 0x000f220000000800 */
[C---:B------:R-:W-:Y:S02]  /*d0c0*/  IMAD.WIDE R128, R13.reuse, 0x4, R248 ;  /* 0x000000040d807825 */ /* 0x040fe400078e02f8 */
[----:B------:R3:W-:Y:S02]  /*d0d0*/  LDGSTS.E [R15+0x34004], desc[UR48][R132.64], !P1 ;  /* 0x34004000840f7fae */ /* 0x0007e4000c921870 */
[----:B-1----:R-:W-:Y:S01]  /*d0e0*/  IMAD.WIDE R134, R13, 0x4, R236 ;  /* 0x000000040d867825 */ /* 0x002fe200078e02ec */
[----:B------:R-:W-:Y:S01]  /*d0f0*/  ISETP.GE.U32.AND P3, PT, R2, 0x7fffff62, PT ;  /* 0x7fffff620200780c */ /* 0x000fe20003f66070 */
[----:B------:R1:W-:Y:S02]  /*d100*/  STL.64 [R1+0x230], R130 ;  /* 0x0002308201007387 */ /* 0x0003e40000100a00 */
[----:B------:R-:W-:-:S02]  /*d110*/  VIADD R2, R124, 0xffffffa0 ;  /* 0xffffffa07c027836 */ /* 0x000fc40000000000 */
[----:B------:R1:W-:Y:S01]  /*d120*/  LDGSTS.E [R15+0x38004], desc[UR48][R130.64], !P1 ;  /* 0x38004000820f7fae */ /* 0x0003e2000c921870 */
[----:B---3--:R-:W-:-:S03]  /*d130*/  IMAD.WIDE R132, R13, 0x4, R238 ;  /* 0x000000040d847825 */ /* 0x008fc600078e02ee */
[----:B------:R3:W-:Y:S01]  /*d140*/  STL.64 [R1+0x228], R128 ;  /* 0x0002288001007387 */ /* 0x0007e20000100a00 */
[----:B------:R-:W-:-:S03]  /*d150*/  IMAD.WIDE R124, R13, 0x4, R244 ;  /* 0x000000040d7c7825 */ /* 0x000fc600078e02f4 */
[----:B------:R-:W-:Y:S01]  /*d160*/  LDGSTS.E [R15+0x3c004], desc[UR48][R128.64], !P1 ;  /* 0x3c004000800f7fae */ /* 0x000fe2000c921870 */
[----:B-1----:R-:W-:-:S03]  /*d170*/  IMAD.WIDE R130, R13, 0x4, R242 ;  /* 0x000000040d827825 */ /* 0x002fc600078e02f2 */
[----:B------:R-:W-:Y:S04]  /*d180*/  STL.64 [R1+0x220], R134 ;  /* 0x0002208601007387 */ /* 0x000fe80000100a00 */
[----:B------:R-:W-:Y:S04]  /*d190*/  LDGSTS.E [R15+0x30008], desc[UR48][R134.64], !P2 ;  /* 0x30008000860f7fae */ /* 0x000fe8000d121870 */
[----:B---3--:R-:W3:Y:S04]  /*d1a0*/  LDL.LU.64 R128, [R1+0x568] ;  /* 0x0005680001807983 */ /* 0x008ee80000300a00 */
[----:B------:R2:W-:Y:S04]  /*d1b0*/  STL.64 [R1+0x218], R132 ;  /* 0x0002188401007387 */ /* 0x0005e80000100a00 */
[----:B------:R-:W3:Y:S04]  /*d1c0*/  LDL.LU.64 R232, [R1+0x570] ;  /* 0x0005700001e87983 */ /* 0x000ee80000300a00 */
[----:B------:R4:W-:Y:S04]  /*d1d0*/  STL.64 [R1+0x210], R130 ;  /* 0x0002108201007387 */ /* 0x0009e80000100a00 */
[----:B------:R-:W3:Y:S04]  /*d1e0*/  LDL.LU.64 R240, [R1+0x578] ;  /* 0x0005780001f07983 */ /* 0x000ee80000300a00 */
[----:B------:R1:W-:Y:S04]  /*d1f0*/  STL.64 [R1+0x208], R124 ;  /* 0x0002087c01007387 */ /* 0x0003e80000100a00 */
[----:B------:R-:W3:Y:S04]  /*d200*/  LDL.LU.64 R248, [R1+0x580] ;  /* 0x0005800001f87983 */ /* 0x000ee80000300a00 */
[----:B------:R-:W3:Y:S04]  /*d210*/  LDL.LU.64 R236, [R1+0x588] ;  /* 0x0005880001ec7983 */ /* 0x000ee80000300a00 */
[----:B------:R-:W3:Y:S04]  /*d220*/  LDL.LU.64 R238, [R1+0x590] ;  /* 0x0005900001ee7983 */ /* 0x000ee80000300a00 */
[----:B------:R-:W3:Y:S04]  /*d230*/  LDL.LU.64 R242, [R1+0x598] ;  /* 0x0005980001f27983 */ /* 0x000ee80000300a00 */
[----:B------:R-:W3:Y:S04]  /*d240*/  LDL.LU.64 R244, [R1+0x5a0] ;  /* 0x0005a00001f47983 */ /* 0x000ee80000300a00 */
[----:B------:R2:W-:Y:S04]  /*d250*/  LDGSTS.E [R15+0x34008], desc[UR48][R132.64], !P2 ;  /* 0x34008000840f7fae */ /* 0x0005e8000d121870 */
[----:B------:R4:W-:Y:S04]  /*d260*/  LDGSTS.E [R15+0x38008], desc[UR48][R130.64], !P2 ;  /* 0x38008000820f7fae */ /* 0x0009e8000d121870 */
[----:B------:R1:W-:Y:S01]  /*d270*/  LDGSTS.E [R15+0x3c008], desc[UR48][R124.64], !P2 ;  /* 0x3c0080007c0f7fae */ /* 0x0003e2000d121870 */
[----:B--2---:R-:W-:-:S04]  /*d280*/  IMAD.WIDE R132, R13, 0x4, R126 ;  /* 0x000000040d847825 */ /* 0x004fc800078e027e */
[C---:B----4-:R-:W-:Y:S01]  /*d290*/  IMAD.WIDE R130, R13.reuse, 0x4, R234 ;  /* 0x000000040d827825 */ /* 0x050fe200078e02ea */
[----:B------:R-:W-:Y:S03]  /*d2a0*/  STL.64 [R1+0x200], R132 ;  /* 0x0002008401007387 */ /* 0x000fe60000100a00 */
[C---:B------:R-:W-:Y:S01]  /*d2b0*/  IMAD.WIDE R126, R13.reuse, 0x4, R246 ;  /* 0x000000040d7e7825 */ /* 0x040fe200078e02f6 */
[----:B------:R-:W-:Y:S04]  /*d2c0*/  STL.64 [R1+0x1f8], R130 ;  /* 0x0001f88201007387 */ /* 0x000fe80000100a00 */
[----:B------:R2:W-:Y:S01]  /*d2d0*/  LDGSTS.E [R15+0x3000c], desc[UR48][R132.64], !P6 ;  /* 0x3000c000840f7fae */ /* 0x0005e2000f121870 */
[----:B-1----:R-:W-:-:S03]  /*d2e0*/  IMAD.WIDE R124, R13, 0x4, R250 ;  /* 0x000000040d7c7825 */ /* 0x002fc600078e02fa */
[----:B------:R1:W-:Y:S04]  /*d2f0*/  STL.64 [R1+0x1f0], R126 ;  /* 0x0001f07e01007387 */ /* 0x0003e80000100a00 */
[----:B------:R4:W-:Y:S04]  /*d300*/  LDGSTS.E [R15+0x3400c], desc[UR48][R130.64], !P6 ;  /* 0x3400c000820f7fae */ /* 0x0009e8000f121870 */
[----:B------:R4:W-:Y:S04]  /*d310*/  STL.64 [R1+0x1e8], R124 ;  /* 0x0001e87c01007387 */ /* 0x0009e80000100a00 */
[----:B------:R-:W-:Y:S04]  /*d320*/  LDGSTS.E [R15+0x3800c], desc[UR48][R126.64], !P6 ;  /* 0x3800c0007e0f7fae */ /* 0x000fe8000f121870 */
[----:B------:R4:W-:Y:S04]  /*d330*/  LDGSTS.E [R15+0x3c00c], desc[UR48][R124.64], !P6 ;  /* 0x3c00c0007c0f7fae */ /* 0x0009e8000f121870 */
[----:B-1----:R-:W4:Y:S04]  /*d340*/  LDL.LU.64 R126, [R1+0x5a8] ;  /* 0x0005a800017e7983 */ /* 0x002f280000300a00 */
[----:B------:R-:W4:Y:S04]  /*d350*/  LDL.LU.64 R234, [R1+0x5b0] ;  /* 0x0005b00001ea7983 */ /* 0x000f280000300a00 */
[----:B------:R-:W4:Y:S04]  /*d360*/  LDL.LU.64 R246, [R1+0x5b8] ;  /* 0x0005b80001f67983 */ /* 0x000f280000300a00 */
[----:B------:R-:W4:Y:S01]  /*d370*/  LDL.LU.64 R250, [R1+0x5c0] ;  /* 0x0005c00001fa7983 */ /* 0x000f220000300a00 */
[----:B---3--:R-:W-:-:S04]  /*d380*/  IMAD.WIDE R140, R13, 0x4, R128 ;  /* 0x000000040d8c7825 */ /* 0x008fc800078e0280 */
[C---:B--2---:R-:W-:Y:S01]  /*d390*/  IMAD.WIDE R132, R13.reuse, 0x4, R232 ;  /* 0x000000040d847825 */ /* 0x044fe200078e02e8 */
[----:B------:R-:W-:Y:S03]  /*d3a0*/  STL.64 [R1+0x2c8], R140 ;  /* 0x0002c88c01007387 */ /* 0x000fe60000100a00 */
[C---:B------:R-:W-:Y:S01]  /*d3b0*/  IMAD.WIDE R138, R13.reuse, 0x4, R240 ;  /* 0x000000040d8a7825 */ /* 0x040fe200078e02f0 */
[----:B------:R1:W-:Y:S03]  /*d3c0*/  STL.64 [R1+0x2a8], R132 ;  /* 0x0002a88401007387 */ /* 0x0003e60000100a00 */
[C---:B------:R-:W-:Y:S01]  /*d3d0*/  IMAD.WIDE R136, R13.reuse, 0x4, R248 ;  /* 0x000000040d887825 */ /* 0x040fe200078e02f8 */
[----:B------:R-:W-:Y:S03]  /*d3e0*/  STL.64 [R1+0x2c0], R138 ;  /* 0x0002c08a01007387 */ /* 0x000fe60000100a00 */
[C---:B------:R-:W-:Y:S01]  /*d3f0*/  IMAD.WIDE R134, R13.reuse, 0x4, R236 ;  /* 0x000000040d867825 */ /* 0x040fe200078e02ec */
[----:B------:R-:W-:Y:S03]  /*d400*/  STL.64 [R1+0x2b8], R136 ;  /* 0x0002b88801007387 */ /* 0x000fe60000100a00 */
[C---:B----4-:R-:W-:Y:S01]  /*d410*/  IMAD.WIDE R130, R13.reuse, 0x4, R238 ;  /* 0x000000040d827825 */ /* 0x050fe200078e02ee */
[----:B------:R-:W-:Y:S03]  /*d420*/  STL.64 [R1+0x2b0], R134 ;  /* 0x0002b08601007387 */ /* 0x000fe60000100a00 */
[C---:B------:R-:W-:Y:S01]  /*d430*/  IMAD.WIDE R128, R13.reuse, 0x4, R242 ;  /* 0x000000040d807825 */ /* 0x040fe200078e02f2 */
[----:B------:R2:W-:Y:S03]  /*d440*/  STL.64 [R1+0x2a0], R130 ;  /* 0x0002a08201007387 */ /* 0x0005e60000100a00 */
[C---:B------:R-:W-:Y:S01]  /*d450*/  IMAD.WIDE R124, R13.reuse, 0x4, R244 ;  /* 0x000000040d7c7825 */ /* 0x040fe200078e02f4 */
[----:B------:R3:W-:Y:S04]  /*d460*/  STL.64 [R1+0x298], R128 ;  /* 0x0002988001007387 */ /* 0x0007e80000100a00 */
[----:B------:R-:W4:Y:S04]  /*d470*/  LDL.LU.64 R236, [R1+0x5c8] ;  /* 0x0005c80001ec7983 */ /* 0x000f280000300a00 */
[----:B------:R3:W-:Y:S04]  /*d480*/  STL.64 [R1+0x290], R124 ;  /* 0x0002907c01007387 */ /* 0x0007e80000100a00 */
[----:B------:R-:W4:Y:S04]  /*d490*/  LDL.LU.64 R238, [R1+0x5d0] ;  /* 0x0005d00001ee7983 */ /* 0x000f280000300a00 */
[----:B------:R-:W-:Y:S04]  /*d4a0*/  LDGSTS.E [R14+0x20000], desc[UR48][R140.64], !P4 ;  /* 0x200000008c0e7fae */ /* 0x000fe8000e121870 */
[----:B------:R-:W4:Y:S04]  /*d4b0*/  LDL.LU.64 R242, [R1+0x5d8] ;  /* 0x0005d80001f27983 */ /* 0x000f280000300a00 */
[----:B------:R-:W-:Y:S04]  /*d4c0*/  LDGSTS.E [R14+0x24000], desc[UR48][R138.64], !P4 ;  /* 0x240000008a0e7fae */ /* 0x000fe8000e121870 */
[----:B------:R-:W4:Y:S04]  /*d4d0*/  LDL.LU.64 R244, [R1+0x5e0] ;  /* 0x0005e00001f47983 */ /* 0x000f280000300a00 */
[----:B------:R-:W-:Y:S04]  /*d4e0*/  LDGSTS.E [R14+0x28000], desc[UR48][R136.64], !P4 ;  /* 0x28000000880e7fae */ /* 0x000fe8000e121870 */
[----:B------:R-:W-:Y:S04]  /*d4f0*/  LDGSTS.E [R14+0x2c000], desc[UR48][R134.64], !P4 ;  /* 0x2c000000860e7fae */ /* 0x000fe8000e121870 */
[----:B------:R1:W-:Y:S04]  /*d500*/  LDGSTS.E [R14+0x20004], desc[UR48][R132.64], !P5 ;  /* 0x20004000840e7fae */ /* 0x0003e8000e921870 */
[----:B------:R2:W-:Y:S04]  /*d510*/  LDGSTS.E [R14+0x24004], desc[UR48][R130.64], !P5 ;  /* 0x24004000820e7fae */ /* 0x0005e8000e921870 */
[----:B------:R-:W-:Y:S04]  /*d520*/  LDGSTS.E [R14+0x28004], desc[UR48][R128.64], !P5 ;  /* 0x28004000800e7fae */ /* 0x000fe8000e921870 */
[----:B------:R3:W-:Y:S01]  /*d530*/  LDGSTS.E [R14+0x2c004], desc[UR48][R124.64], !P5 ;  /* 0x2c0040007c0e7fae */ /* 0x0007e2000e921870 */
[----:B-1----:R-:W-:-:S04]  /*d540*/  IMAD.WIDE R132, R13, 0x4, R126 ;  /* 0x000000040d847825 */ /* 0x002fc800078e027e */
[C---:B--2---:R-:W-:Y:S01]  /*d550*/  IMAD.WIDE R130, R13.reuse, 0x4, R234 ;  /* 0x000000040d827825 */ /* 0x044fe200078e02ea */
[----:B------:R1:W-:Y:S03]  /*d560*/  STL.64 [R1+0x288], R132 ;  /* 0x0002888401007387 */ /* 0x0003e60000100a00 */
[C---:B------:R-:W-:Y:S01]  /*d570*/  IMAD.WIDE R126, R13.reuse, 0x4, R246 ;  /* 0x000000040d7e7825 */ /* 0x040fe200078e02f6 */
[----:B---3--:R-:W2:Y:S03]  /*d580*/  LDL.LU.64 R128, [R1+0x5e8] ;  /* 0x0005e80001807983 */ /* 0x008ea60000300a00 */
[----:B------:R-:W-:Y:S01]  /*d590*/  IMAD.WIDE R124, R13, 0x4, R250 ;  /* 0x000000040d7c7825 */ /* 0x000fe200078e02fa */
[----:B------:R3:W-:Y:S04]  /*d5a0*/  STL.64 [R1+0x280], R130 ;  /* 0x0002808201007387 */ /* 0x0007e80000100a00 */
[----:B------:R-:W2:Y:S04]  /*d5b0*/  LDL.LU.64 R232, [R1+0x5f0] ;  /* 0x0005f00001e87983 */ /* 0x000ea80000300a00 */
[----:B------:R-:W-:Y:S04]  /*d5c0*/  STL.64 [R1+0x278], R126 ;  /* 0x0002787e01007387 */ /* 0x000fe80000100a00 */
[----:B------:R-:W2:Y:S04]  /*d5d0*/  LDL.LU.64 R246, [R1+0x5f8] ;  /* 0x0005f80001f67983 */ /* 0x000ea80000300a00 */
[----:B------:R3:W-:Y:S04]  /*d5e0*/  STL.64 [R1+0x270], R124 ;  /* 0x0002707c01007387 */ /* 0x0007e80000100a00 */
[----:B------:R-:W2:Y:S01]  /*d5f0*/  LDL.LU.64 R250, [R1+0x600] ;  /* 0x0006000001fa7983 */ /* 0x000ea20000300a00 */
[----:B------:R-:W1:Y:S01]  /*d600*/  S2R R249, SR_TID.X ;  /* 0x0000000000f97919 */ /* 0x000e620000002100 */
[----:B------:R-:W-:Y:S01]  /*d610*/  ISETP.GE.U32.AND P1, PT, R2, 0x7fffff61, PT ;  /* 0x7fffff610200780c */ /* 0x000fe20003f26070 */
[----:B------:R-:W-:Y:S01]  /*d620*/  VIADD R2, R122, 0xffffff83 ;  /* 0xffffff837a027836 */ /* 0x000fe20000000000 */
[----:B------:R3:W-:Y:S01]  /*d630*/  LDGSTS.E [R14+0x20008], desc[UR48][R132.64], !P3 ;  /* 0x20008000840e7fae */ /* 0x0007e2000d921870 */
[----:B------:R-:W2:Y:S03]  /*d640*/  LDC R122, c[0x0][0x230] ;  /* 0x00008c00ff7a7b82 */ /* 0x000ea60000000800 */
[----:B------:R-:W-:Y:S01]  /*d650*/  ISETP.GE.U32.AND P2, PT, R2, 0x7fffff44, PT ;  /* 0x7fffff440200780c */ /* 0x000fe20003f46070 */
[----:B------:R3:W-:Y:S01]  /*d660*/  LDGSTS.E [R14+0x24008], desc[UR48][R130.64], !P3 ;  /* 0x24008000820e7fae */ /* 0x0007e2000d921870 */
[----:B------:R-:W-:Y:S01]  /*d670*/  IADD3 R2, R120, -0x7e, RZ ;  /* 0xffffff8278027810 */ /* 0x000fe20007ffe0ff */
[----:B------:R-:W-:-:S02]  /*d680*/  VIADD R120, R123, 0xffffff80 ;  /* 0xffffff807b787836 */ /* 0x000fc40000000000 */
[----:B------:R-:W-:Y:S04]  /*d690*/  LDGSTS.E [R14+0x28008], desc[UR48][R126.64], !P3 ;  /* 0x280080007e0e7fae */ /* 0x000fe8000d921870 */
[----:B------:R-:W2:Y:S01]  /*d6a0*/  LDL.LU.64 R240, [R1+0x608] ;  /* 0x0006080001f07983 */ /* 0x000ea20000300a00 */
[----:B-1----:R-:W-:Y:S01]  /*d6b0*/  LOP3.LUT R249, R249, 0x3f, RZ, 0xc0, !PT ;  /* 0x0000003ff9f97812 */ /* 0x002fe200078ec0ff */
[----:B----4-:R-:W-:Y:S01]  /*d6c0*/  IMAD.WIDE R134, R13, 0x4, R236 ;  /* 0x000000040d867825 */ /* 0x010fe200078e02ec */
[----:B------:R-:W-:Y:S01]  /*d6d0*/  ISETP.GE.U32.AND P6, PT, R2, 0x7fffff43, PT ;  /* 0x7fffff430200780c */ /* 0x000fe20003fc6070 */
[----:B------:R1:W-:Y:S01]  /*d6e0*/  LDGSTS.E [R14+0x2c008], desc[UR48][R124.64], !P3 ;  /* 0x2c0080007c0e7fae */ /* 0x0003e2000d921870 */
[----:B------:R-:W-:Y:S01]  /*d6f0*/  ISETP.GE.AND P4, PT, R249, R120, PT ;  /* 0x00000078f900720c */ /* 0x000fe20003f86270 */
[----:B---3--:R-:W-:Y:S01]  /*d700*/  IMAD.WIDE R132, R13, 0x4, R238 ;  /* 0x000000040d847825 */ /* 0x008fe200078e02ee */
[----:B------:R-:W3:Y:S01]  /*d710*/  LDC R249, c[0x0][0x230] ;  /* 0x00008c00fff97b82 */ /* 0x000ee20000000800 */
[----:B------:R-:W-:Y:S02]  /*d720*/  LDGSTS.E [R14+0x2000c], desc[UR48][R134.64], !P1 ;  /* 0x2000c000860e7fae */ /* 0x000fe4000c921870 */
[----:B------:R-:W-:-:S02]  /*d730*/  VIADD R2, R121, 0xffffff81 ;  /* 0xffffff8179027836 */ /* 0x000fc40000000000 */
[C---:B------:R-:W-:Y:S01]  /*d740*/  IMAD.WIDE R130, R13.reuse, 0x4, R242 ;  /* 0x000000040d827825 */ /* 0x040fe200078e02f2 */
[----:B------:R2:W-:Y:S02]  /*d750*/  LDGSTS.E [R14+0x2400c], desc[UR48][R132.64], !P1 ;  /* 0x2400c000840e7fae */ /* 0x0005e4000c921870 */
[----:B------:R-:W-:Y:S01]  /*d760*/  ISETP.GE.U32.AND P5, PT, R2, 0x7fffff42, PT ;  /* 0x7fffff420200780c */ /* 0x000fe20003fa6070 */
[----:B-1----:R-:W-:Y:S01]  /*d770*/  IMAD.WIDE R124, R13, 0x4, R244 ;  /* 0x000000040d7c7825 */ /* 0x002fe200078e02f4 */
[----:B------:R-:W-:Y:S01]  /*d780*/  SEL R2, RZ, 0x4, P4 ;  /* 0x00000004ff027807 */ /* 0x000fe20002000000 */
[----:B------:R1:W-:Y:S01]  /*d790*/  LDGSTS.E [R14+0x2800c], desc[UR48][R130.64], !P1 ;  /* 0x2800c000820e7fae */ /* 0x0003e2000c921870 */
[----:B------:R-:W4:Y:S03]  /*d7a0*/  LDC R121, c[0x0][0x230] ;  /* 0x00008c00ff797b82 */ /* 0x000f260000000800 */
[----:B------:R1:W-:Y:S05]  /*d7b0*/  LDGSTS.E [R14+0x2c00c], desc[UR48][R124.64], !P1 ;  /* 0x2c00c0007c0e7fae */ /* 0x0003ea000c921870 */
[----:B------:R-:W4:Y:S01]  /*d7c0*/  LDC R123, c[0x0][0x230] ;  /* 0x00008c00ff7b7b82 */ /* 0x000f220000000800 */
[----:B---3--:R-:W-:-:S04]  /*d7d0*/  IADD3 R249, R249, 0x3f, RZ ;  /* 0x0000003ff9f97810 */ /* 0x008fc80007ffe0ff */
[----:B------:R-:W-:Y:S02]  /*d7e0*/  ISETP.GT.AND P4, PT, R249, 0xbf, PT ;  /* 0x000000bff900780c */ /* 0x000fe40003f84270 */
[----:B------:R-:W3:Y:S04]  /*d7f0*/  LDL.LU.64 R248, [R1+0x610] ;  /* 0x0006100001f87983 */ /* 0x000ee80000300a00 */
[----:B------:R-:W3:Y:S04]  /*d800*/  LDL.LU.64 R126, [R1+0x618] ;  /* 0x00061800017e7983 */ /* 0x000ee80000300a00 */
[----:B------:R-:W-:Y:S04]  /*d810*/  STL.64 [R1+0x268], R134 ;  /* 0x0002688601007387 */ /* 0x000fe80000100a00 */
[----:B------:R-:W3:Y:S04]  /*d820*/  LDL.LU.64 R234, [R1+0x628] ;  /* 0x0006280001ea7983 */ /* 0x000ee80000300a00 */
[----:B------:R2:W-:Y:S04]  /*d830*/  STL.64 [R1+0x260], R132 ;  /* 0x0002608401007387 */ /* 0x0005e80000100a00 */
[----:B------:R1:W-:Y:S04]  /*d840*/  STL.64 [R1+0x258], R130 ;  /* 0x0002588201007387 */ /* 0x0003e80000100a00 */
[----:B------:R4:W-:Y:S04]  /*d850*/  STL.64 [R1+0x250], R124 ;  /* 0x0002507c01007387 */ /* 0x0009e80000100a00 */
[----:B------:R-:W3:Y:S04]  /*d860*/  LDL.LU.64 R236, [R1+0x620] ;  /* 0x0006200001ec7983 */ /* 0x000ee80000300a00 */
[----:B------:R-:W3:Y:S04]  /*d870*/  LDL.LU.64 R238, [R1+0x630] ;  /* 0x0006300001ee7983 */ /* 0x000ee80000300a00 */
[----:B------:R-:W3:Y:S04]  /*d880*/  LDL.LU.64 R242, [R1+0x640] ;  /* 0x0006400001f27983 */ /* 0x000ee80000300a00 */
[----:B------:R-:W3:Y:S01]  /*d890*/  LDL.LU.64 R244, [R1+0x638] ;  /* 0x0006380001f47983 */ /* 0x000ee20000300a00 */
[----:B--2---:R-:W-:-:S05]  /*d8a0*/  IMAD.WIDE R132, R13, 0x4, R128 ;  /* 0x000000040d847825 */ /* 0x004fca00078e0280 */
[----:B------:R-:W-:Y:S01]  /*d8b0*/  STL.64 [R1+0x1e0], R132 ;  /* 0x0001e08401007387 */ /* 0x000fe20000100a00 */
[C---:B-1----:R-:W-:Y:S01]  /*d8c0*/  IMAD.WIDE R130, R13.reuse, 0x4, R232 ;  /* 0x000000040d827825 */ /* 0x042fe200078e02e8 */
[----:B------:R-:W-:Y:S02]  /*d8d0*/  SEL R2, R2, RZ, P4 ;  /* 0x000000ff02027207 */ /* 0x000fe40002000000 */
[----:B------:R-:W-:Y:S01]  /*d8e0*/  LDGSTS.E [R14+0x30000], desc[UR48][R132.64], !P2 ;  /* 0x30000000840e7fae */ /* 0x000fe2000d121870 */
[----:B------:R-:W-:-:S04]  /*d8f0*/  IMAD.WIDE R128, R13, 0x4, R246 ;  /* 0x000000040d807825 */ /* 0x000fc800078e02f6 */
[----:B----4-:R-:W-:Y:S01]  /*d900*/  IMAD.WIDE R124, R13, 0x4, R250 ;  /* 0x000000040d7c7825 */ /* 0x010fe200078e02fa */
[----:B------:R-:W2:Y:S04]  /*d910*/  LDL.LU.64 R246, [R1+0x648] ;  /* 0x0006480001f67983 */ /* 0x000ea80000300a00 */
[----:B------:R1:W-:Y:S04]  /*d920*/  STL.64 [R1+0x1d8], R130 ;  /* 0x0001d88201007387 */ /* 0x0003e80000100a00 */
[----:B------:R-:W4:Y:S01]  /*d930*/  LDL.LU.64 R250, [R1+0x650] ;  /* 0x0006500001fa7983 */ /* 0x000f220000300a00 */
[----:B------:R-:W-:-:S02]  /*d940*/  ISETP.GE.U32.AND P4, PT, R120, 0x7fffff41, PT ;  /* 0x7fffff417800780c */ /* 0x000fc40003f86070 */
[----:B------:R-:W1:Y:S01]  /*d950*/  LDC R120, c[0x0][0x230] ;  /* 0x00008c00ff787b82 */ /* 0x000e620000000800 */
[----:B------:R-:W-:Y:S01]  /*d960*/  ISETP.NE.U32.AND P3, PT, R2, RZ, PT ;  /* 0x000000ff0200720c */ /* 0x000fe20003f65070 */
[----:B------:R-:W-:Y:S01]  /*d970*/  VIADD R2, R122, 0xffffff7f ;  /* 0xffffff7f7a027836 */ /* 0x000fe20000000000 */
[----:B------:R1:W-:Y:S05]  /*d980*/  LDGSTS.E [R14+0x34000], desc[UR48][R130.64], !P2 ;  /* 0x34000000820e7fae */ /* 0x0003ea000d121870 */
[----:B------:R-:W3:Y:S01]  /*d990*/  LDC R122, c[0x0][0x230] ;  /* 0x00008c00ff7a7b82 */ /* 0x000ee20000000800 */
[----:B------:R-:W-:Y:S01]  /*d9a0*/  ISETP.GE.U32.AND P1, PT, R2, 0x7fffff40, PT ;  /* 0x7fffff400200780c */ /* 0x000fe20003f26070 */
[----:B------:R-:W-:Y:S01]  /*d9b0*/  VIADD R2, R121, 0xffffff7e ;  /* 0xffffff7e79027836 */ /* 0x000fe20000000000 */
[----:B------:R3:W-:Y:S04]  /*d9c0*/  STL.64 [R1+0x1d0], R128 ;  /* 0x0001d08001007387 */ /* 0x0007e80000100a00 */
[----:B------:R3:W-:Y:S01]  /*d9d0*/  LDGSTS.E [R14+0x38000], desc[UR48][R128.64], !P2 ;  /* 0x38000000800e7fae */ /* 0x0007e2000d121870 */
[----:B-1----:R-:W-:Y:S01]  /*d9e0*/  IMAD.WIDE R130, R13, 0x4, R240 ;  /* 0x000000040d827825 */ /* 0x002fe200078e02f0 */
[----:B------:R-:W1:Y:S02]  /*d9f0*/  LDC R121, c[0x0][0x230] ;  /* 0x00008c00ff797b82 */ /* 0x000e640000000800 */
[----:B------:R3:W-:Y:S04]  /*da00*/  STL.64 [R1+0x1c8], R124 ;  /* 0x0001c87c01007387 */ /* 0x0007e80000100a00 */
[----:B------:R3:W-:Y:S01]  /*da10*/  LDGSTS.E [R14+0x3c000], desc[UR48][R124.64], !P2 ;  /* 0x3c0000007c0e7fae */ /* 0x0007e2000d121870 */
[----:B------:R-:W-:-:S02]  /*da20*/  ISETP.GE.U32.AND P2, PT, R2, 0x7fffff3f, PT ;  /* 0x7fffff3f0200780c */ /* 0x000fc40003f46070 */
[----:B------:R-:W-:Y:S01]  /*da30*/  IADD3 R2, R120, -0x83, RZ ;  /* 0xffffff7d78027810 */ /* 0x000fe20007ffe0ff */
[----:B------:R1:W-:Y:S04]  /*da40*/  STL.64 [R1+0x1c0], R130 ;  /* 0x0001c08201007387 */ /* 0x0003e80000100a00 */
[----:B------:R1:W-:Y:S01]  /*da50*/  LDGSTS.E [R14+0x30004], desc[UR48][R130.64], !P6 ;  /* 0x30004000820e7fae */ /* 0x0003e2000f121870 */
[----:B------:R-:W-:Y:S02]  /*da60*/  VIADD R120, R123, 0xffffff5f ;  /* 0xffffff5f7b787836 */ /* 0x000fe40000000000 */
[----:B------:R-:W-:-:S04]  /*da70*/  IMAD.WIDE R8, R13, 0x4, R8 ;  /* 0x000000040d087825 */ /* 0x000fc800078e0208 */
[----:B------:R-:W-:-:S04]  /*da80*/  IMAD.WIDE R6, R13, 0x4, R6 ;  /* 0x000000040d067825 */ /* 0x000fc800078e0206 */
[----:B---3--:R-:W-:-:S04]  /*da90*/  IMAD.WIDE R128, R13, 0x4, R248 ;  /* 0x000000040d807825 */ /* 0x008fc800078e02f8 */
[C---:B------:R-:W-:Y:S01]  /*daa0*/  IMAD.WIDE R126, R13.reuse, 0x4, R126 ;  /* 0x000000040d7e7825 */ /* 0x040fe200078e027e */
[----:B------:R3:W-:Y:S04]  /*dab0*/  STL.64 [R1+0x1b8], R128 ;  /* 0x0001b88001007387 */ /* 0x0007e80000100a00 */
[----:B------:R3:W-:Y:S01]  /*dac0*/  LDGSTS.E [R14+0x34004], desc[UR48][R128.64], !P6 ;  /* 0x34004000800e7fae */ /* 0x0007e2000f121870 */
[----:B------:R-:W-:-:S03]  /*dad0*/  IMAD.WIDE R124, R13, 0x4, R234 ;  /* 0x000000040d7c7825 */ /* 0x000fc600078e02ea */
[----:B------:R3:W-:Y:S04]  /*dae0*/  STL.64 [R1+0x1b0], R126 ;  /* 0x0001b07e01007387 */ /* 0x0007e80000100a00 */
[----:B------:R3:W-:Y:S04]  /*daf0*/  LDGSTS.E [R14+0x38004], desc[UR48][R126.64], !P6 ;  /* 0x380040007e0e7fae */ /* 0x0007e8000f121870 */
[----:B------:R3:W-:Y:S04]  /*db00*/  STL.64 [R1+0x1a8], R124 ;  /* 0x0001a87c01007387 */ /* 0x0007e80000100a00 */
[----:B------:R3:W-:Y:S01]  /*db10*/  LDGSTS.E [R14+0x3c004], desc[UR48][R124.64], !P6 ;  /* 0x3c0040007c0e7fae */ /* 0x0007e2000f121870 */
[----:B-1----:R-:W-:Y:S01]  /*db20*/  IMAD.WIDE R130, R13, 0x4, R236 ;  /* 0x000000040d827825 */ /* 0x002fe200078e02ec */
[----:B------:R-:W-:-:S03]  /*db30*/  ISETP.GE.U32.AND P6, PT, R2, 0x7fffff3e, PT ;  /* 0x7fffff3e0200780c */ /* 0x000fc60003fc6070 */
[C---:B---3--:R-:W-:Y:S01]  /*db40*/  IMAD.WIDE R128, R13.reuse, 0x4, R238 ;  /* 0x000000040d807825 */ /* 0x048fe200078e02ee */
[----:B------:R-:W-:Y:S03]  /*db50*/  LDGSTS.E [R14+0x30008], desc[UR48][R130.64], !P5 ;  /* 0x30008000820e7fae */ /* 0x000fe6000e921870 */
[C---:B------:R-:W-:Y:S01]  /*db60*/  IMAD.WIDE R126, R13.reuse, 0x4, R242 ;  /* 0x000000040d7e7825 */ /* 0x040fe200078e02f2 */
[----:B------:R-:W-:Y:S03]  /*db70*/  STL.64 [R1+0x1a0], R130 ;  /* 0x0001a08201007387 */ /* 0x000fe60000100a00 */
[----:B------:R-:W-:Y:S01]  /*db80*/  IMAD.WIDE R124, R13, 0x4, R244 ;  /* 0x000000040d7c7825 */ /* 0x000fe200078e02f4 */
[----:B------:R1:W-:Y:S03]  /*db90*/  LDGSTS.E [R14+0x34008], desc[UR48][R128.64], !P5 ;  /* 0x34008000800e7fae */ /* 0x0003e6000e921870 */
[----:B------:R-:W-:Y:S01]  /*dba0*/  VIADD R2, R122, 0xffffff7c ;  /* 0xffffff7c7a027836 */ /* 0x000fe20000000000 */
[----:B------:R1:W-:Y:S04]  /*dbb0*/  STL.64 [R1+0x198], R128 ;  /* 0x0001988001007387 */ /* 0x0003e80000100a00 */
[----:B------:R3:W-:Y:S04]  /*dbc0*/  LDGSTS.E [R14+0x38008], desc[UR48][R126.64], !P5 ;  /* 0x380080007e0e7fae */ /* 0x0007e8000e921870 */
[----:B------:R3:W-:Y:S04]  /*dbd0*/  STL.64 [R1+0x190], R126 ;  /* 0x0001907e01007387 */ /* 0x0007e80000100a00 */
[----:B------:R2:W-:Y:S01]  /*dbe0*/  LDGSTS.E [R14+0x3c008], desc[UR48][R124.64], !P5 ;  /* 0x3c0080007c0e7fae */ /* 0x0005e2000e921870 */
[----:B------:R-:W-:-:S02]  /*dbf0*/  ISETP.GE.U32.AND P5, PT, R2, 0x7fffff3d, PT ;  /* 0x7fffff3d0200780c */ /* 0x000fc40003fa6070 */
[----:B------:R-:W-:Y:S01]  /*dc00*/  MOV R2, UR8 ;  /* 0x0000000800027c02 */ /* 0x000fe20008000f00 */
[----:B------:R2:W-:Y:S04]  /*dc10*/  STL.64 [R1+0x188], R124 ;  /* 0x0001887c01007387 */ /* 0x0005e80000100a00 */
[----:B-1----:R-:W-:-:S04]  /*dc20*/  IMAD.WIDE R128, R2, 0x4, R28 ;  /* 0x0000000402807825 */ /* 0x002fc800078e021c */
[----:B------:R-:W-:-:S04]  /*dc30*/  IMAD.WIDE R74, R2, 0x4, R74 ;  /* 0x00000004024a7825 */ /* 0x000fc800078e024a */
[----:B---3--:R-:W-:-:S04]  /*dc40*/  IMAD.WIDE R126, R2, 0x4, R78 ;  /* 0x00000004027e7825 */ /* 0x008fc800078e024e */
[----:B------:R-:W-:-:S04]  /*dc50*/  IMAD.WIDE R76, R2, 0x4, R76 ;  /* 0x00000004024c7825 */ /* 0x000fc800078e024c */
        /* <DEDUP_REMOVED lines=12> */
[----:B--2---:R-:W-:-:S05]  /*dd20*/  IMAD.WIDE R124, R13, 0x4, R246 ;  /* 0x000000040d7c7825 */ /* 0x004fca00078e02f6 */
[----:B------:R1:W-:Y:S01]  /*dd30*/  STL.64 [R1+0x180], R124 ;  /* 0x0001807c01007387 */ /* 0x0003e20000100a00 */
[----:B----4-:R-:W-:-:S03]  /*dd40*/  IMAD.WIDE R122, R13, 0x4, R250 ;  /* 0x000000040d7a7825 */ /* 0x010fc600078e02fa */
[----:B------:R1:W-:Y:S04]  /*dd50*/  LDGSTS.E [R14+0x3000c], desc[UR48][R124.64], !P4 ;  /* 0x3000c0007c0e7fae */ /* 0x0003e8000e121870 */
[----:B------:R2:W-:Y:S04]  /*dd60*/  STL.64 [R1+0x178], R122 ;  /* 0x0001787a01007387 */ /* 0x0005e80000100a00 */
[----:B------:R-:W-:Y:S01]  /*dd70*/  STL.64 [R1+0x170], R8 ;  /* 0x0001700801007387 */ /* 0x000fe20000100a00 */
[----:B-1----:R-:W-:-:S03]  /*dd80*/  IMAD.WIDE R124, R2, 0x4, R26 ;  /* 0x00000004027c7825 */ /* 0x002fc600078e021a */
[----:B------:R1:W-:Y:S04]  /*dd90*/  STL.64 [R1+0x168], R6 ;  /* 0x0001680601007387 */ /* 0x0003e80000100a00 */
[----:B------:R-:W-:Y:S04]  /*dda0*/  STL.64 [R1+0x160], R128 ;  /* 0x0001608001007387 */ /* 0x000fe80000100a00 */
        /* <DEDUP_REMOVED lines=10> */
[----:B------:R2:W-:Y:S04]  /*de50*/  LDGSTS.E [R14+0x3400c], desc[UR48][R122.64], !P4 ;  /* 0x3400c0007a0e7fae */ /* 0x0005e8000e121870 */
[----:B------:R-:W-:Y:S04]  /*de60*/  STL.64 [R1+0x100], R94 ;  /* 0x0001005e01007387 */ /* 0x000fe80000100a00 */
[----:B------:R-:W-:Y:S04]  /*de70*/  LDGSTS.E [R14+0x3800c], desc[UR48][R8.64], !P4 ;  /* 0x3800c000080e7fae */ /* 0x000fe8000e121870 */
[----:B------:R-:W-:Y:S01]  /*de80*/  STL.64 [R1+0x108], R92 ;  /* 0x0001085c01007387 */ /* 0x000fe20000100a00 */
[C---:B------:R-:W-:Y:S01]  /*de90*/  IMAD.WIDE R78, R2.reuse, 0x4, R110 ;  /* 0x00000004024e7825 */ /* 0x040fe200078e026e */
[----:B--2---:R-:W2:Y:S02]  /*dea0*/  LDC R122, c[0x0][0x230] ;  /* 0x00008c00ff7a7b82 */ /* 0x004ea40000000800 */
[----:B------:R1:W-:Y:S04]  /*deb0*/  LDGSTS.E [R14+0x3c00c], desc[UR48][R6.64], !P4 ;  /* 0x3c00c000060e7fae */ /* 0x0003e8000e121870 */
[----:B------:R-:W-:Y:S01]  /*dec0*/  STL.64 [R1+0xf8], R96 ;  /* 0x0000f86001007387 */ /* 0x000fe20000100a00 */
[C---:B------:R-:W-:Y:S01]  /*ded0*/  IMAD.WIDE R104, R2.reuse, 0x4, R104 ;  /* 0x0000000402687825 */ /* 0x040fe200078e0268 */
[----:B------:R-:W3:Y:S02]  /*dee0*/  LDC R123, c[0x0][0x230] ;  /* 0x00008c00ff7b7b82 */ /* 0x000ee40000000800 */
[----:B------:R-:W-:Y:S01]  /*def0*/  STL.64 [R1+0xf0], R98 ;  /* 0x0000f06201007387 */ /* 0x000fe20000100a00 */
[----:B-1----:R-:W-:-:S03]  /*df00*/  IMAD.WIDE R6, R2, 0x4, R108 ;  /* 0x0000000402067825 */ /* 0x002fc600078e026c */
[----:B------:R-:W-:Y:S04]  /*df10*/  STL.64 [R1+0xe0], R102 ;  /* 0x0000e06601007387 */ /* 0x000fe80000100a00 */
[----:B------:R-:W-:Y:S04]  /*df20*/  STL.64 [R1+0xe8], R100 ;  /* 0x0000e86401007387 */ /* 0x000fe80000100a00 */
[----:B------:R-:W4:Y:S04]  /*df30*/  LDL.LU.64 R250, [R1+0x440] ;  /* 0x0004400001fa7983 */ /* 0x000f280000300a00 */
[----:B------:R-:W2:Y:S04]  /*df40*/  LDL.LU.64 R248, [R1+0x450] ;  /* 0x0004500001f87983 */ /* 0x000ea80000300a00 */
[----:B------:R-:W-:Y:S04]  /*df50*/  STL.64 [R1+0xc8], R6 ;  /* 0x0000c80601007387 */ /* 0x000fe80000100a00 */
[----:B------:R-:W3:Y:S04]  /*df60*/  LDL.LU.64 R246, [R1+0x470] ;  /* 0x0004700001f67983 */ /* 0x000ee80000300a00 */
[----:B------:R-:W2:Y:S04]  /*df70*/  LDL.LU.64 R244, [R1+0x480] ;  /* 0x0004800001f47983 */ /* 0x000ea80000300a00 */
[----:B------:R-:W3:Y:S04]  /*df80*/  LDL.LU.64 R242, [R1+0x490] ;  /* 0x0004900001f27983 */ /* 0x000ee80000300a00 */
        /* <DEDUP_REMOVED lines=13> */
[----:B------:R-:W3:Y:S01]  /*e060*/  LDL.LU.64 R130, [R1+0x530] ;  /* 0x0005300001827983 */ /* 0x000ee20000300a00 */
[----:B------:R-:W-:-:S03]  /*e070*/  IMAD.WIDE R30, R2, 0x4, R30 ;  /* 0x00000004021e7825 */ /* 0x000fc600078e021e */
[----:B------:R-:W0:Y:S01]  /*e080*/  LDGDEPBAR ;  /* 0x00000000000079af */ /* 0x000e220000000000 */
[----:B------:R-:W-:-:S03]  /*e090*/  IMAD.WIDE R106, R2, 0x4, R106 ;  /* 0x00000004026a7825 */ /* 0x000fc600078e026a */
[----:B------:R-:W-:Y:S01]  /*e0a0*/  LDGSTS.E [R4+-0x38000], desc[UR48][R128.64], P0 ;  /* 0xc800000080047fae */ /* 0x000fe20008121870 */
        /* <DEDUP_REMOVED lines=11> */
[----:B------:R-:W-:Y:S01]  /*e160*/  STL.64 [R1+0xd8], R104 ;  /* 0x0000d86801007387 */ /* 0x000fe20000100a00 */
        /* <DEDUP_REMOVED lines=11> */
[----:B------:R-:W-:Y:S04]  /*e220*/  STL.64 [R1+0xb8], R34 ;  /* 0x0000b82201007387 */ /* 0x000fe80000100a00 */
[----:B------:R-:W-:Y:S01]  /*e230*/  LDGSTS.E [R4+-0x35c00], desc[UR48][R72.64], P0 ;  /* 0xca40000048047fae */ /* 0x000fe20008121870 */
[----:B------:R-:W-:-:S03]  /*e240*/  IMAD.WIDE R36, R2, 0x4, R36 ;  /* 0x0000000402247825 */ /* 0x000fc600078e0224 */
[----:B------:R-:W-:Y:S04]  /*e250*/  STL.64 [R1+0xb0], R52 ;  /* 0x0000b03401007387 */ /* 0x000fe80000100a00 */
[----:B------:R-:W-:Y:S04]  /*e260*/  LDGSTS.E [R4+-0x35800], desc[UR48][R50.64], P0 ;  /* 0xca80000032047fae */ /* 0x000fe80008121870 */
[----:B------:R-:W-:Y:S04]  /*e270*/  STL.64 [R1+0xa0], R30 ;  /* 0x0000a01e01007387 */ /* 0x000fe80000100a00 */
[----:B------:R-:W-:Y:S01]  /*e280*/  LDGSTS.E [R4+-0x35400], desc[UR48][R60.64], P0 ;  /* 0xcac000003c047fae */ /* 0x000fe20008121870 */
[----:B------:R-:W-:-:S03]  /*e290*/  IMAD.WIDE R28, R2, 0x4, R38 ;  /* 0x00000004021c7825 */ /* 0x000fc600078e0226 */
[----:B------:R-:W-:Y:S01]  /*e2a0*/  STL.64 [R1+0xa8], R54 ;  /* 0x0000a83601007387 */ /* 0x000fe20000100a00 */
[----:B------:R-:W-:-:S03]  /*e2b0*/  IMAD.WIDE R22, R2, 0x4, R22 ;  /* 0x0000000402167825 */ /* 0x000fc600078e0216 */
[----:B------:R-:W-:Y:S01]  /*e2c0*/  STL.64 [R1+0x98], R48 ;  /* 0x0000983001007387 */ /* 0x000fe20000100a00 */
[----:B------:R-:W-:-:S03]  /*e2d0*/  IMAD.WIDE R24, R2, 0x4, R24 ;  /* 0x0000000402187825 */ /* 0x000fc600078e0218 */
[----:B------:R-:W-:Y:S04]  /*e2e0*/  STL.64 [R1+0x90], R68 ;  /* 0x0000904401007387 */ /* 0x000fe80000100a00 */
[----:B------:R-:W-:Y:S01]  /*e2f0*/  STL.64 [R1+0x80], R64 ;  /* 0x0000804001007387 */ /* 0x000fe20000100a00 */
[----:B------:R-:W-:-:S03]  /*e300*/  IMAD.WIDE R26, R2, 0x4, R70 ;  /* 0x00000004021a7825 */ /* 0x000fc600078e0246 */
[----:B------:R-:W-:Y:S01]  /*e310*/  STL.64 [R1+0x88], R32 ;  /* 0x0000882001007387 */ /* 0x000fe20000100a00 */
        /* <DEDUP_REMOVED lines=17> */
[----:B------:R-:W-:Y:S04]  /*e430*/  STL.64 [R1], R60 ;  /* 0x0000003c01007387 */ /* 0x000fe80000100a00 */
[----:B------:R1:W-:Y:S01]  /*e440*/  STL.64 [R1+0x10d0], R10 ;  /* 0x0010d00a01007387 */ /* 0x0003e20000100a00 */
[----:B----4-:R-:W-:-:S04]  /*e450*/  IMAD.WIDE R250, R2, 0x4, R250 ;  /* 0x0000000402fa7825 */ /* 0x010fc800078e02fa */
[----:B--2---:R-:W-:-:S05]  /*e460*/  IMAD.WIDE R244, R2, 0x4, R244 ;  /* 0x0000000402f47825 */ /* 0x004fca00078e02f4 */
[----:B------:R-:W-:Y:S01]  /*e470*/  LDGSTS.E [R4+-0x35000], desc[UR48][R244.64], P0 ;  /* 0xcb000000f4047fae */ /* 0x000fe20008121870 */
[----:B---3--:R-:W-:-:S05]  /*e480*/  IMAD.WIDE R236, R2, 0x4, R236 ;  /* 0x0000000402ec7825 */ /* 0x008fca00078e02ec */
[----:B------:R-:W-:Y:S01]  /*e490*/  LDGSTS.E [R4+-0x34c00], desc[UR48][R236.64], P0 ;  /* 0xcb400000ec047fae */ /* 0x000fe20008121870 */
[----:B------:R-:W-:-:S05]  /*e4a0*/  IMAD.WIDE R206, R2, 0x4, R144 ;  /* 0x0000000402ce7825 */ /* 0x000fca00078e0290 */
[----:B------:R-:W-:Y:S01]  /*e4b0*/  LDGSTS.E [R4+-0x34800], desc[UR48][R206.64], P0 ;  /* 0xcb800000ce047fae */ /* 0x000fe20008121870 */
[----:B------:R-:W-:-:S05]  /*e4c0*/  IMAD.WIDE R214, R2, 0x4, R136 ;  /* 0x0000000402d67825 */ /* 0x000fca00078e0288 */
[----:B------:R-:W-:Y:S04]  /*e4d0*/  LDGSTS.E [R4+-0x34400], desc[UR48][R214.64], P0 ;  /* 0xcbc00000d6047fae */ /* 0x000fe80008121870 */
[----:B------:R-:W-:Y:S04]  /*e4e0*/  LDGSTS.E [R11+-0x37f00], desc[UR48][R124.64], P0 ;  /* 0xc81000007c0b7fae */ /* 0x000fe80008121870 */
[----:B------:R-:W-:Y:S04]  /*e4f0*/  LDGSTS.E [R11+-0x37b00], desc[UR48][R80.64], P0 ;  /* 0xc8500000500b7fae */ /* 0x000fe80008121870 */
[----:B------:R-:W-:Y:S04]  /*e500*/  LDGSTS.E [R11+-0x37700], desc[UR48][R88.64], P0 ;  /* 0xc8900000580b7fae */ /* 0x000fe80008121870 */
        /* <DEDUP_REMOVED lines=8> */
[----:B------:R-:W-:Y:S04]  /*e590*/  LDGSTS.E [R11+-0x36300], desc[UR48][R66.64], P0 ;  /* 0xc9d00000420b7fae */ /* 0x000fe80008121870 */
[----:B------:R1:W-:Y:S04]  /*e5a0*/  LDGSTS.E [R11+-0x35f00], desc[UR48][R22.64], P0 ;  /* 0xca100000160b7fae */ /* 0x0003e80008121870 */
[----:B------:R-:W-:Y:S04]  /*e5b0*/  LDGSTS.E [R11+-0x35b00], desc[UR48][R40.64], P0 ;  /* 0xca500000280b7fae */ /* 0x000fe80008121870 */
[----:B------:R-:W-:Y:S04]  /*e5c0*/  LDGSTS.E [R11+-0x35700], desc[UR48][R62.64], P0 ;  /* 0xca9000003e0b7fae */ /* 0x000fe80008121870 */
[----:B------:R-:W-:Y:S01]  /*e5d0*/  LDGSTS.E [R11+-0x35300], desc[UR48][R250.64], P0 ;  /* 0xcad00000fa0b7fae */ /* 0x000fe20008121870 */
[----:B------:R-:W-:-:S04]  /*e5e0*/  IMAD.WIDE R218, R2, 0x4, R132 ;  /* 0x0000000402da7825 */ /* 0x000fc800078e0284 */
[----:B------:R-:W-:Y:S01]  /*e5f0*/  IMAD.WIDE R150, R13, 0x4, R118 ;  /* 0x000000040d967825 */ /* 0x000fe200078e0276 */
[----:B------:R-:W-:Y:S03]  /*e600*/  LDGSTS.E [R11+-0x34f00], desc[UR48][R242.64], P0 ;  /* 0xcb100000f20b7fae */ /* 0x000fe60008121870 */
[----:B------:R-:W-:Y:S01]  /*e610*/  IMAD.WIDE R8, R2, 0x4, R46 ;  /* 0x0000000402087825 */ /* 0x000fe200078e022e */
[----:B------:R-:W-:Y:S01]  /*e620*/  LDGSTS.E [R11+-0x34b00], desc[UR48][R234.64], P0 ;  /* 0xcb500000ea0b7fae */ /* 0x000fe20008121870 */
[----:B------:R-:W-:Y:S01]  /*e630*/  ISETP.GE.U32.AND P4, PT, R120, 0x7fffff20, PT ;  /* 0x7fffff207800780c */ /* 0x000fe20003f86070 */
[----:B-1----:R-:W1:Y:S02]  /*e640*/  LDC R23, c[0x0][0x230] ;  /* 0x00008c00ff177b82 */ /* 0x002e640000000800 */
[----:B------:R-:W-:Y:S01]  /*e650*/  LDGSTS.E [R11+-0x34700], desc[UR48][R208.64], P0 ;  /* 0xcb900000d00b7fae */ /* 0x000fe20008121870 */
[----:B------:R-:W-:-:S03]  /*e660*/  IMAD.WIDE R220, R2, 0x4, R130 ;  /* 0x0000000402dc7825 */ /* 0x000fc600078e0282 */
[----:B------:R-:W-:Y:S01]  /*e670*/  LDGSTS.E [R11+-0x34300], desc[UR48][R216.64], P0 ;  /* 0xcbd00000d80b7fae */ /* 0x000fe20008121870 */
[----:B------:R-:W-:-:S03]  /*e680*/  IMAD.WIDE R210, R2, 0x4, R140 ;  /* 0x0000000402d27825 */ /* 0x000fc600078e028c */
[----:B------:R-:W-:Y:S01]  /*e690*/  LDGSTS.E [R5+-0x37e00], desc[UR48][R74.64], P0 ;  /* 0xc82000004a057fae */ /* 0x000fe20008121870 */
[----:B------:R-:W-:-:S03]  /*e6a0*/  IMAD.WIDE R212, R2, 0x4, R138 ;  /* 0x0000000402d47825 */ /* 0x000fc600078e028a */
[----:B------:R-:W-:Y:S04]  /*e6b0*/  LDGSTS.E [R5+-0x37a00], desc[UR48][R82.64], P0 ;  /* 0xc860000052057fae */ /* 0x000fe80008121870 */
[----:B------:R-:W2:Y:S04]  /*e6c0*/  LDL.LU.64 R10, [R1+0xc8] ;  /* 0x0000c800010a7983 */ /* 0x000ea80000300a00 */
[----:B------:R-:W3:Y:S04]  /*e6d0*/  LDL.LU.64 R132, [R1+0xb48] ;  /* 0x000b480001847983 */ /* 0x000ee80000300a00 */
[----:B------:R-:W4:Y:S04]  /*e6e0*/  LDL.LU.64 R130, [R1+0xb40] ;  /* 0x000b400001827983 */ /* 0x000f280000300a00 */
[----:B------:R-:W4:Y:S04]  /*e6f0*/  LDL.LU.64 R128, [R1+0xb38] ;  /* 0x000b380001807983 */ /* 0x000f280000300a00 */
[----:B------:R-:W4:Y:S04]  /*e700*/  LDL.LU.64 R126, [R1+0xb30] ;  /* 0x000b3000017e7983 */ /* 0x000f280000300a00 */
[----:B------:R-:W4:Y:S04]  /*e710*/  LDL.LU.64 R140, [R1+0xb28] ;  /* 0x000b2800018c7983 */ /* 0x000f280000300a00 */
[----:B------:R-:W4:Y:S04]  /*e720*/  LDL.LU.64 R138, [R1+0xb20] ;  /* 0x000b2000018a7983 */ /* 0x000f280000300a00 */
[----:B------:R-:W4:Y:S04]  /*e730*/  LDL.LU.64 R136, [R1+0xb18] ;  /* 0x000b180001887983 */ /* 0x000f280000300a00 */
[----:B------:R-:W4:Y:S04]  /*e740*/  LDL.LU.64 R134, [R1+0xb10] ;  /* 0x000b100001867983 */ /* 0x000f280000300a00 */
[----:B------:R-:W-:Y:S01]  /*e750*/  LDGSTS.E [R5+-0x37600], desc[UR48][R90.64], P0 ;  /* 0xc8a000005a057fae */ /* 0x000fe20008121870 */
[----:B------:R-:W-:-:S03]  /*e760*/  IMAD.WIDE R248, R2, 0x4, R248 ;  /* 0x0000000402f87825 */ /* 0x000fc600078e02f8 */
[----:B------:R-:W-:Y:S01]  /*e770*/  LDGSTS.E [R5+-0x37200], desc[UR48][R98.64], P0 ;  /* 0xc8e0000062057fae */ /* 0x000fe20008121870 */
[----:B------:R-:W-:-:S03]  /*e780*/  IMAD.WIDE R240, R2, 0x4, R240 ;  /* 0x0000000402f07825 */ /* 0x000fc600078e02f0 */
[----:B------:R-:W-:Y:S01]  /*e790*/  LDGSTS.E [R5+-0x36e00], desc[UR48][R106.64], P0 ;  /* 0xc92000006a057fae */ /* 0x000fe20008121870 */
[----:B------:R-:W-:-:S03]  /*e7a0*/  IMAD.WIDE R232, R2, 0x4, R232 ;  /* 0x0000000402e87825 */ /* 0x000fc600078e02e8 */
[----:B------:R-:W-:Y:S04]  /*e7b0*/  LDGSTS.E [R5+-0x36a00], desc[UR48][R52.64], P0 ;  /* 0xc960000034057fae */ /* 0x000fe80008121870 */
[----:B------:R-:W-:Y:S04]  /*e7c0*/  LDGSTS.E [R5+-0x36600], desc[UR48][R68.64], P0 ;  /* 0xc9a0000044057fae */ /* 0x000fe80008121870 */
[----:B------:R-:W-:Y:S04]  /*e7d0*/  LDGSTS.E [R5+-0x36200], desc[UR48][R36.64], P0 ;  /* 0xc9e0000024057fae */ /* 0x000fe80008121870 */
[----:B------:R1:W-:Y:S01]  /*e7e0*/  LDGSTS.E [R5+-0x35e00], desc[UR48][R24.64], P0 ;  /* 0xca20000018057fae */ /* 0x0003e20008121870 */
[----:B------:R-:W-:-:S03]  /*e7f0*/  IMAD.WIDE R230, R2, 0x4, R146 ;  /* 0x0000000402e67825 */ /* 0x000fc600078e0292 */
[----:B------:R-:W-:Y:S04]  /*e800*/  LDGSTS.E [R5+-0x35a00], desc[UR48][R44.64], P0 ;  /* 0xca6000002c057fae */ /* 0x000fe80008121870 */
[----:B------:R-:W-:Y:S04]  /*e810*/  LDGSTS.E [R5+-0x35600], desc[UR48][R58.64], P0 ;  /* 0xcaa000003a057fae */ /* 0x000fe80008121870 */
[----:B------:R-:W-:Y:S01]  /*e820*/  LDGSTS.E [R5+-0x35200], desc[UR48][R248.64], P0 ;  /* 0xcae00000f8057fae */ /* 0x000fe20008121870 */
[C---:B------:R-:W-:Y:S01]  /*e830*/  IMAD.WIDE R6, R2.reuse, 0x4, R56 ;  /* 0x0000000402067825 */ /* 0x040fe200078e0238 */
[----:B-1----:R-:W1:Y:S02]  /*e840*/  LDC R24, c[0x0][0x230] ;  /* 0x00008c00ff187b82 */ /* 0x002e640000000800 */
[----:B------:R-:W-:Y:S04]  /*e850*/  LDGSTS.E [R5+-0x34e00], desc[UR48][R240.64], P0 ;  /* 0xcb200000f0057fae */ /* 0x000fe80008121870 */
[----:B------:R-:W-:Y:S01]  /*e860*/  LDGSTS.E [R5+-0x34a00], desc[UR48][R232.64], P0 ;  /* 0xcb600000e8057fae */ /* 0x000fe20008121870 */
[----:B------:R-:W-:Y:S01]  /*e870*/  IMAD.WIDE R246, R2, 0x4, R246 ;  /* 0x0000000402f67825 */ /* 0x000fe200078e02f6 */
[----:B------:R-:W1:Y:S02]  /*e880*/  LDC R25, c[0x0][0x230] ;  /* 0x00008c00ff197b82 */ /* 0x000e640000000800 */
[----:B------:R-:W-:Y:S04]  /*e890*/  LDGSTS.E [R5+-0x34600], desc[UR48][R210.64], P0 ;  /* 0xcba00000d2057fae */ /* 0x000fe80008121870 */
[----:B------:R-:W-:Y:S04]  /*e8a0*/  LDGSTS.E [R5+-0x34200], desc[UR48][R218.64], P0 ;  /* 0xcbe00000da057fae */ /* 0x000fe80008121870 */
[----:B------:R-:W-:Y:S04]  /*e8b0*/  LDGSTS.E [R0+-0x37d00], desc[UR48][R76.64], P0 ;  /* 0xc83000004c007fae */ /* 0x000fe80008121870 */
[----:B------:R-:W-:Y:S04]  /*e8c0*/  LDGSTS.E [R0+-0x37900], desc[UR48][R84.64], P0 ;  /* 0xc870000054007fae */ /* 0x000fe80008121870 */
[----:B------:R-:W-:Y:S04]  /*e8d0*/  LDGSTS.E [R0+-0x37500], desc[UR48][R92.64], P0 ;  /* 0xc8b000005c007fae */ /* 0x000fe80008121870 */
[----:B------:R-:W-:Y:S04]  /*e8e0*/  LDGSTS.E [R0+-0x37100], desc[UR48][R100.64], P0 ;  /* 0xc8f0000064007fae */ /* 0x000fe80008121870 */
[----:B--2---:R-:W-:Y:S01]  /*e8f0*/  LDGSTS.E [R0+-0x36d00], desc[UR48][R10.64], P0 ;  /* 0xc93000000a007fae */ /* 0x004fe20008121870 */
[----:B---3--:R-:W-:-:S03]  /*e900*/  IMAD.WIDE R222, R13, 0x4, R132 ;  /* 0x000000040dde7825 */ /* 0x008fc600078e0284 */
[----:B------:R-:W-:Y:S01]  /*e910*/  LDGSTS.E [R0+-0x36900], desc[UR48][R54.64], P0 ;  /* 0xc970000036007fae */ /* 0x000fe20008121870 */
[----:B----4-:R-:W-:-:S03]  /*e920*/  IMAD.WIDE R224, R13, 0x4, R130 ;  /* 0x000000040de07825 */ /* 0x010fc600078e0282 */
[----:B------:R-:W2:Y:S01]  /*e930*/  LDL.LU.64 R132, [R1+0xb08] ;  /* 0x000b080001847983 */ /* 0x000ea20000300a00 */
[----:B------:R-:W-:-:S03]  /*e940*/  IMAD.WIDE R226, R13, 0x4, R128 ;  /* 0x000000040de27825 */ /* 0x000fc600078e0280 */
[----:B------:R-:W3:Y:S01]  /*e950*/  LDL.LU.64 R130, [R1+0xb00] ;  /* 0x000b000001827983 */ /* 0x000ee20000300a00 */
[----:B------:R-:W-:-:S03]  /*e960*/  IMAD.WIDE R228, R13, 0x4, R126 ;  /* 0x000000040de47825 */ /* 0x000fc600078e027e */
[----:B------:R-:W4:Y:S04]  /*e970*/  LDL.LU.64 R128, [R1+0xaf8] ;  /* 0x000af80001807983 */ /* 0x000f280000300a00 */
[----:B------:R-:W4:Y:S01]  /*e980*/  LDL.LU.64 R126, [R1+0xaf0] ;  /* 0x000af000017e7983 */ /* 0x000f220000300a00 */
        /* <DEDUP_REMOVED lines=8> */
[----:B------:R-:W4:Y:S04]  /*ea10*/  LDL.LU.64 R140, [R1+0xae8] ;  /* 0x000ae800018c7983 */ /* 0x000f280000300a00 */
[----:B------:R-:W4:Y:S04]  /*ea20*/  LDL.LU.64 R138, [R1+0xae0] ;  /* 0x000ae000018a7983 */ /* 0x000f280000300a00 */
[----:B------:R-:W4:Y:S04]  /*ea30*/  LDL.LU.64 R136, [R1+0xad8] ;  /* 0x000ad80001887983 */ /* 0x000f280000300a00 */
[----:B------:R-:W4:Y:S04]  /*ea40*/  LDL.LU.64 R134, [R1+0xad0] ;  /* 0x000ad00001867983 */ /* 0x000f280000300a00 */
[----:B------:R-:W-:Y:S04]  /*ea50*/  STL.64 [R1+0xff8], R204 ;  /* 0x000ff8cc01007387 */ /* 0x000fe80000100a00 */
[----:B------:R-:W-:Y:S04]  /*ea60*/  STL.64 [R1+0x1000], R202 ;  /* 0x001000ca01007387 */ /* 0x000fe80000100a00 */
[----:B------:R-:W-:Y:S04]  /*ea70*/  STL.64 [R1+0x1008], R200 ;  /* 0x001008c801007387 */ /* 0x000fe80000100a00 */
[----:B------:R-:W-:Y:S04]  /*ea80*/  STL.64 [R1+0x1010], R198 ;  /* 0x001010c601007387 */ /* 0x000fe80000100a00 */
[----:B------:R-:W-:Y:S04]  /*ea90*/  LDGSTS.E [R0+-0x36500], desc[UR48][R32.64], P0 ;  /* 0xc9b0000020007fae */ /* 0x000fe80008121870 */
[----:B------:R-:W-:Y:S01]  /*eaa0*/  LDGSTS.E [R0+-0x36100], desc[UR48][R28.64], P0 ;  /* 0xc9f000001c007fae */ /* 0x000fe20008121870 */
[----:B------:R-:W-:-:S03]  /*eab0*/  IMAD.WIDE R238, R2, 0x4, R238 ;  /* 0x0000000402ee7825 */ /* 0x000fc600078e02ee */
[----:B------:R1:W-:Y:S04]  /*eac0*/  LDGSTS.E [R0+-0x35d00], desc[UR48][R26.64], P0 ;  /* 0xca3000001a007fae */ /* 0x0003e80008121870 */
[----:B------:R-:W-:Y:S04]  /*ead0*/  LDGSTS.E [R0+-0x35900], desc[UR48][R8.64], P0 ;  /* 0xca70000008007fae */ /* 0x000fe80008121870 */
[----:B------:R-:W-:Y:S04]  /*eae0*/  LDGSTS.E [R0+-0x35500], desc[UR48][R6.64], P0 ;  /* 0xcab0000006007fae */ /* 0x000fe80008121870 */
[----:B------:R-:W-:Y:S01]  /*eaf0*/  LDGSTS.E [R0+-0x35100], desc[UR48][R246.64], P0 ;  /* 0xcaf00000f6007fae */ /* 0x000fe20008121870 */
[----:B------:R-:W-:Y:S01]  /*eb00*/  VIADD R22, R122, 0xffffff5d ;  /* 0xffffff5d7a167836 */ /* 0x000fe20000000000 */
[----:B-1----:R-:W1:Y:S02]  /*eb10*/  LDC R26, c[0x0][0x230] ;  /* 0x00008c00ff1a7b82 */ /* 0x002e640000000800 */
[----:B------:R-:W-:Y:S04]  /*eb20*/  LDGSTS.E [R0+-0x34d00], desc[UR48][R238.64], P0 ;  /* 0xcb300000ee007fae */ /* 0x000fe80008121870 */
[----:B------:R-:W-:Y:S04]  /*eb30*/  LDGSTS.E [R0+-0x34900], desc[UR48][R230.64], P0 ;  /* 0xcb700000e6007fae */ /* 0x000fe80008121870 */
[----:B------:R-:W-:Y:S04]  /*eb40*/  LDGSTS.E [R0+-0x34500], desc[UR48][R212.64], P0 ;  /* 0xcbb00000d4007fae */ /* 0x000fe80008121870 */
[----:B------:R-:W-:Y:S04]  /*eb50*/  LDGSTS.E [R0+-0x34100], desc[UR48][R220.64], P0 ;  /* 0xcbf00000dc007fae */ /* 0x000fe80008121870 */
[----:B------:R-:W0:Y:S01]  /*eb60*/  LDGDEPBAR ;  /* 0x00000000000079af */ /* 0x000e220000000000 */
[----:B------:R-:W-:Y:S01]  /*eb70*/  BAR.SYNC.DEFER_BLOCKING 0x0 ;  /* 0x0000000000007b1d */ /* 0x000fe20000010000 */
[----:B------:R-:W-:-:S02]  /*eb80*/  VIADD R120, R121, 0xffffff5e ;  /* 0xffffff5e79787836 */ /* 0x000fc40000000000 */
[----:B--2---:R-:W-:-:S03]  /*eb90*/  IMAD.WIDE R196, R13, 0x4, R132 ;  /* 0x000000040dc47825 */ /* 0x004fc600078e0284 */
[----:B------:R-:W-:Y:S01]  /*eba0*/  @!PT LDS RZ, [RZ] ;  /* 0x00000000fffff984 */ /* 0x000fe20000000800 */
[----:B------:R-:W-:Y:S01]  /*ebb0*/  @!PT LDS RZ, [RZ] ;  /* 0x00000000fffff984 */ /* 0x000fe20000000800 */
[----:B------:R-:W-:Y:S01]  /*ebc0*/  @!PT LDS RZ, [RZ] ;  /* 0x00000000fffff984 */ /* 0x000fe20000000800 */
[----:B------:R-:W-:Y:S01]  /*ebd0*/  LDGSTS.E [R21+0x40000], desc[UR48][R222.64], !P1 ;  /* 0x40000000de157fae */ /* 0x000fe2000c921870 */
[----:B---3--:R-:W-:-:S03]  /*ebe0*/  IMAD.WIDE R194, R13, 0x4, R130 ;  /* 0x000000040dc27825 */ /* 0x008fc600078e0282 */
[----:B------:R-:W2:Y:S01]  /*ebf0*/  LDL.LU.64 R132, [R1+0x8c8] ;  /* 0x0008c80001847983 */ /* 0x000ea20000300a00 */
[----:B----4-:R-:W-:-:S03]  /*ec00*/  IMAD.WIDE R192, R13, 0x4, R128 ;  /* 0x000000040dc07825 */ /* 0x010fc600078e0280 */
[----:B------:R-:W3:Y:S01]  /*ec10*/  LDL.LU.64 R130, [R1+0x8c0] ;  /* 0x0008c00001827983 */ /* 0x000ee20000300a00 */
[----:B------:R-:W-:-:S03]  /*ec20*/  IMAD.WIDE R190, R13, 0x4, R126 ;  /* 0x000000040dbe7825 */ /* 0x000fc600078e027e */
[----:B------:R-:W4:Y:S04]  /*ec30*/  LDL.LU.64 R128, [R1+0x8b8] ;  /* 0x0008b80001807983 */ /* 0x000f280000300a00 */
[----:B------:R-:W4:Y:S04]  /*ec40*/  LDL.LU.64 R126, [R1+0x8b0] ;  /* 0x0008b000017e7983 */ /* 0x000f280000300a00 */
[----:B------:R-:W-:Y:S04]  /*ec50*/  STL.64 [R1+0x1018], R196 ;  /* 0x001018c401007387 */ /* 0x000fe80000100a00 */
[----:B------:R-:W-:Y:S04]  /*ec60*/  STL.64 [R1+0x1020], R194 ;  /* 0x001020c201007387 */ /* 0x000fe80000100a00 */
[----:B------:R-:W-:Y:S01]  /*ec70*/  STL.64 [R1+0x1028], R192 ;  /* 0x001028c001007387 */ /* 0x000fe20000100a00 */
[----:B------:R-:W-:-:S03]  /*ec80*/  IMAD.WIDE R188, R13, 0x4, R140 ;  /* 0x000000040dbc7825 */ /* 0x000fc600078e028c */
[----:B------:R-:W-:Y:S01]  /*ec90*/  STL.64 [R1+0x1030], R190 ;  /* 0x001030be01007387 */ /* 0x000fe20000100a00 */
[----:B------:R-:W-:-:S03]  /*eca0*/  IMAD.WIDE R186, R13, 0x4, R138 ;  /* 0x000000040dba7825 */ /* 0x000fc600078e028a */
[----:B------:R-:W4:Y:S01]  /*ecb0*/  LDL.LU.64 R140, [R1+0x8a8] ;  /* 0x0008a800018c7983 */ /* 0x000f220000300a00 */
[----:B------:R-:W-:-:S03]  /*ecc0*/  IMAD.WIDE R184, R13, 0x4, R136 ;  /* 0x000000040db87825 */ /* 0x000fc600078e0288 */
[----:B------:R-:W4:Y:S01]  /*ecd0*/  LDL.LU.64 R138, [R1+0x8a0] ;  /* 0x0008a000018a7983 */ /* 0x000f220000300a00 */
[----:B------:R-:W-:-:S03]  /*ece0*/  IMAD.WIDE R182, R13, 0x4, R134 ;  /* 0x000000040db67825 */ /* 0x000fc600078e0286 */
[----:B------:R-:W4:Y:S04]  /*ecf0*/  LDL.LU.64 R136, [R1+0x898] ;  /* 0x0008980001887983 */ /* 0x000f280000300a00 */
[----:B------:R-:W4:Y:S04]  /*ed00*/  LDL.LU.64 R134, [R1+0x890] ;  /* 0x0008900001867983 */ /* 0x000f280000300a00 */
[----:B------:R-:W-:Y:S04]  /*ed10*/  STL.64 [R1+0x1038], R188 ;  /* 0x001038bc01007387 */ /* 0x000fe80000100a00 */
[----:B------:R-:W-:Y:S04]  /*ed20*/  STL.64 [R1+0x1040], R186 ;  /* 0x001040ba01007387 */ /* 0x000fe80000100a00 */
[----:B------:R-:W-:Y:S04]  /*ed30*/  STL.64 [R1+0x1048], R184 ;  /* 0x001048b801007387 */ /* 0x000fe80000100a00 */
[----:B------:R-:W-:Y:S04]  /*ed40*/  STL.64 [R1+0x1050], R182 ;  /* 0x001050b601007387 */ /* 0x000fe80000100a00 */
[----:B------:R-:W-:Y:S04]  /*ed50*/  LDGSTS.E [R21+0x44000], desc[UR48][R224.64], !P1 ;  /* 0x44000000e0157fae */ /* 0x000fe8000c921870 */
[----:B------:R-:W-:Y:S04]  /*ed60*/  LDGSTS.E [R21+0x48000], desc[UR48][R226.64], !P1 ;  /* 0x48000000e2157fae */ /* 0x000fe8000c921870 */
[----:B------:R-:W-:Y:S01]  /*ed70*/  LDGSTS.E [R21+0x4c000], desc[UR48][R228.64], !P1 ;  /* 0x4c000000e4157fae */ /* 0x000fe2000c921870 */
[----:B--2---:R-:W-:-:S04]  /*ed80*/  IMAD.WIDE R180, R13, 0x4, R132 ;  /* 0x000000040db47825 */ /* 0x004fc800078e0284 */
[C---:B---3--:R-:W-:Y:S01]  /*ed90*/  IMAD.WIDE R178, R13.reuse, 0x4, R130 ;  /* 0x000000040db27825 */ /* 0x048fe200078e0282 */
[----:B------:R-:W2:Y:S03]  /*eda0*/  LDL.LU.64 R132, [R1+0x888] ;  /* 0x0008880001847983 */ /* 0x000ea60000300a00 */
[C---:B----4-:R-:W-:Y:S01]  /*edb0*/  IMAD.WIDE R176, R13.reuse, 0x4, R128 ;  /* 0x000000040db07825 */ /* 0x050fe200078e0280 */
[----:B------:R-:W3:Y:S03]  /*edc0*/  LDL.LU.64 R130, [R1+0x880] ;  /* 0x0008800001827983 */ /* 0x000ee60000300a00 */
[C---:B------:R-:W-:Y:S01]  /*edd0*/  IMAD.WIDE R174, R13.reuse, 0x4, R126 ;  /* 0x000000040dae7825 */ /* 0x040fe200078e027e */
[----:B------:R-:W4:Y:S04]  /*ede0*/  LDL.LU.64 R128, [R1+0x878] ;  /* 0x0008780001807983 */ /* 0x000f280000300a00 */
[----:B------:R-:W4:Y:S04]  /*edf0*/  LDL.LU.64 R126, [R1+0x870] ;  /* 0x00087000017e7983 */ /* 0x000f280000300a00 */
[----:B------:R-:W-:Y:S04]  /*ee00*/  STL.64 [R1+0x1058], R180 ;  /* 0x001058b401007387 */ /* 0x000fe80000100a00 */
[----:B------:R-:W-:Y:S04]  /*ee10*/  STL.64 [R1+0x1060], R178 ;  /* 0x001060b201007387 */ /* 0x000fe80000100a00 */
[----:B------:R-:W-:Y:S01]  /*ee20*/  STL.64 [R1+0x1068], R176 ;  /* 0x001068b001007387 */ /* 0x000fe20000100a00 */
[----:B------:R-:W-:-:S03]  /*ee30*/  IMAD.WIDE R172, R13, 0x4, R140 ;  /* 0x000000040dac7825 */ /* 0x000fc600078e028c */
[----:B------:R-:W-:Y:S01]  /*ee40*/  STL.64 [R1+0x1070], R174 ;  /* 0x001070ae01007387 */ /* 0x000fe20000100a00 */
[----:B------:R-:W-:-:S04]  /*ee50*/  IMAD.WIDE R170, R13, 0x4, R138 ;  /* 0x000000040daa7825 */ /* 0x000fc800078e028a */
[C---:B------:R-:W-:Y:S01]  /*ee60*/  IMAD.WIDE R168, R13.reuse, 0x4, R136 ;  /* 0x000000040da87825 */ /* 0x040fe200078e0288 */
[----:B------:R-:W4:Y:S03]  /*ee70*/  LDL.LU.64 R138, [R1+0x868] ;  /* 0x00086800018a7983 */ /* 0x000f260000300a00 */
[----:B------:R-:W-:Y:S01]  /*ee80*/  IMAD.WIDE R166, R13, 0x4, R134 ;  /* 0x000000040da67825 */ /* 0x000fe200078e0286 */
[----:B------:R-:W4:Y:S04]  /*ee90*/  LDL.LU.64 R136, [R1+0x860] ;  /* 0x0008600001887983 */ /* 0x000f280000300a00 */
[----:B------:R-:W4:Y:S04]  /*eea0*/  LDL.LU.64 R134, [R1+0x858] ;  /* 0x0008580001867983 */ /* 0x000f280000300a00 */
[----:B------:R-:W-:Y:S04]  /*eeb0*/  STL.64 [R1+0x1078], R172 ;  /* 0x001078ac01007387 */ /* 0x000fe80000100a00 */
[----:B------:R-:W-:Y:S04]  /*eec0*/  STL.64 [R1+0x1080], R170 ;  /* 0x001080aa01007387 */ /* 0x000fe80000100a00 */
[----:B------:R-:W-:Y:S04]  /*eed0*/  STL.64 [R1+0x1088], R168 ;  /* 0x001088a801007387 */ /* 0x000fe80000100a00 */
[----:B------:R-:W-:Y:S01]  /*eee0*/  STL.64 [R1+0x1090], R166 ;  /* 0x001090a601007387 */ /* 0x000fe20000100a00 */
[----:B------:R-:W-:-:S02]  /*eef0*/  ISETP.GE.U32.AND P1, PT, R22, 0x7fffff1e, PT ;  /* 0x7fffff1e1600780c */ /* 0x000fc40003f26070 */
[----:B------:R-:W-:Y:S01]  /*ef00*/  ISETP.GE.U32.AND P0, PT, R120, 0x7fffff1f, PT ;  /* 0x7fffff1f7800780c */ /* 0x000fe20003f06070 */
        /* <DEDUP_REMOVED lines=11> */
[----:B------:R-:W-:Y:S04]  /*efc0*/  STL.64 [R1+0x10a8], R160 ;  /* 0x0010a8a001007387 */ /* 0x000fe80000100a00 */
        /* <DEDUP_REMOVED lines=11> */
[----:B------:R-:W-:Y:S01]  /*f080*/  STL.64 [R1+0x10d8], R150 ;  /* 0x0010d89601007387 */ /* 0x000fe20000100a00 */
[----:B------:R-:W-:-:S03]  /*f090*/  IADD3 R22, R123, -0xa4, RZ ;  /* 0xffffff5c7b167810 */ /* 0x000fc60007ffe0ff */
[----:B------:R-:W-:Y:S04]  /*f0a0*/  LDGSTS.E [R21+0x44004], desc[UR48][R202.64], !P2 ;  /* 0x44004000ca157fae */ /* 0x000fe8000d121870 */
[----:B------:R-:W-:Y:S04]  /*f0b0*/  LDGSTS.E [R21+0x48004], desc[UR48][R200.64], !P2 ;  /* 0x48004000c8157fae */ /* 0x000fe8000d121870 */
[----:B------:R-:W-:Y:S04]  /*f0c0*/  LDGSTS.E [R21+0x4c004], desc[UR48][R198.64], !P2 ;  /* 0x4c004000c6157fae */ /* 0x000fe8000d121870 */
[----:B------:R-:W-:Y:S04]  /*f0d0*/  LDGSTS.E [R21+0x40008], desc[UR48][R196.64], !P6 ;  /* 0x40008000c4157fae */ /* 0x000fe8000f121870 */
        /* <DEDUP_REMOVED lines=14> */
[----:B------:R4:W-:Y:S04]  /*f1c0*/  STL.64 [R1+0x10f8], R142 ;  /* 0x0010f88e01007387 */ /* 0x0009e80000100a00 */
[----:B------:R-:W4:Y:S04]  /*f1d0*/  LDL.LU.64 R124, [R1+0xa68] ;  /* 0x000a6800017c7983 */ /* 0x000f280000300a00 */
        /* <DEDUP_REMOVED lines=10> */
[----:B------:R1:W-:Y:S04]  /*f280*/  STL.64 [R1+0x1118], R134 ;  /* 0x0011188601007387 */ /* 0x0003e80000100a00 */
[----:B------:R-:W4:Y:S01]  /*f290*/  LDL.LU.64 R74, [R1+0x850] ;  /* 0x00085000014a7983 */ /* 0x000f220000300a00 */
[----:B------:R-:W-:-:S03]  /*f2a0*/  ISETP.GE.U32.AND P2, PT, R22, 0x7fffff1d, PT ;  /* 0x7fffff1d1600780c */ /* 0x000fc60003f46070 */
[----:B------:R-:W-:Y:S01]  /*f2b0*/  LDGSTS.E [R21+0x4000c], desc[UR48][R188.64], !P5 ;  /* 0x4000c000bc157fae */ /* 0x000fe2000e921870 */
[----:B--2---:R-:W-:-:S03]  /*f2c0*/  IMAD.WIDE R132, R13, 0x4, R132 ;  /* 0x000000040d847825 */ /* 0x004fc600078e0284 */
[----:B------:R-:W-:Y:S01]  /*f2d0*/  LDGSTS.E [R21+0x4400c], desc[UR48][R186.64], !P5 ;  /* 0x4400c000ba157fae */ /* 0x000fe2000e921870 */
[----:B---3--:R-:W-:-:S03]  /*f2e0*/  IMAD.WIDE R130, R13, 0x4, R130 ;  /* 0x000000040d827825 */ /* 0x008fc600078e0282 */
[----:B------:R2:W-:Y:S04]  /*f2f0*/  STL.64 [R1+0x1120], R132 ;  /* 0x0011208401007387 */ /* 0x0005e80000100a00 */
[----:B------:R3:W-:Y:S04]  /*f300*/  STL.64 [R1+0x1128], R130 ;  /* 0x0011288201007387 */ /* 0x0007e80000100a00 */
[----:B------:R-:W2:Y:S04]  /*f310*/  LDL.LU.64 R90, [R1+0x848] ;  /* 0x00084800015a7983 */ /* 0x000ea80000300a00 */
[----:B------:R-:W3:Y:S04]  /*f320*/  LDL.LU.64 R86, [R1+0x840] ;  /* 0x0008400001567983 */ /* 0x000ee80000300a00 */
[----:B------:R-:W2:Y:S04]  /*f330*/  LDL.LU.64 R84, [R1+0x838] ;  /* 0x0008380001547983 */ /* 0x000ea80000300a00 */
[----:B------:R-:W2:Y:S01]  /*f340*/  LDL.LU.64 R82, [R1+0x830] ;  /* 0x0008300001527983 */ /* 0x000ea20000300a00 */
[----:B----4-:R-:W-:-:S03]  /*f350*/  IMAD.WIDE R118, R13, 0x4, R28 ;  /* 0x000000040d767825 */ /* 0x010fc600078e021c */
[----:B------:R-:W-:Y:S04]  /*f360*/  LDGSTS.E [R21+0x4800c], desc[UR48][R184.64], !P5 ;  /* 0x4800c000b8157fae */ /* 0x000fe8000e921870 */
[----:B------:R-:W4:Y:S01]  /*f370*/  LDL.LU.64 R28, [R1+0x828] ;  /* 0x00082800011c7983 */ /* 0x000f220000300a00 */
[----:B------:R-:W-:-:S03]  /*f380*/  IMAD.WIDE R122, R13, 0x4, R78 ;  /* 0x000000040d7a7825 */ /* 0x000fc600078e024e */
[----:B------:R-:W4:Y:S01]  /*f390*/  LDL.LU.64 R80, [R1+0x820] ;  /* 0x0008200001507983 */ /* 0x000f220000300a00 */
[----:B------:R-:W-:-:S03]  /*f3a0*/  IMAD.WIDE R120, R13, 0x4, R76 ;  /* 0x000000040d787825 */ /* 0x000fc600078e024c */
[----:B------:R-:W4:Y:S04]  /*f3b0*/  LDL.LU.64 R78, [R1+0x818] ;  /* 0x00081800014e7983 */ /* 0x000f280000300a00 */
[----:B------:R-:W4:Y:S04]  /*f3c0*/  LDL.LU.64 R88, [R1+0x810] ;  /* 0x0008100001587983 */ /* 0x000f280000300a00 */
[----:B------:R-:W4:Y:S01]  /*f3d0*/  LDL.LU.64 R76, [R1+0x808] ;  /* 0x00080800014c7983 */ /* 0x000f220000300a00 */
[----:B------:R-:W-:-:S03]  /*f3e0*/  IMAD.WIDE R110, R13, 0x4, R74 ;  /* 0x000000040d6e7825 */ /* 0x000fc600078e024a */
[----:B------:R-:W4:Y:S01]  /*f3f0*/  LDL.LU.64 R74, [R1+0x800] ;  /* 0x00080000014a7983 */ /* 0x000f220000300a00 */
[----:B------:R-:W-:Y:S02]  /*f400*/  VIADD R22, R23, 0xffffff7b ;  /* 0xffffff7b17167836 */ /* 0x000fe40000000000 */
[----:B------:R-:W1:Y:S01]  /*f410*/  LDC R23, c[0x0][0x230] ;  /* 0x00008c00ff177b82 */ /* 0x000e620000000800 */
[----:B------:R-:W-:Y:S01]  /*f420*/  LDGSTS.E [R21+0x4c00c], desc[UR48][R182.64], !P5 ;  /* 0x4c00c000b6157fae */ /* 0x000fe2000e921870 */
[----:B---3--:R-:W-:-:S04]  /*f430*/  IMAD.WIDE R106, R13, 0x4, R86 ;  /* 0x000000040d6a7825 */ /* 0x008fc800078e0256 */
[C---:B--2---:R-:W-:Y:S01]  /*f440*/  IMAD.WIDE R104, R13.reuse, 0x4, R84 ;  /* 0x000000040d687825 */ /* 0x044fe200078e0254 */
[----:B------:R-:W2:Y:S03]  /*f450*/  LDL.LU.64 R86, [R1+0x7f8] ;  /* 0x0007f80001567983 */ /* 0x000ea60000300a00 */
[C---:B------:R-:W-:Y:S01]  /*f460*/  IMAD.WIDE R102, R13.reuse, 0x4, R82 ;  /* 0x000000040d667825 */ /* 0x040fe200078e0252 */
[----:B------:R-:W3:Y:S04]  /*f470*/  LDL.LU.64 R84, [R1+0x7f0] ;  /* 0x0007f00001547983 */ /* 0x000ee80000300a00 */
[----:B------:R-:W3:Y:S01]  /*f480*/  LDL.LU.64 R82, [R1+0xa48] ;  /* 0x000a480001527983 */ /* 0x000ee20000300a00 */
[----:B----4-:R-:W-:-:S04]  /*f490*/  IMAD.WIDE R100, R13, 0x4, R28 ;  /* 0x000000040d647825 */ /* 0x010fc800078e021c */
[C---:B------:R-:W-:Y:S01]  /*f4a0*/  IMAD.WIDE R98, R13.reuse, 0x4, R80 ;  /* 0x000000040d627825 */ /* 0x040fe200078e0250 */
[----:B------:R-:W4:Y:S03]  /*f4b0*/  LDL.LU.64 R28, [R1+0xa40] ;  /* 0x000a4000011c7983 */ /* 0x000f260000300a00 */
[C---:B------:R-:W-:Y:S01]  /*f4c0*/  IMAD.WIDE R96, R13.reuse, 0x4, R78 ;  /* 0x000000040d607825 */ /* 0x040fe200078e024e */
[----:B------:R-:W4:Y:S03]  /*f4d0*/  LDL.LU.64 R80, [R1+0xa38] ;  /* 0x000a380001507983 */ /* 0x000f260000300a00 */
[C---:B------:R-:W-:Y:S01]  /*f4e0*/  IMAD.WIDE R108, R13.reuse, 0x4, R90 ;  /* 0x000000040d6c7825 */ /* 0x040fe200078e025a */
[----:B------:R-:W4:Y:S03]  /*f4f0*/  LDL.LU.64 R78, [R1+0xa30] ;  /* 0x000a3000014e7983 */ /* 0x000f260000300a00 */
[----:B------:R-:W-:-:S04]  /*f500*/  IMAD.WIDE R92, R13, 0x4, R76 ;  /* 0x000000040d5c7825 */ /* 0x000fc800078e024c */
[C---:B------:R-:W-:Y:S01]  /*f510*/  IMAD.WIDE R94, R13.reuse, 0x4, R88 ;  /* 0x000000040d5e7825 */ /* 0x040fe200078e0258 */
[----:B------:R-:W4:Y:S03]  /*f520*/  LDL.LU.64 R76, [R1+0xa28] ;  /* 0x000a2800014c7983 */ /* 0x000f260000300a00 */
[C---:B------:R-:W-:Y:S01]  /*f530*/  IMAD.WIDE R90, R13.reuse, 0x4, R74 ;  /* 0x000000040d5a7825 */ /* 0x040fe200078e024a */
[----:B------:R-:W-:Y:S01]  /*f540*/  ISETP.GE.U32.AND P6, PT, R22, 0x7fffff3c, PT ;  /* 0x7fffff3c1600780c */ /* 0x000fe20003fc6070 */
[----:B------:R-:W4:Y:S04]  /*f550*/  LDL.LU.64 R74, [R1+0xa20] ;  /* 0x000a2000014a7983 */ /* 0x000f280000300a00 */
[----:B------:R-:W4:Y:S04]  /*f560*/  LDL.LU.64 R34, [R1+0xa18] ;  /* 0x000a180001227983 */ /* 0x000f280000300a00 */
[----:B------:R-:W4:Y:S04]  /*f570*/  LDL.LU.64 R48, [R1+0xa10] ;  /* 0x000a100001307983 */ /* 0x000f280000300a00 */
[----:B------:R-:W4:Y:S04]  /*f580*/  LDL.LU.64 R30, [R1+0xa08] ;  /* 0x000a0800011e7983 */ /* 0x000f280000300a00 */
[----:B------:R-:W4:Y:S04]  /*f590*/  LDL.LU.64 R52, [R1+0xa00] ;  /* 0x000a000001347983 */ /* 0x000f280000300a00 */
[----:B------:R-:W-:Y:S01]  /*f5a0*/  LDGSTS.E [R21+0x50000], desc[UR48][R180.64], !P4 ;  /* 0x50000000b4157fae */ /* 0x000fe2000e121870 */
[----:B--2---:R-:W-:-:S03]  /*f5b0*/  IMAD.WIDE R88, R13, 0x4, R86 ;  /* 0x000000040d587825 */ /* 0x004fc600078e0256 */
[----:B------:R-:W-:Y:S01]  /*f5c0*/  LDGSTS.E [R21+0x54000], desc[UR48][R178.64], !P4 ;  /* 0x54000000b2157fae */ /* 0x000fe2000e121870 */
[----:B---3--:R-:W-:-:S03]  /*f5d0*/  IMAD.WIDE R86, R13, 0x4, R84 ;  /* 0x000000040d567825 */ /* 0x008fc600078e0254 */
[----:B------:R-:W-:Y:S01]  /*f5e0*/  LDGSTS.E [R21+0x58000], desc[UR48][R176.64], !P4 ;  /* 0x58000000b0157fae */ /* 0x000fe2000e121870 */
[----:B------:R-:W-:-:S03]  /*f5f0*/  IMAD.WIDE R84, R13, 0x4, R82 ;  /* 0x000000040d547825 */ /* 0x000fc600078e0252 */
[----:B------:R-:W-:Y:S01]  /*f600*/  LDGSTS.E [R21+0x5c000], desc[UR48][R174.64], !P4 ;  /* 0x5c000000ae157fae */ /* 0x000fe2000e121870 */
[----:B------:R-:W-:-:S03]  /*f610*/  VIADD R22, R24, 0xffffff7a ;  /* 0xffffff7a18167836 */ /* 0x000fc60000000000 */
[----:B------:R-:W-:Y:S01]  /*f620*/  LDGSTS.E [R21+0x50004], desc[UR48][R172.64], !P0 ;  /* 0x50004000ac157fae */ /* 0x000fe2000c121870 */
[----:B------:R-:W2:Y:S01]  /*f630*/  LDC R24, c[0x0][0x230] ;  /* 0x00008c00ff187b82 */ /* 0x000ea20000000800 */
[----:B----4-:R-:W-:-:S04]  /*f640*/  IMAD.WIDE R82, R13, 0x4, R28 ;  /* 0x000000040d527825 */ /* 0x010fc800078e021c */
[C---:B------:R-:W-:Y:S01]  /*f650*/  IMAD.WIDE R72, R13.reuse, 0x4, R34 ;  /* 0x000000040d487825 */ /* 0x040fe200078e0222 */
[----:B------:R-:W3:Y:S04]  /*f660*/  LDL.LU.64 R28, [R1+0x9f8] ;  /* 0x0009f800011c7983 */ /* 0x000ee80000300a00 */
[----:B------:R-:W4:Y:S04]  /*f670*/  LDL.LU.64 R38, [R1+0x9f0] ;  /* 0x0009f00001267983 */ /* 0x000f280000300a00 */
[----:B------:R-:W2:Y:S01]  /*f680*/  LDL.LU.64 R36, [R1+0x9e8] ;  /* 0x0009e80001247983 */ /* 0x000ea20000300a00 */
[----:B------:R-:W-:-:S03]  /*f690*/  IMAD.WIDE R70, R13, 0x4, R48 ;  /* 0x000000040d467825 */ /* 0x000fc600078e0230 */
[----:B------:R-:W2:Y:S01]  /*f6a0*/  LDL.LU.64 R32, [R1+0x9e0] ;  /* 0x0009e00001207983 */ /* 0x000ea20000300a00 */
[----:B------:R-:W-:-:S03]  /*f6b0*/  IMAD.WIDE R66, R13, 0x4, R52 ;  /* 0x000000040d427825 */ /* 0x000fc600078e0234 */
[----:B------:R-:W2:Y:S01]  /*f6c0*/  LDL.LU.64 R54, [R1+0x9d8] ;  /* 0x0009d80001367983 */ /* 0x000ea20000300a00 */
[----:B------:R-:W-:-:S03]  /*f6d0*/  IMAD.WIDE R68, R13, 0x4, R30 ;  /* 0x000000040d447825 */ /* 0x000fc600078e021e */
[----:B------:R-:W2:Y:S04]  /*f6e0*/  LDL.LU.64 R34, [R1+0x9d0] ;  /* 0x0009d00001227983 */ /* 0x000ea80000300a00 */
[----:B------:R-:W2:Y:S04]  /*f6f0*/  LDL.LU.64 R52, [R1+0x7e8] ;  /* 0x0007e80001347983 */ /* 0x000ea80000300a00 */
[----:B------:R-:W2:Y:S04]  /*f700*/  LDL.LU.64 R48, [R1+0x7e0] ;  /* 0x0007e00001307983 */ /* 0x000ea80000300a00 */
[----:B------:R-:W2:Y:S01]  /*f710*/  LDL.LU.64 R30, [R1+0x7d8] ;  /* 0x0007d800011e7983 */ /* 0x000ea20000300a00 */
[----:B------:R-:W-:-:S03]  /*f720*/  ISETP.GE.U32.AND P5, PT, R22, 0x7fffff3b, PT ;  /* 0x7fffff3b1600780c */ /* 0x000fc60003fa6070 */
[----:B------:R-:W-:Y:S01]  /*f730*/  LDGSTS.E [R21+0x54004], desc[UR48][R170.64], !P0 ;  /* 0x54004000aa157fae */ /* 0x000fe2000c121870 */
[----:B---3--:R-:W-:-:S04]  /*f740*/  IMAD.WIDE R64, R13, 0x4, R28 ;  /* 0x000000040d407825 */ /* 0x008fc800078e021c */
[C---:B----4-:R-:W-:Y:S01]  /*f750*/  IMAD.WIDE R62, R13.reuse, 0x4, R38 ;  /* 0x000000040d3e7825 */ /* 0x050fe200078e0226 */
[----:B------:R-:W3:Y:S04]  /*f760*/  LDL.LU.64 R28, [R1+0x7d0] ;  /* 0x0007d000011c7983 */ /* 0x000ee80000300a00 */
[----:B------:R-:W4:Y:S01]  /*f770*/  LDL.LU.64 R44, [R1+0x3e0] ;  /* 0x0003e000012c7983 */ /* 0x000f220000300a00 */
[----:B--2---:R-:W-:-:S03]  /*f780*/  IMAD.WIDE R60, R13, 0x4, R36 ;  /* 0x000000040d3c7825 */ /* 0x004fc600078e0224 */
[----:B------:R-:W2:Y:S01]  /*f790*/  LDL.LU.64 R42, [R1+0x3c8] ;  /* 0x0003c800012a7983 */ /* 0x000ea20000300a00 */
[----:B------:R-:W-:-:S03]  /*f7a0*/  IMAD.WIDE R58, R13, 0x4, R32 ;  /* 0x000000040d3a7825 */ /* 0x000fc600078e0220 */
        /* <DEDUP_REMOVED lines=8> */
[----:B------:R-:W2:Y:S04]  /*f830*/  LDL.LU.64 R32, [R1+0x368] ;  /* 0x0003680001207983 */ /* 0x000ea80000300a00 */
[----:B------:R-:W2:Y:S01]  /*f840*/  LDL.LU.64 R30, [R1+0x358] ;  /* 0x00035800011e7983 */ /* 0x000ea20000300a00 */
[----:B-1----:R-:W-:Y:S02]  /*f850*/  IADD3 R22, R26, -0x87, RZ ;  /* 0xffffff791a167810 */ /* 0x002fe40007ffe0ff */
[----:B------:R-:W1:Y:S01]  /*f860*/  LDC R26, c[0x0][0x230] ;  /* 0x00008c00ff1a7b82 */ /* 0x000e620000000800 */
[----:B------:R-:W-:Y:S01]  /*f870*/  LDGSTS.E [R21+0x58004], desc[UR48][R168.64], !P0 ;  /* 0x58004000a8157fae */ /* 0x000fe2000c121870 */
[----:B------:R-:W-:Y:S01]  /*f880*/  ISETP.GE.U32.AND P4, PT, R22, 0x7fffff3a, PT ;  /* 0x7fffff3a1600780c */ /* 0x000fe20003f86070 */
[----:B------:R-:W-:-:S02]  /*f890*/  VIADD R22, R23, 0xffffff78 ;  /* 0xffffff7817167836 */ /* 0x000fc40000000000 */
[----:B------:R-:W-:Y:S03]  /*f8a0*/  LDGSTS.E [R21+0x5c004], desc[UR48][R166.64], !P0 ;  /* 0x5c004000a6157fae */ /* 0x000fe6000c121870 */
[----:B------:R-:W1:Y:S01]  /*f8b0*/  LDC R23, c[0x0][0x230] ;  /* 0x00008c00ff177b82 */ /* 0x000e620000000800 */
[----:B------:R-:W-:Y:S01]  /*f8c0*/  ISETP.GE.U32.AND P0, PT, R22, 0x7fffff39, PT ;  /* 0x7fffff391600780c */ /* 0x000fe20003f06070 */
[----:B------:R-:W-:Y:S01]  /*f8d0*/  VIADD R22, R25, 0xffffff5b ;  /* 0xffffff5b19167836 */ /* 0x000fe20000000000 */
[----:B------:R-:W-:Y:S04]  /*f8e0*/  LDGSTS.E [R21+0x50008], desc[UR48][R164.64], !P1 ;  /* 0x50008000a4157fae */ /* 0x000fe8000c921870 */
[----:B------:R-:W-:Y:S01]  /*f8f0*/  LDGSTS.E [R21+0x54008], desc[UR48][R162.64], !P1 ;  /* 0x54008000a2157fae */ /* 0x000fe2000c921870 */
[----:B------:R-:W3:Y:S03]  /*f900*/  LDC R25, c[0x0][0x230] ;  /* 0x00008c00ff197b82 */ /* 0x000ee60000000800 */
[----:B------:R-:W-:Y:S04]  /*f910*/  LDGSTS.E [R21+0x58008], desc[UR48][R160.64], !P1 ;  /* 0x58008000a0157fae */ /* 0x000fe8000c921870 */
[----:B------:R-:W-:Y:S01]  /*f920*/  LDGSTS.E [R21+0x5c008], desc[UR48][R158.64], !P1 ;  /* 0x5c0080009e157fae */ /* 0x000fe2000c921870 */
[----:B------:R-:W-:-:S02]  /*f930*/  ISETP.GE.U32.AND P1, PT, R22, 0x7fffff1c, PT ;  /* 0x7fffff1c1600780c */ /* 0x000fc40003f26070 */
[----:B-1----:R-:W-:Y:S01]  /*f940*/  IADD3 R22, R26, -0xa6, RZ ;  /* 0xffffff5a1a167810 */ /* 0x002fe20007ffe0ff */
[----:B------:R-:W-:Y:S01]  /*f950*/  LDGSTS.E [R21+0x5000c], desc[UR48][R156.64], !P2 ;  /* 0x5000c0009c157fae */ /* 0x000fe2000d121870 */
[----:B------:R-:W1:Y:S03]  /*f960*/  LDC R26, c[0x0][0x230] ;  /* 0x00008c00ff1a7b82 */ /* 0x000e660000000800 */
[----:B------:R-:W-:Y:S04]  /*f970*/  LDGSTS.E [R21+0x5400c], desc[UR48][R154.64], !P2 ;  /* 0x5400c0009a157fae */ /* 0x000fe8000d121870 */
[----:B------:R-:W-:Y:S04]  /*f980*/  LDGSTS.E [R21+0x5800c], desc[UR48][R152.64], !P2 ;  /* 0x5800c00098157fae */ /* 0x000fe8000d121870 */
[----:B------:R-:W-:Y:S01]  /*f990*/  LDGSTS.E [R21+0x5c00c], desc[UR48][R150.64], !P2 ;  /* 0x5c00c00096157fae */ /* 0x000fe2000d121870 */
[----:B------:R-:W-:Y:S01]  /*f9a0*/  ISETP.GE.U32.AND P2, PT, R22, 0x7fffff1b, PT ;  /* 0x7fffff1b1600780c */ /* 0x000fe20003f46070 */
[----:B------:R-:W-:-:S02]  /*f9b0*/  VIADD R22, R24, 0xffffff59 ;  /* 0xffffff5918167836 */ /* 0x000fc40000000000 */
[----:B------:R-:W-:Y:S01]  /*f9c0*/  LDGSTS.E [R20+0x40000], desc[UR48][R148.64], !P6 ;  /* 0x4000000094147fae */ /* 0x000fe2000f121870 */
[----:B------:R-:W1:Y:S03]  /*f9d0*/  LDC R24, c[0x0][0x230] ;  /* 0x00008c00ff187b82 */ /* 0x000e660000000800 */
[----:B------:R-:W-:Y:S04]  /*f9e0*/  LDGSTS.E [R20+0x44000], desc[UR48][R146.64], !P6 ;  /* 0x4400000092147fae */ /* 0x000fe8000f121870 */
[----:B------:R-:W-:Y:S04]  /*f9f0*/  LDGSTS.E [R20+0x48000], desc[UR48][R144.64], !P6 ;  /* 0x4800000090147fae */ /* 0x000fe8000f121870 */
[----:B------:R1:W-:Y:S01]  /*fa00*/  LDGSTS.E [R20+0x4c000], desc[UR48][R142.64], !P6 ;  /* 0x4c0000008e147fae */ /* 0x0003e2000f121870 */
[----:B------:R-:W-:Y:S01]  /*fa10*/  ISETP.GE.U32.AND P6, PT, R22, 0x7fffff1a, PT ;  /* 0x7fffff1a1600780c */ /* 0x000fe20003fc6070 */
[----:B------:R-:W-:-:S02]  /*fa20*/  VIADD R22, R23, 0xffffff58 ;  /* 0xffffff5817167836 */ /* 0x000fc40000000000 */
[----:B------:R-:W3:Y:S01]  /*fa30*/  LDC R23, c[0x0][0x230] ;  /* 0x00008c00ff177b82 */ /* 0x000ee20000000800 */
[----:B------:R-:W-:Y:S04]  /*fa40*/  LDGSTS.E [R20+0x40004], desc[UR48][R140.64], !P5 ;  /* 0x400040008c147fae */ /* 0x000fe8000e921870 */
[----:B------:R3:W-:Y:S01]  /*fa50*/  LDGSTS.E [R20+0x44004], desc[UR48][R138.64], !P5 ;  /* 0x440040008a147fae */ /* 0x0007e2000e921870 */
[C---:B------:R-:W-:Y:S02]  /*fa60*/  IMAD.WIDE R128, R13.reuse, 0x4, R128 ;  /* 0x000000040d807825 */ /* 0x040fe400078e0280 */
[----:B-1----:R-:W1:Y:S01]  /*fa70*/  LDC R142, c[0x0][0x230] ;  /* 0x00008c00ff8e7b82 */ /* 0x002e620000000800 */
[----:B------:R1:W-:Y:S01]  /*fa80*/  LDGSTS.E [R20+0x48004], desc[UR48][R136.64], !P5 ;  /* 0x4800400088147fae */ /* 0x0003e2000e921870 */
[----:B------:R-:W-:-:S03]  /*fa90*/  IMAD.WIDE R126, R13, 0x4, R126 ;  /* 0x000000040d7e7825 */ /* 0x000fc600078e027e */
[----:B------:R1:W-:Y:S01]  /*faa0*/  LDGSTS.E [R20+0x4c004], desc[UR48][R134.64], !P5 ;  /* 0x4c00400086147fae */ /* 0x0003e2000e921870 */
[C---:B---3--:R-:W-:Y:S01]  /*fab0*/  IMAD.WIDE R46, R13.reuse, 0x4, R28 ;  /* 0x000000040d2e7825 */ /* 0x048fe200078e021c */
[----:B------:R-:W-:Y:S02]  /*fac0*/  ISETP.GE.U32.AND P5, PT, R22, 0x7fffff19, PT ;  /* 0x7fffff191600780c */ /* 0x000fe40003fa6070 */
[----:B------:R-:W3:Y:S01]  /*fad0*/  LDL.LU.64 R28, [R1+0x348] ;  /* 0x00034800011c7983 */ /* 0x000ee20000300a00 */
[----:B------:R-:W3:Y:S03]  /*fae0*/  LDC R139, c[0x0][0x230] ;  /* 0x00008c00ff8b7b82 */ /* 0x000ee60000000800 */
[----:B------:R-:W3:Y:S04]  /*faf0*/  LDL.LU.64 R204, [R1+0x338] ;  /* 0x0003380001cc7983 */ /* 0x000ee80000300a00 */
[----:B------:R-:W3:Y:S01]  /*fb00*/  LDL.LU.64 R228, [R1+0x328] ;  /* 0x0003280001e47983 */ /* 0x000ee20000300a00 */
[C---:B------:R-:W-:Y:S01]  /*fb10*/  IMAD.WIDE R124, R13.reuse, 0x4, R124 ;  /* 0x000000040d7c7825 */ /* 0x040fe200078e027c */
[----:B------:R-:W1:Y:S02]  /*fb20*/  LDC R138, c[0x0][0x230] ;  /* 0x00008c00ff8a7b82 */ /* 0x000e640000000800 */
[----:B------:R-:W3:Y:S04]  /*fb30*/  LDL.LU.64 R226, [R1+0x318] ;  /* 0x0003180001e27983 */ /* 0x000ee80000300a00 */
[----:B------:R-:W1:Y:S01]  /*fb40*/  LDL.LU.64 R190, [R1+0x9c8] ;  /* 0x0009c80001be7983 */ /* 0x000e620000300a00 */
[C---:B------:R-:W-:Y:S01]  /*fb50*/  IMAD.WIDE R116, R13.reuse, 0x4, R116 ;  /* 0x000000040d747825 */ /* 0x040fe200078e0274 */
[----:B------:R-:W1:Y:S02]  /*fb60*/  LDC R140, c[0x0][0x230] ;  /* 0x00008c00ff8c7b82 */ /* 0x000e640000000800 */
[----:B------:R-:W3:Y:S04]  /*fb70*/  LDL.LU.64 R198, [R1+0x9c0] ;  /* 0x0009c00001c67983 */ /* 0x000ee80000300a00 */
[----:B------:R-:W3:Y:S01]  /*fb80*/  LDL.LU.64 R200, [R1+0x2f8] ;  /* 0x0002f80001c87983 */ /* 0x000ee20000300a00 */
[----:B------:R-:W-:Y:S01]  /*fb90*/  IMAD.WIDE R114, R13, 0x4, R114 ;  /* 0x000000040d727825 */ /* 0x000fe200078e0272 */
[----:B------:R-:W1:Y:S02]  /*fba0*/  LDC R141, c[0x0][0x230] ;  /* 0x00008c00ff8d7b82 */ /* 0x000e640000000800 */
[----:B------:R-:W3:Y:S04]  /*fbb0*/  LDL.LU.64 R224, [R1+0x308] ;  /* 0x0003080001e07983 */ /* 0x000ee80000300a00 */
[----:B------:R-:W3:Y:S01]  /*fbc0*/  LDL.LU.64 R222, [R1+0x9b8] ;  /* 0x0009b80001de7983 */ /* 0x000ee20000300a00 */
[----:B------:R-:W-:-:S02]  /*fbd0*/  IADD3 R22, R25, -0x89, RZ ;  /* 0xffffff7719167810 */ /* 0x000fc40007ffe0ff */
[----:B------:R-:W4:Y:S01]  /*fbe0*/  LDC R25, c[0x0][0x230] ;  /* 0x00008c00ff197b82 */ /* 0x000f220000000800 */
[----:B------:R1:W-:Y:S04]  /*fbf0*/  LDGSTS.E [R20+0x40008], desc[UR48][R132.64], !P4 ;  /* 0x4000800084147fae */ /* 0x0003e8000e121870 */
[----:B------:R1:W-:Y:S04]  /*fc00*/  LDGSTS.E [R20+0x44008], desc[UR48][R130.64], !P4 ;  /* 0x4400800082147fae */ /* 0x0003e8000e121870 */
[----:B------:R-:W-:Y:S04]  /*fc10*/  LDGSTS.E [R20+0x48008], desc[UR48][R128.64], !P4 ;  /* 0x4800800080147fae */ /* 0x000fe8000e121870 */
[----:B------:R-:W-:Y:S01]  /*fc20*/  LDGSTS.E [R20+0x4c008], desc[UR48][R126.64], !P4 ;  /* 0x4c0080007e147fae */ /* 0x000fe2000e121870 */
[----:B------:R-:W-:Y:S01]  /*fc30*/  ISETP.GE.U32.AND P4, PT, R22, 0x7fffff38, PT ;  /* 0x7fffff381600780c */ /* 0x000fe20003f86070 */
[----:B------:R-:W-:-:S02]  /*fc40*/  VIADD R22, R24, 0xffffff76 ;  /* 0xffffff7618167836 */ /* 0x000fc40000000000 */
[----:B------:R-:W-:Y:S01]  /*fc50*/  LDGSTS.E [R20+0x4000c], desc[UR48][R124.64], !P0 ;  /* 0x4000c0007c147fae */ /* 0x000fe2000c121870 */
[----:B------:R-:W-:Y:S01]  /*fc60*/  IMAD.WIDE R112, R13, 0x4, R112 ;  /* 0x000000040d707825 */ /* 0x000fe200078e0270 */
[----:B------:R-:W2:Y:S02]  /*fc70*/  LDC R24, c[0x0][0x230] ;  /* 0x00008c00ff187b82 */ /* 0x000ea40000000800 */
[----:B------:R-:W-:Y:S04]  /*fc80*/  LDGSTS.E [R20+0x4400c], desc[UR48][R122.64], !P0 ;  /* 0x4400c0007a147fae */ /* 0x000fe8000c121870 */
[----:B------:R-:W-:Y:S04]  /*fc90*/  LDGSTS.E [R20+0x4800c], desc[UR48][R120.64], !P0 ;  /* 0x4800c00078147fae */ /* 0x000fe8000c121870 */
[----:B------:R-:W-:Y:S01]  /*fca0*/  LDGSTS.E [R20+0x4c00c], desc[UR48][R118.64], !P0 ;  /* 0x4c00c00076147fae */ /* 0x000fe2000c121870 */
[----:B------:R-:W-:Y:S01]  /*fcb0*/  ISETP.GE.U32.AND P0, PT, R22, 0x7fffff37, PT ;  /* 0x7fffff371600780c */ /* 0x000fe20003f06070 */
[----:B------:R-:W-:-:S02]  /*fcc0*/  VIADD R22, R23, 0xffffff75 ;  /* 0xffffff7517167836 */ /* 0x000fc40000000000 */
[----:B------:R-:W-:Y:S01]  /*fcd0*/  LDGSTS.E [R20+0x50000], desc[UR48][R116.64], !P1 ;  /* 0x5000000074147fae */ /* 0x000fe2000c921870 */
[----:B------:R-:W2:Y:S03]  /*fce0*/  LDC R23, c[0x0][0x230] ;  /* 0x00008c00ff177b82 */ /* 0x000ea60000000800 */
[----:B------:R-:W-:Y:S04]  /*fcf0*/  LDGSTS.E [R20+0x54000], desc[UR48][R114.64], !P1 ;  /* 0x5400000072147fae */ /* 0x000fe8000c921870 */
[----:B------:R-:W-:Y:S04]  /*fd00*/  LDGSTS.E [R20+0x58000], desc[UR48][R112.64], !P1 ;  /* 0x5800000070147fae */ /* 0x000fe8000c921870 */
[----:B------:R-:W-:Y:S01]  /*fd10*/  LDGSTS.E [R20+0x5c000], desc[UR48][R110.64], !P1 ;  /* 0x5c0000006e147fae */ /* 0x000fe2000c921870 */
[----:B------:R-:W-:-:S02]  /*fd20*/  ISETP.GE.U32.AND P1, PT, R22, 0x7fffff36, PT ;  /* 0x7fffff361600780c */ /* 0x000fc40003f26070 */
[----:B------:R-:W-:Y:S01]  /*fd30*/  IADD3 R22, R26, -0x8c, RZ ;  /* 0xffffff741a167810 */ /* 0x000fe20007ffe0ff */
[----:B------:R-:W-:Y:S01]  /*fd40*/  LDGSTS.E [R20+0x50004], desc[UR48][R108.64], !P2 ;  /* 0x500040006c147fae */ /* 0x000fe2000d121870 */
[----:B------:R-:W2:Y:S03]  /*fd50*/  LDC R26, c[0x0][0x230] ;  /* 0x00008c00ff1a7b82 */ /* 0x000ea60000000800 */
[----:B------:R-:W-:Y:S04]  /*fd60*/  LDGSTS.E [R20+0x54004], desc[UR48][R106.64], !P2 ;  /* 0x540040006a147fae */ /* 0x000fe8000d121870 */
[----:B------:R-:W-:Y:S04]  /*fd70*/  LDGSTS.E [R20+0x58004], desc[UR48][R104.64], !P2 ;  /* 0x5800400068147fae */ /* 0x000fe8000d121870 */
[----:B------:R-:W-:Y:S01]  /*fd80*/  LDGSTS.E [R20+0x5c004], desc[UR48][R102.64], !P2 ;  /* 0x5c00400066147fae */ /* 0x000fe2000d121870 */
[----:B------:R-:W-:Y:S01]  /*fd90*/  ISETP.GE.U32.AND P2, PT, R22, 0x7fffff35, PT ;  /* 0x7fffff351600780c */ /* 0x000fe20003f46070 */
[----:B----4-:R-:W-:-:S02]  /*fda0*/  VIADD R22, R25, 0xffffff57 ;  /* 0xffffff5719167836 */ /* 0x010fc40000000000 */
[----:B------:R-:W4:Y:S01]  /*fdb0*/  LDC R25, c[0x0][0x230] ;  /* 0x00008c00ff197b82 */ /* 0x000f220000000800 */
[----:B------:R-:W-:Y:S04]  /*fdc0*/  LDGSTS.E [R20+0x50008], desc[UR48][R100.64], !P6 ;  /* 0x5000800064147fae */ /* 0x000fe8000f121870 */
[----:B------:R-:W-:Y:S04]  /*fdd0*/  LDGSTS.E [R20+0x54008], desc[UR48][R98.64], !P6 ;  /* 0x5400800062147fae */ /* 0x000fe8000f121870 */
[----:B------:R-:W-:Y:S04]  /*fde0*/  LDGSTS.E [R20+0x58008], desc[UR48][R96.64], !P6 ;  /* 0x5800800060147fae */ /* 0x000fe8000f121870 */
[----:B------:R-:W-:Y:S01]  /*fdf0*/  LDGSTS.E [R20+0x5c008], desc[UR48][R94.64], !P6 ;  /* 0x5c0080005e147fae */ /* 0x000fe2000f121870 */
[----:B------:R-:W-:Y:S01]  /*fe00*/  ISETP.GE.U32.AND P6, PT, R22, 0x7fffff18, PT ;  /* 0x7fffff181600780c */ /* 0x000fe20003fc6070 */
[----:B--2---:R-:W-:-:S02]  /*fe10*/  VIADD R22, R24, 0xffffff56 ;  /* 0xffffff5618167836 */ /* 0x004fc40000000000 */
[----:B------:R-:W2:Y:S01]  /*fe20*/  LDC R24, c[0x0][0x230] ;  /* 0x00008c00ff187b82 */ /* 0x000ea20000000800 */
[----:B------:R-:W-:Y:S01]  /*fe30*/  LDGSTS.E [R20+0x5000c], desc[UR48][R92.64], !P5 ;  /* 0x5000c0005c147fae */ /* 0x000fe2000e921870 */
[----:B------:R-:W-:-:S03]  /*fe40*/  IMAD.WIDE R80, R13, 0x4, R80 ;  /* 0x000000040d507825 */ /* 0x000fc600078e0250 */
[----:B------:R-:W-:Y:S01]  /*fe50*/  LDGSTS.E [R20+0x5400c], desc[UR48][R90.64], !P5 ;  /* 0x5400c0005a147fae */ /* 0x000fe2000e921870 */
[----:B------:R-:W-:-:S03]  /*fe60*/  IMAD.WIDE R78, R13, 0x4, R78 ;  /* 0x000000040d4e7825 */ /* 0x000fc600078e024e */
[----:B------:R-:W-:Y:S01]  /*fe70*/  LDGSTS.E [R20+0x5800c], desc[UR48][R88.64], !P5 ;  /* 0x5800c00058147fae */ /* 0x000fe2000e921870 */
[----:B------:R-:W-:-:S03]  /*fe80*/  IMAD.WIDE R76, R13, 0x4, R76 ;  /* 0x000000040d4c7825 */ /* 0x000fc600078e024c */
[----:B------:R-:W-:Y:S01]  /*fe90*/  LDGSTS.E [R20+0x5c00c], desc[UR48][R86.64], !P5 ;  /* 0x5c00c00056147fae */ /* 0x000fe2000e921870 */
[----:B------:R-:W-:Y:S02]  /*fea0*/  ISETP.GE.U32.AND P5, PT, R22, 0x7fffff17, PT ;  /* 0x7fffff171600780c */ /* 0x000fe40003fa6070 */
[----:B------:R-:W-:Y:S01]  /*feb0*/  IADD3 R22, R23, -0xab, RZ ;  /* 0xffffff5517167810 */ /* 0x000fe20007ffe0ff */
[----:B------:R-:W-:Y:S01]  /*fec0*/  LDGSTS.E [R19+0x40000], desc[UR48][R84.64], !P4 ;  /* 0x4000000054137fae */ /* 0x000fe2000e121870 */
[----:B------:R-:W-:Y:S01]  /*fed0*/  IMAD.WIDE R74, R13, 0x4, R74 ;  /* 0x000000040d4a7825 */ /* 0x000fe200078e024a */
[----:B------:R-:W2:Y:S02]  /*fee0*/  LDC R23, c[0x0][0x230] ;  /* 0x00008c00ff177b82 */ /* 0x000ea40000000800 */
        /* <DEDUP_REMOVED lines=10> */
[----:B------:R-:W-:Y:S01]  /*ff90*/  ISETP.GE.U32.AND P0, PT, R22, 0x7fffff15, PT ;  /* 0x7fffff151600780c */ /* 0x000fe20003f06070 */
[----:B------:R-:W-:-:S02]  /*ffa0*/  VIADD R22, R26, 0xffffff73 ;  /* 0xffffff731a167836 */ /* 0x000fc40000000000 */
[----:B------:R-:W-:Y:S04]  /*ffb0*/  LDGSTS.E [R19+0x40008], desc[UR48][R68.64], !P1 ;  /* 0x4000800044137fae */ /* 0x000fe8000c921870 */
[----:B------:R-:W-:Y:S04]  /*ffc0*/  LDGSTS.E [R19+0x44008], desc[UR48][R66.64], !P1 ;  /* 0x4400800042137fae */ /* 0x000fe8000c921870 */
[----:B------:R-:W-:Y:S04]  /*ffd0*/  LDGSTS.E [R19+0x48008], desc[UR48][R64.64], !P1 ;  /* 0x4800800040137fae */ /* 0x000fe8000c921870 */
[----:B------:R-:W-:Y:S01]  /*ffe0*/  LDGSTS.E [R19+0x4c008], desc[UR48][R62.64], !P1 ;  /* 0x4c0080003e137fae */ /* 0x000fe2000c921870 */
[----:B------:R-:W-:-:S02]  /*fff0*/  ISETP.GE.U32.AND P1, PT, R22, 0x7fffff34, PT ;  /* 0x7fffff341600780c */ /* 0x000fc40003f26070 */
[----:B--2---:R-:W-:Y:S01]  /*10000*/  IADD3 R22, R24, -0x8e, RZ ;  /* 0xffffff7218167810 */ /* 0x004fe20007ffe0ff */
[----:B------:R-:W-:Y:S01]  /*10010*/  LDGSTS.E [R19+0x4000c], desc[UR48][R60.64], !P2 ;  /* 0x4000c0003c137fae */ /* 0x000fe2000d121870 */
[----:B------:R-:W2:Y:S01]  /*10020*/  LDC R24, c[0x0][0x230] ;  /* 0x00008c00ff187b82 */ /* 0x000ea20000000800 */
[----:B------:R-:W-:Y:S02]  /*10030*/  IMAD.WIDE R52, R13, 0x4, R52 ;  /* 0x000000040d347825 */ /* 0x000fe400078e0234 */
[----:B------:R-:W-:Y:S04]  /*10040*/  LDGSTS.E [R19+0x4400c], desc[UR48][R58.64], !P2 ;  /* 0x4400c0003a137fae */ /* 0x000fe8000d121870 */
[----:B------:R-:W-:Y:S04]  /*10050*/  LDGSTS.E [R19+0x4800c], desc[UR48][R56.64], !P2 ;  /* 0x4800c00038137fae */ /* 0x000fe8000d121870 */
[----:B------:R-:W-:Y:S01]  /*10060*/  LDGSTS.E [R19+0x4c00c], desc[UR48][R54.64], !P2 ;  /* 0x4c00c00036137fae */ /* 0x000fe2000d121870 */
[----:B------:R-:W-:Y:S01]  /*10070*/  ISETP.GE.U32.AND P2, PT, R22, 0x7fffff33, PT ;  /* 0x7fffff331600780c */ /* 0x000fe20003f46070 */
[----:B------:R-:W-:-:S02]  /*10080*/  VIADD R22, R23, 0xffffff71 ;  /* 0xffffff7117167836 */ /* 0x000fc40000000000 */
[----:B------:R-:W-:Y:S01]  /*10090*/  LDGSTS.E [R19+0x50000], desc[UR48][R52.64], !P6 ;  /* 0x5000000034137fae */ /* 0x000fe2000f121870 */
[----:B------:R-:W-:-:S03]  /*100a0*/  IMAD.WIDE R44, R13, 0x4, R44 ;  /* 0x000000040d2c7825 */ /* 0x000fc600078e022c */
[----:B------:R-:W-:Y:S01]  /*100b0*/  LDGSTS.E [R19+0x54000], desc[UR48][R50.64], !P6 ;  /* 0x5400000032137fae */ /* 0x000fe2000f121870 */
[----:B------:R-:W-:-:S03]  /*100c0*/  IMAD.WIDE R42, R13, 0x4, R42 ;  /* 0x000000040d2a7825 */ /* 0x000fc600078e022a */
[----:B------:R-:W-:Y:S01]  /*100d0*/  LDGSTS.E [R19+0x58000], desc[UR48][R48.64], !P6 ;  /* 0x5800000030137fae */ /* 0x000fe2000f121870 */
[----:B------:R-:W-:-:S03]  /*100e0*/  IMAD.WIDE R40, R13, 0x4, R40 ;  /* 0x000000040d287825 */ /* 0x000fc600078e0228 */
[----:B------:R-:W-:Y:S01]  /*100f0*/  LDGSTS.E [R19+0x5c000], desc[UR48][R46.64], !P6 ;  /* 0x5c0000002e137fae */ /* 0x000fe2000f121870 */
[----:B------:R-:W-:Y:S01]  /*10100*/  ISETP.GE.U32.AND P6, PT, R22, 0x7fffff32, PT ;  /* 0x7fffff321600780c */ /* 0x000fe20003fc6070 */
[----:B------:R-:W-:Y:S02]  /*10110*/  IMAD.WIDE R38, R13, 0x4, R38 ;  /* 0x000000040d267825 */ /* 0x000fe400078e0226 */
[----:B------:R-:W-:Y:S02]  /*10120*/  LDGSTS.E [R19+0x50004], desc[UR48][R44.64], !P5 ;  /* 0x500040002c137fae */ /* 0x000fe4000e921870 */
[----:B----4-:R-:W-:Y:S02]  /*10130*/  VIADD R22, R25, 0xffffff70 ;  /* 0xffffff7019167836 */ /* 0x010fe40000000000 */
[C---:B------:R-:W-:Y:S01]  /*10140*/  IMAD.WIDE R36, R13.reuse, 0x4, R36 ;  /* 0x000000040d247825 */ /* 0x040fe200078e0224 */
[----:B------:R-:W4:Y:S03]  /*10150*/  LDL.LU.64 R192, [R1+0x9b0] ;  /* 0x0009b00001c07983 */ /* 0x000f260000300a00 */
[C---:B------:R-:W-:Y:S01]  /*10160*/  IMAD.WIDE R34, R13.reuse, 0x4, R34 ;  /* 0x000000040d227825 */ /* 0x040fe200078e0222 */
[----:B------:R-:W-:Y:S03]  /*10170*/  LDGSTS.E [R19+0x54004], desc[UR48][R42.64], !P5 ;  /* 0x540040002a137fae */ /* 0x000fe6000e921870 */
[C---:B------:R-:W-:Y:S01]  /*10180*/  IMAD.WIDE R32, R13.reuse, 0x4, R32 ;  /* 0x000000040d207825 */ /* 0x040fe200078e0220 */
[----:B------:R-:W4:Y:S03]  /*10190*/  LDL.LU.64 R194, [R1+0x9a8] ;  /* 0x0009a80001c27983 */ /* 0x000f260000300a00 */
[----:B------:R-:W-:Y:S01]  /*101a0*/  IMAD.WIDE R30, R13, 0x4, R30 ;  /* 0x000000040d1e7825 */ /* 0x000fe200078e021e */
[----:B------:R-:W-:Y:S04]  /*101b0*/  LDGSTS.E [R19+0x58004], desc[UR48][R40.64], !P5 ;  /* 0x5800400028137fae */ /* 0x000fe8000e921870 */
[----:B------:R-:W-:Y:S01]  /*101c0*/  LDGSTS.E [R19+0x5c004], desc[UR48][R38.64], !P5 ;  /* 0x5c00400026137fae */ /* 0x000fe2000e921870 */
[----:B------:R-:W-:-:S02]  /*101d0*/  ISETP.GE.U32.AND P5, PT, R22, 0x7fffff31, PT ;  /* 0x7fffff311600780c */ /* 0x000fc40003fa6070 */
[----:B--2---:R-:W-:Y:S01]  /*101e0*/  IADD3 R22, R24, -0xad, RZ ;  /* 0xffffff5318167810 */ /* 0x004fe20007ffe0ff */
[----:B------:R-:W-:Y:S04]  /*101f0*/  LDGSTS.E [R19+0x50008], desc[UR48][R36.64], !P4 ;  /* 0x5000800024137fae */ /* 0x000fe8000e121870 */
[----:B------:R-:W-:Y:S04]  /*10200*/  LDGSTS.E [R19+0x54008], desc[UR48][R34.64], !P4 ;  /* 0x5400800022137fae */ /* 0x000fe8000e121870 */
[----:B------:R-:W-:Y:S04]  /*10210*/  LDGSTS.E [R19+0x58008], desc[UR48][R32.64], !P4 ;  /* 0x5800800020137fae */ /* 0x000fe8000e121870 */
[----:B------:R-:W-:Y:S01]  /*10220*/  LDGSTS.E [R19+0x5c008], desc[UR48][R30.64], !P4 ;  /* 0x5c0080001e137fae */ /* 0x000fe2000e121870 */
[----:B------:R-:W-:Y:S01]  /*10230*/  ISETP.GE.U32.AND P4, PT, R22, 0x7fffff14, PT ;  /* 0x7fffff141600780c */ /* 0x000fe20003f86070 */
[----:B---3--:R-:W-:-:S02]  /*10240*/  IMAD.WIDE R26, R13, 0x4, R204 ;  /* 0x000000040d1a7825 */ /* 0x008fc400078e02cc */
[----:B------:R-:W2:Y:S04]  /*10250*/  LDL.LU.64 R204, [R1+0x9a0] ;  /* 0x0009a00001cc7983 */ /* 0x000ea80000300a00 */
[----:B------:R-:W3:Y:S01]  /*10260*/  LDL.LU.64 R196, [R1+0x998] ;  /* 0x0009980001c47983 */ /* 0x000ee20000300a00 */
[----:B------:R-:W-:-:S03]  /*10270*/  IMAD.WIDE R24, R13, 0x4, R228 ;  /* 0x000000040d187825 */ /* 0x000fc600078e02e4 */
[----:B------:R-:W3:Y:S01]  /*10280*/  LDL.LU.64 R202, [R1+0x990] ;  /* 0x0009900001ca7983 */ /* 0x000ee20000300a00 */
[----:B------:R-:W-:-:S03]  /*10290*/  IMAD.WIDE R22, R13, 0x4, R226 ;  /* 0x000000040d167825 */ /* 0x000fc600078e02e2 */
[----:B------:R-:W3:Y:S01]  /*102a0*/  LDL.LU.64 R228, [R1+0x988] ;  /* 0x0009880001e47983 */ /* 0x000ee20000300a00 */
[----:B-1----:R-:W-:-:S03]  /*102b0*/  IMAD.WIDE R136, R13, 0x4, R190 ;  /* 0x000000040d887825 */ /* 0x002fc600078e02be */
[----:B------:R-:W3:Y:S01]  /*102c0*/  LDL.LU.64 R226, [R1+0x980] ;  /* 0x0009800001e27983 */ /* 0x000ee20000300a00 */
[----:B------:R-:W-:-:S04]  /*102d0*/  IMAD.WIDE R28, R13, 0x4, R28 ;  /* 0x000000040d1c7825 */ /* 0x000fc800078e021c */
[C---:B------:R-:W-:Y:S01]  /*102e0*/  IMAD.WIDE R134, R13.reuse, 0x4, R198 ;  /* 0x000000040d867825 */ /* 0x040fe200078e02c6 */
[----:B------:R1:W-:Y:S03]  /*102f0*/  STL.64 [R1+0x2d8], R136 ;  /* 0x0002d88801007387 */ /* 0x0003e60000100a00 */
[C---:B------:R-:W-:Y:S01]  /*10300*/  IMAD.WIDE R132, R13.reuse, 0x4, R200 ;  /* 0x000000040d847825 */ /* 0x040fe200078e02c8 */
[----:B------:R-:W-:Y:S03]  /*10310*/  LDGSTS.E [R19+0x5000c], desc[UR48][R28.64], !P0 ;  /* 0x5000c0001c137fae */ /* 0x000fe6000c121870 */
[C---:B------:R-:W-:Y:S01]  /*10320*/  IMAD.WIDE R130, R13.reuse, 0x4, R224 ;  /* 0x000000040d827825 */ /* 0x040fe200078e02e0 */
[----:B------:R4:W-:Y:S04]  /*10330*/  STL.64 [R1+0x2e8], R134 ;  /* 0x0002e88601007387 */ /* 0x0009e80000100a00 */
[----:B------:R-:W-:Y:S04]  /*10340*/  LDGSTS.E [R19+0x5400c], desc[UR48][R26.64], !P0 ;  /* 0x5400c0001a137fae */ /* 0x000fe8000c121870 */
[----:B------:R4:W-:Y:S04]  /*10350*/  STL.64 [R1+0x2f8], R132 ;  /* 0x0002f88401007387 */ /* 0x0009e80000100a00 */
[----:B------:R-:W-:Y:S04]  /*10360*/  LDGSTS.E [R19+0x5800c], desc[UR48][R24.64], !P0 ;  /* 0x5800c00018137fae */ /* 0x000fe8000c121870 */
[----:B------:R2:W-:Y:S04]  /*10370*/  STL.64 [R1+0x308], R130 ;  /* 0x0003088201007387 */ /* 0x0005e80000100a00 */
[----:B------:R-:W-:Y:S04]  /*10380*/  LDGSTS.E [R19+0x5c00c], desc[UR48][R22.64], !P0 ;  /* 0x5c00c00016137fae */ /* 0x000fe8000c121870 */
[----:B------:R-:W3:Y:S04]  /*10390*/  LDL.LU.64 R198, [R1+0x978] ;  /* 0x0009780001c67983 */ /* 0x000ee80000300a00 */
[----:B------:R1:W-:Y:S04]  /*103a0*/  LDGSTS.E [R18+0x40000], desc[UR48][R136.64], !P1 ;  /* 0x4000000088127fae */ /* 0x0003e8000c921870 */
[----:B------:R-:W3:Y:S04]  /*103b0*/  LDL.LU.64 R200, [R1+0x970] ;  /* 0x0009700001c87983 */ /* 0x000ee80000300a00 */
[----:B------:R-:W3:Y:S01]  /*103c0*/  LDL.LU.64 R224, [R1+0x968] ;  /* 0x0009680001e07983 */ /* 0x000ee20000300a00 */
[----:B-1----:R-:W-:-:S03]  /*103d0*/  IMAD.WIDE R136, R13, 0x4, R222 ;  /* 0x000000040d887825 */ /* 0x002fc600078e02de */
[----:B------:R4:W-:Y:S04]  /*103e0*/  LDGSTS.E [R18+0x44000], desc[UR48][R134.64], !P1 ;  /* 0x4400000086127fae */ /* 0x0009e8000c921870 */
[----:B------:R3:W-:Y:S04]  /*103f0*/  STL.64 [R1+0x318], R136 ;  /* 0x0003188801007387 */ /* 0x0007e80000100a00 */
[----:B------:R-:W3:Y:S04]  /*10400*/  LDL.LU.64 R222, [R1+0x960] ;  /* 0x0009600001de7983 */ /* 0x000ee80000300a00 */
[----:B------:R1:W-:Y:S04]  /*10410*/  LDGSTS.E [R18+0x48000], desc[UR48][R132.64], !P1 ;  /* 0x4800000084127fae */ /* 0x0003e8000c921870 */
[----:B------:R2:W-:Y:S04]  /*10420*/  LDGSTS.E [R18+0x4c000], desc[UR48][R130.64], !P1 ;  /* 0x4c00000082127fae */ /* 0x0005e8000c921870 */
[----:B------:R3:W-:Y:S01]  /*10430*/  LDGSTS.E [R18+0x40004], desc[UR48][R136.64], !P2 ;  /* 0x4000400088127fae */ /* 0x0007e2000d121870 */
[----:B----4-:R-:W-:-:S04]  /*10440*/  IMAD.WIDE R134, R13, 0x4, R192 ;  /* 0x000000040d867825 */ /* 0x010fc800078e02c0 */
[C---:B-1----:R-:W-:Y:S01]  /*10450*/  IMAD.WIDE R132, R13.reuse, 0x4, R194 ;  /* 0x000000040d847825 */ /* 0x042fe200078e02c2 */
[----:B------:R1:W-:Y:S04]  /*10460*/  STL.64 [R1+0x328], R134 ;  /* 0x0003288601007387 */ /* 0x0003e80000100a00 */
[----:B------:R1:W-:Y:S04]  /*10470*/  LDGSTS.E [R18+0x44004], desc[UR48][R134.64], !P2 ;  /* 0x4400400086127fae */ /* 0x0003e8000d121870 */
[----:B------:R4:W-:Y:S04]  /*10480*/  STL.64 [R1+0x338], R132 ;  /* 0x0003388401007387 */ /* 0x0009e80000100a00 */
[----:B------:R4:W-:Y:S01]  /*10490*/  LDGSTS.E [R18+0x48004], desc[UR48][R132.64], !P2 ;  /* 0x4800400084127fae */ /* 0x0009e2000d121870 */
[----:B--2---:R-:W-:-:S04]  /*104a0*/  IMAD.WIDE R130, R13, 0x4, R204 ;  /* 0x000000040d827825 */ /* 0x004fc800078e02cc */
[C---:B---3--:R-:W-:Y:S01]  /*104b0*/  IMAD.WIDE R136, R13.reuse, 0x4, R196 ;  /* 0x000000040d887825 */ /* 0x048fe200078e02c4 */
[----:B------:R2:W-:Y:S03]  /*104c0*/  STL.64 [R1+0x348], R130 ;  /* 0x0003488201007387 */ /* 0x0005e60000100a00 */
[C---:B-1----:R-:W-:Y:S01]  /*104d0*/  IMAD.WIDE R134, R13.reuse, 0x4, R202 ;  /* 0x000000040d867825 */ /* 0x042fe200078e02ca */
[----:B------:R-:W3:Y:S03]  /*104e0*/  LDL.LU.64 R204, [R1+0x3f8] ;  /* 0x0003f80001cc7983 */ /* 0x000ee60000300a00 */
[C---:B----4-:R-:W-:Y:S01]  /*104f0*/  IMAD.WIDE R132, R13.reuse, 0x4, R228 ;  /* 0x000000040d847825 */ /* 0x050fe200078e02e4 */
[----:B------:R1:W-:Y:S04]  /*10500*/  STL.64 [R1+0x358], R136 ;  /* 0x0003588801007387 */ /* 0x0003e80000100a00 */
[----:B------:R2:W-:Y:S04]  /*10510*/  LDGSTS.E [R18+0x4c004], desc[UR48][R130.64], !P2 ;  /* 0x4c00400082127fae */ /* 0x0005e8000d121870 */
[----:B------:R-:W4:Y:S04]  /*10520*/  LDL.LU.64 R192, [R1+0x410] ;  /* 0x0004100001c07983 */ /* 0x000f280000300a00 */
[----:B------:R1:W-:Y:S01]  /*10530*/  STL.64 [R1+0x368], R134 ;  /* 0x0003688601007387 */ /* 0x0003e20000100a00 */
[----:B--2---:R-:W-:-:S03]  /*10540*/  IMAD.WIDE R130, R13, 0x4, R226 ;  /* 0x000000040d827825 */ /* 0x004fc600078e02e2 */
[----:B------:R-:W2:Y:S04]  /*10550*/  LDL.LU.64 R194, [R1+0x428] ;  /* 0x0004280001c27983 */ /* 0x000ea80000300a00 */
[----:B------:R1:W-:Y:S04]  /*10560*/  STL.64 [R1+0x378], R132 ;  /* 0x0003788401007387 */ /* 0x0003e80000100a00 */
[----:B------:R-:W2:Y:S04]  /*10570*/  LDL.LU.64 R202, [R1+0x7c8] ;  /* 0x0007c80001ca7983 */ /* 0x000ea80000300a00 */
[----:B------:R1:W-:Y:S04]  /*10580*/  STL.64 [R1+0x388], R130 ;  /* 0x0003888201007387 */ /* 0x0003e80000100a00 */
[----:B------:R-:W2:Y:S04]  /*10590*/  LDL.LU.64 R228, [R1+0x448] ;  /* 0x0004480001e47983 */ /* 0x000ea80000300a00 */
[----:B------:R1:W-:Y:S04]  /*105a0*/  LDGSTS.E [R18+0x40008], desc[UR48][R136.64], !P6 ;  /* 0x4000800088127fae */ /* 0x0003e8000f121870 */
[----:B------:R1:W-:Y:S04]  /*105b0*/  LDGSTS.E [R18+0x44008], desc[UR48][R134.64], !P6 ;  /* 0x4400800086127fae */ /* 0x0003e8000f121870 */
[----:B------:R1:W-:Y:S02]  /*105c0*/  LDGSTS.E [R18+0x48008], desc[UR48][R132.64], !P6 ;  /* 0x4800800084127fae */ /* 0x0003e4000f121870 */
[----:B-1----:R-:W-:-:S02]  /*105d0*/  IMAD.WIDE R136, R13, 0x4, R198 ;  /* 0x000000040d887825 */ /* 0x002fc400078e02c6 */
[----:B------:R-:W2:Y:S02]  /*105e0*/  LDL.LU.64 R226, [R1+0x7c0] ;  /* 0x0007c00001e27983 */ /* 0x000ea40000300a00 */
[C---:B------:R-:W-:Y:S02]  /*105f0*/  IMAD.WIDE R134, R13.reuse, 0x4, R200 ;  /* 0x000000040d867825 */ /* 0x040fe400078e02c8 */
[----:B------:R3:W-:Y:S02]  /*10600*/  STL.64 [R1+0x398], R136 ;  /* 0x0003988801007387 */ /* 0x0007e40000100a00 */
[C---:B------:R-:W-:Y:S02]  /*10610*/  IMAD.WIDE R132, R13.reuse, 0x4, R224 ;  /* 0x000000040d847825 */ /* 0x040fe400078e02e0 */
[----:B------:R4:W-:Y:S04]  /*10620*/  STL.64 [R1+0x3b0], R134 ;  /* 0x0003b08601007387 */ /* 0x0009e80000100a00 */
[----:B------:R1:W-:Y:S04]  /*10630*/  LDGSTS.E [R18+0x4c008], desc[UR48][R130.64], !P6 ;  /* 0x4c00800082127fae */ /* 0x0003e8000f121870 */
[----:B------:R-:W2:Y:S04]  /*10640*/  LDL.LU.64 R224, [R1+0x7b8] ;  /* 0x0007b80001e07983 */ /* 0x000ea80000300a00 */
[----:B------:R2:W-:Y:S01]  /*10650*/  STL.64 [R1+0x3c8], R132 ;  /* 0x0003c88401007387 */ /* 0x0005e20000100a00 */
[----:B-1----:R-:W-:-:S03]  /*10660*/  IMAD.WIDE R130, R13, 0x4, R222 ;  /* 0x000000040d827825 */ /* 0x002fc600078e02de */
[----:B------:R3:W-:Y:S04]  /*10670*/  LDGSTS.E [R18+0x4000c], desc[UR48][R136.64], !P5 ;  /* 0x4000c00088127fae */ /* 0x0007e8000e921870 */
[----:B------:R-:W2:Y:S04]  /*10680*/  LDL.LU.64 R222, [R1+0x7b0] ;  /* 0x0007b00001de7983 */ /* 0x000ea80000300a00 */
[----:B------:R1:W-:Y:S04]  /*10690*/  STL.64 [R1+0x3e0], R130 ;  /* 0x0003e08201007387 */ /* 0x0003e80000100a00 */
[----:B------:R4:W-:Y:S04]  /*106a0*/  LDGSTS.E [R18+0x4400c], desc[UR48][R134.64], !P5 ;  /* 0x4400c00086127fae */ /* 0x0009e8000e921870 */
[----:B------:R2:W-:Y:S04]  /*106b0*/  LDGSTS.E [R18+0x4800c], desc[UR48][R132.64], !P5 ;  /* 0x4800c00084127fae */ /* 0x0005e8000e921870 */
[----:B------:R-:W2:Y:S04]  /*106c0*/  LDL.LU.64 R196, [R1+0x488] ;  /* 0x0004880001c47983 */ /* 0x000ea80000300a00 */
[----:B------:R1:W-:Y:S04]  /*106d0*/  LDGSTS.E [R18+0x4c00c], desc[UR48][R130.64], !P5 ;  /* 0x4c00c00082127fae */ /* 0x0003e8000e921870 */
[----:B------:R-:W2:Y:S04]  /*106e0*/  LDL.LU.64 R198, [R1+0x7a8] ;  /* 0x0007a80001c67983 */ /* 0x000ea80000300a00 */
[----:B------:R-:W2:Y:S01]  /*106f0*/  LDL.LU.64 R200, [R1+0x7a0] ;  /* 0x0007a00001c87983 */ /* 0x000ea20000300a00 */
[----:B---3--:R-:W-:-:S05]  /*10700*/  IMAD.WIDE R136, R13, 0x4, R204 ;  /* 0x000000040d887825 */ /* 0x008fca00078e02cc */
[----:B------:R3:W-:Y:S04]  /*10710*/  STL.64 [R1+0x3f8], R136 ;  /* 0x0003f88801007387 */ /* 0x0007e80000100a00 */
[----:B------:R-:W3:Y:S01]  /*10720*/  LDL.LU.64 R204, [R1+0x798] ;  /* 0x0007980001cc7983 */ /* 0x000ee20000300a00 */
[----:B----4-:R-:W-:-:S03]  /*10730*/  IMAD.WIDE R134, R13, 0x4, R192 ;  /* 0x000000040d867825 */ /* 0x010fc600078e02c0 */
[----:B------:R3:W-:Y:S04]  /*10740*/  LDGSTS.E [R18+0x50000], desc[UR48][R136.64], !P4 ;  /* 0x5000000088127fae */ /* 0x0007e8000e121870 */
[----:B------:R4:W-:Y:S01]  /*10750*/  STL.64 [R1+0x410], R134 ;  /* 0x0004108601007387 */ /* 0x0009e20000100a00 */
[----:B--2---:R-:W-:-:S03]  /*10760*/  IMAD.WIDE R132, R13, 0x4, R194 ;  /* 0x000000040d847825 */ /* 0x004fc600078e02c2 */
[----:B------:R4:W-:Y:S01]  /*10770*/  LDGSTS.E [R18+0x54000], desc[UR48][R134.64], !P4 ;  /* 0x5400000086127fae */ /* 0x0009e2000e121870 */
[----:B-1----:R-:W-:-:S03]  /*10780*/  IMAD.WIDE R130, R13, 0x4, R202 ;  /* 0x000000040d827825 */ /* 0x002fc600078e02ca */
[----:B------:R1:W-:Y:S04]  /*10790*/  STL.64 [R1+0x428], R132 ;  /* 0x0004288401007387 */ /* 0x0003e80000100a00 */
[----:B------:R2:W-:Y:S01]  /*107a0*/  STL.64 [R1+0x440], R130 ;  /* 0x0004408201007387 */ /* 0x0005e20000100a00 */
[----:B---3--:R-:W-:-:S03]  /*107b0*/  IMAD.WIDE R136, R13, 0x4, R228 ;  /* 0x000000040d887825 */ /* 0x008fc600078e02e4 */
[----:B------:R-:W3:Y:S04]  /*107c0*/  LDL.LU.64 R192, [R1+0x790] ;  /* 0x0007900001c07983 */ /* 0x000ee80000300a00 */
[----:B------:R-:W3:Y:S04]  /*107d0*/  LDL.LU.64 R202, [R1+0x788] ;  /* 0x0007880001ca7983 */ /* 0x000ee80000300a00 */
[----:B------:R2:W-:Y:S04]  /*107e0*/  STL.64 [R1+0x448], R136 ;  /* 0x0004488801007387 */ /* 0x0005e80000100a00 */
[----:B------:R-:W3:Y:S01]  /*107f0*/  LDL.LU.64 R228, [R1+0x780] ;  /* 0x0007800001e47983 */ /* 0x000ee20000300a00 */
[----:B----4-:R-:W-:-:S03]  /*10800*/  IMAD.WIDE R134, R13, 0x4, R226 ;  /* 0x000000040d867825 */ /* 0x010fc600078e02e2 */
[----:B------:R1:W-:Y:S04]  /*10810*/  LDGSTS.E [R18+0x58000], desc[UR48][R132.64], !P4 ;  /* 0x5800000084127fae */ /* 0x0003e8000e121870 */
[----:B------:R2:W-:Y:S04]  /*10820*/  LDGSTS.E [R18+0x5c000], desc[UR48][R130.64], !P4 ;  /* 0x5c00000082127fae */ /* 0x0005e8000e121870 */
[----:B------:R4:W-:Y:S04]  /*10830*/  STL.64 [R1+0x450], R134 ;  /* 0x0004508601007387 */ /* 0x0009e80000100a00 */
[----:B------:R-:W3:Y:S01]  /*10840*/  LDL.LU.64 R226, [R1+0x778] ;  /* 0x0007780001e27983 */ /* 0x000ee20000300a00 */
[----:B-1----:R-:W-:-:S05]  /*10850*/  IMAD.WIDE R132, R13, 0x4, R224 ;  /* 0x000000040d847825 */ /* 0x002fca00078e02e0 */
[----:B------:R1:W-:Y:S01]  /*10860*/  STL.64 [R1+0x470], R132 ;  /* 0x0004708401007387 */ /* 0x0003e20000100a00 */
[----:B--2---:R-:W-:-:S05]  /*10870*/  IMAD.WIDE R130, R13, 0x4, R222 ;  /* 0x000000040d827825 */ /* 0x004fca00078e02de */
[----:B------:R2:W-:Y:S04]  /*10880*/  STL.64 [R1+0x480], R130 ;  /* 0x0004808201007387 */ /* 0x0005e80000100a00 */
[----:B------:R-:W3:Y:S04]  /*10890*/  LDL.LU.64 R224, [R1+0x958] ;  /* 0x0009580001e07983 */ /* 0x000ee80000300a00 */
[----:B------:R-:W3:Y:S01]  /*108a0*/  LDL.LU.64 R222, [R1+0x950] ;  /* 0x0009500001de7983 */ /* 0x000ee20000300a00 */
[----:B------:R-:W-:-:S05]  /*108b0*/  VIADD R252, R252, 0xffffff52 ;  /* 0xffffff52fcfc7836 */ /* 0x000fca0000000000 */
[----:B------:R-:W-:Y:S01]  /*108c0*/  ISETP.GE.U32.AND P0, PT, R252, 0x7fffff13, PT ;  /* 0x7fffff13fc00780c */ /* 0x000fe20003f06070 */
[----:B------:R-:W-:Y:S02]  /*108d0*/  VIADD R252, R139, 0xffffff51 ;  /* 0xffffff518bfc7836 */ /* 0x000fe40000000000 */
[----:B------:R-:W3:Y:S03]  /*108e0*/  LDC R139, c[0x0][0x230] ;  /* 0x00008c00ff8b7b82 */ /* 0x000ee60000000800 */
[----:B------:R-:W-:-:S07]  /*108f0*/  ISETP.GE.U32.AND P1, PT, R252, 0x7fffff12, PT ;  /* 0x7fffff12fc00780c */ /* 0x000fce0003f26070 */
[----:B------:R4:W-:Y:S04]  /*10900*/  LDGSTS.E [R18+0x50004], desc[UR48][R136.64], !P0 ;  /* 0x5000400088127fae */ /* 0x0009e8000c121870 */
[----:B------:R1:W-:Y:S01]  /*10910*/  LDGSTS.E [R18+0x54004], desc[UR48][R134.64], !P0 ;  /* 0x5400400086127fae */ /* 0x0003e2000c121870 */
[----:B------:R-:W-:Y:S02]  /*10920*/  IADD3 R252, R138, -0xb0, RZ ;  /* 0xffffff508afc7810 */ /* 0x000fe40007ffe0ff */
[----:B------:R-:W3:Y:S01]  /*10930*/  LDC R138, c[0x0][0x230] ;  /* 0x00008c00ff8a7b82 */ /* 0x000ee20000000800 */
[----:B------:R2:W-:Y:S01]  /*10940*/  LDGSTS.E [R18+0x58004], desc[UR48][R132.64], !P0 ;  /* 0x5800400084127fae */ /* 0x0005e2000c121870 */
[----:B----4-:R-:W-:-:S03]  /*10950*/  IMAD.WIDE R136, R13, 0x4, R196 ;  /* 0x000000040d887825 */ /* 0x010fc600078e02c4 */
[----:B------:R4:W-:Y:S01]  /*10960*/  LDGSTS.E [R18+0x5c004], desc[UR48][R130.64], !P0 ;  /* 0x5c00400082127fae */ /* 0x0009e2000c121870 */
[----:B-1----:R-:W-:-:S03]  /*10970*/  IMAD.WIDE R134, R13, 0x4, R198 ;  /* 0x000000040d867825 */ /* 0x002fc600078e02c6 */
[----:B------:R3:W-:Y:S01]  /*10980*/  STL.64 [R1+0x488], R136 ;  /* 0x0004888801007387 */ /* 0x0007e20000100a00 */
[----:B--2---:R-:W-:-:S03]  /*10990*/  IMAD.WIDE R132, R13, 0x4, R200 ;  /* 0x000000040d847825 */ /* 0x004fc600078e02c8 */
[----:B------:R1:W-:Y:S01]  /*109a0*/  STL.64 [R1+0x498], R134 ;  /* 0x0004988601007387 */ /* 0x0003e20000100a00 */
[----:B------:R-:W-:-:S03]  /*109b0*/  ISETP.GE.U32.AND P2, PT, R252, 0x7fffff11, PT ;  /* 0x7fffff11fc00780c */ /* 0x000fc60003f46070 */
[----:B------:R-:W2:Y:S04]  /*109c0*/  LDL.LU.64 R194, [R1+0x948] ;  /* 0x0009480001c27983 */ /* 0x000ea80000300a00 */
[----:B------:R1:W-:Y:S04]  /*109d0*/  STL.64 [R1+0x510], R132 ;  /* 0x0005108401007387 */ /* 0x0003e80000100a00 */
[----:B------:R3:W-:Y:S04]  /*109e0*/  LDGSTS.E [R18+0x50008], desc[UR48][R136.64], !P1 ;  /* 0x5000800088127fae */ /* 0x0007e8000c921870 */
[----:B------:R-:W2:Y:S04]  /*109f0*/  LDL.LU.64 R196, [R1+0x940] ;  /* 0x0009400001c47983 */ /* 0x000ea80000300a00 */
[----:B------:R1:W-:Y:S04]  /*10a00*/  LDGSTS.E [R18+0x54008], desc[UR48][R134.64], !P1 ;  /* 0x5400800086127fae */ /* 0x0003e8000c921870 */
[----:B------:R1:W-:Y:S01]  /*10a10*/  LDGSTS.E [R18+0x58008], desc[UR48][R132.64], !P1 ;  /* 0x5800800084127fae */ /* 0x0003e2000c921870 */
[----:B----4-:R-:W-:-:S05]  /*10a20*/  IMAD.WIDE R130, R13, 0x4, R204 ;  /* 0x000000040d827825 */ /* 0x010fca00078e02cc */
[----:B------:R4:W-:Y:S04]  /*10a30*/  STL.64 [R1+0x520], R130 ;  /* 0x0005208201007387 */ /* 0x0009e80000100a00 */
[----:B------:R-:W2:Y:S04]  /*10a40*/  LDL.LU.64 R198, [R1+0x938] ;  /* 0x0009380001c67983 */ /* 0x000ea80000300a00 */
[----:B------:R-:W2:Y:S04]  /*10a50*/  LDL.LU.64 R200, [R1+0x930] ;  /* 0x0009300001c87983 */ /* 0x000ea80000300a00 */
[----:B------:R-:W2:Y:S04]  /*10a60*/  LDL.LU.64 R204, [R1+0x928] ;  /* 0x0009280001cc7983 */ /* 0x000ea80000300a00 */
[----:B------:R4:W-:Y:S01]  /*10a70*/  LDGSTS.E [R18+0x5c008], desc[UR48][R130.64], !P1 ;  /* 0x5c00800082127fae */ /* 0x0009e2000c921870 */
[----:B---3--:R-:W-:-:S04]  /*10a80*/  IMAD.WIDE R136, R13, 0x4, R192 ;  /* 0x000000040d887825 */ /* 0x008fc800078e02c0 */
[C---:B-1----:R-:W-:Y:S01]  /*10a90*/  IMAD.WIDE R134, R13.reuse, 0x4, R202 ;  /* 0x000000040d867825 */ /* 0x042fe200078e02ca */
[----:B------:R1:W-:Y:S03]  /*10aa0*/  STL.64 [R1+0x528], R136 ;  /* 0x0005288801007387 */ /* 0x0003e60000100a00 */
[C---:B------:R-:W-:Y:S01]  /*10ab0*/  IMAD.WIDE R132, R13.reuse, 0x4, R228 ;  /* 0x000000040d847825 */ /* 0x040fe200078e02e4 */
[----:B------:R3:W-:Y:S04]  /*10ac0*/  STL.64 [R1+0x530], R134 ;  /* 0x0005308601007387 */ /* 0x0007e80000100a00 */
[----:B------:R2:W-:Y:S04]  /*10ad0*/  STL.64 [R1+0x538], R132 ;  /* 0x0005388401007387 */ /* 0x0005e80000100a00 */
[----:B------:R-:W2:Y:S04]  /*10ae0*/  LDL.LU.64 R228, [R1+0x920] ;  /* 0x0009200001e47983 */ /* 0x000ea80000300a00 */
[----:B------:R1:W-:Y:S01]  /*10af0*/  LDGSTS.E [R18+0x5000c], desc[UR48][R136.64], !P2 ;  /* 0x5000c00088127fae */ /* 0x0003e2000d121870 */
[----:B----4-:R-:W-:-:S03]  /*10b00*/  IMAD.WIDE R130, R13, 0x4, R226 ;  /* 0x000000040d827825 */ /* 0x010fc600078e02e2 */
[----:B------:R3:W-:Y:S04]  /*10b10*/  LDGSTS.E [R18+0x5400c], desc[UR48][R134.64], !P2 ;  /* 0x5400c00086127fae */ /* 0x0007e8000d121870 */
[----:B------:R4:W-:Y:S04]  /*10b20*/  STL.64 [R1+0x540], R130 ;  /* 0x0005408201007387 */ /* 0x0009e80000100a00 */
[----:B------:R-:W4:Y:S04]  /*10b30*/  LDL.LU.64 R202, [R1+0x918] ;  /* 0x0009180001ca7983 */ /* 0x000f280000300a00 */
[----:B------:R-:W4:Y:S01]  /*10b40*/  LDL.LU.64 R226, [R1+0x910] ;  /* 0x0009100001e27983 */ /* 0x000f220000300a00 */
[----:B------:R-:W-:-:S02]  /*10b50*/  VIADD R252, R140, 0xffffff6f ;  /* 0xffffff6f8cfc7836 */ /* 0x000fc40000000000 */
[----:B------:R-:W4:Y:S01]  /*10b60*/  LDC R140, c[0x0][0x230] ;  /* 0x00008c00ff8c7b82 */ /* 0x000f220000000800 */
[----:B------:R2:W-:Y:S01]  /*10b70*/  LDGSTS.E [R18+0x5800c], desc[UR48][R132.64], !P2 ;  /* 0x5800c00084127fae */ /* 0x0005e2000d121870 */
[----:B-1----:R-:W-:-:S04]  /*10b80*/  IMAD.WIDE R136, R13, 0x4, R224 ;  /* 0x000000040d887825 */ /* 0x002fc800078e02e0 */
[----:B---3--:R-:W-:Y:S01]  /*10b90*/  IMAD.WIDE R134, R13, 0x4, R222 ;  /* 0x000000040d867825 */ /* 0x008fe200078e02de */
[----:B------:R1:W-:Y:S04]  /*10ba0*/  STL.64 [R1+0x548], R136 ;  /* 0x0005488801007387 */ /* 0x0003e80000100a00 */
[----:B------:R-:W3:Y:S04]  /*10bb0*/  LDL.LU.64 R224, [R1+0x908] ;  /* 0x0009080001e07983 */ /* 0x000ee80000300a00 */
[----:B------:R1:W-:Y:S04]  /*10bc0*/  STL.64 [R1+0x550], R134 ;  /* 0x0005508601007387 */ /* 0x0003e80000100a00 */
[----:B------:R-:W3:Y:S01]  /*10bd0*/  LDL.LU.64 R222, [R1+0x900] ;  /* 0x0009000001de7983 */ /* 0x000ee20000300a00 */
[----:B------:R-:W-:Y:S01]  /*10be0*/  ISETP.GE.U32.AND P6, PT, R252, 0x7fffff30, PT ;  /* 0x7fffff30fc00780c */ /* 0x000fe20003fc6070 */
[----:B------:R-:W-:-:S02]  /*10bf0*/  VIADD R252, R139, 0xffffff6e ;  /* 0xffffff6e8bfc7836 */ /* 0x000fc40000000000 */
[----:B------:R4:W-:Y:S01]  /*10c00*/  LDGSTS.E [R18+0x5c00c], desc[UR48][R130.64], !P2 ;  /* 0x5c00c00082127fae */ /* 0x0009e2000d121870 */
[----:B------:R-:W3:Y:S02]  /*10c10*/  LDC R139, c[0x0][0x230] ;  /* 0x00008c00ff8b7b82 */ /* 0x000ee40000000800 */
[----:B------:R-:W-:-:S07]  /*10c20*/  ISETP.GE.U32.AND P5, PT, R252, 0x7fffff2f, PT ;  /* 0x7fffff2ffc00780c */ /* 0x000fce0003fa6070 */
[----:B------:R1:W-:Y:S04]  /*10c30*/  LDGSTS.E [R17+0x40000], desc[UR48][R136.64], !P6 ;  /* 0x4000000088117fae */ /* 0x0003e8000f121870 */
[----:B------:R1:W-:Y:S01]  /*10c40*/  LDGSTS.E [R17+0x44000], desc[UR48][R134.64], !P6 ;  /* 0x4400000086117fae */ /* 0x0003e2000f121870 */
[----:B--2---:R-:W-:-:S05]  /*10c50*/  IMAD.WIDE R132, R13, 0x4, R194 ;  /* 0x000000040d847825 */ /* 0x004fca00078e02c2 */
[----:B------:R2:W-:Y:S04]  /*10c60*/  STL.64 [R1+0x558], R132 ;  /* 0x0005588401007387 */ /* 0x0005e80000100a00 */
[----:B------:R2:W-:Y:S01]  /*10c70*/  LDGSTS.E [R17+0x48000], desc[UR48][R132.64], !P6 ;  /* 0x4800000084117fae */ /* 0x0005e2000f121870 */
[----:B----4-:R-:W-:-:S05]  /*10c80*/  IMAD.WIDE R130, R13, 0x4, R196 ;  /* 0x000000040d827825 */ /* 0x010fca00078e02c4 */
[----:B------:R4:W-:Y:S04]  /*10c90*/  STL.64 [R1+0x560], R130 ;  /* 0x0005608201007387 */ /* 0x0009e80000100a00 */
[----:B------:R-:W3:Y:S04]  /*10ca0*/  LDL.LU.64 R190, [R1+0x8f8] ;  /* 0x0008f80001be7983 */ /* 0x000ee80000300a00 */
[----:B------:R4:W-:Y:S01]  /*10cb0*/  LDGSTS.E [R17+0x4c000], desc[UR48][R130.64], !P6 ;  /* 0x4c00000082117fae */ /* 0x0009e2000f121870 */
[----:B-1----:R-:W-:-:S04]  /*10cc0*/  IMAD.WIDE R136, R13, 0x4, R198 ;  /* 0x000000040d887825 */ /* 0x002fc800078e02c6 */
[C---:B------:R-:W-:Y:S01]  /*10cd0*/  IMAD.WIDE R134, R13.reuse, 0x4, R200 ;  /* 0x000000040d867825 */ /* 0x040fe200078e02c8 */
[----:B------:R1:W-:Y:S03]  /*10ce0*/  STL.64 [R1+0x568], R136 ;  /* 0x0005688801007387 */ /* 0x0003e60000100a00 */
[C---:B--2---:R-:W-:Y:S01]  /*10cf0*/  IMAD.WIDE R132, R13.reuse, 0x4, R204 ;  /* 0x000000040d847825 */ /* 0x044fe200078e02cc */
[----:B------:R-:W2:Y:S04]  /*10d00*/  LDL.LU.64 R192, [R1+0x8f0] ;  /* 0x0008f00001c07983 */ /* 0x000ea80000300a00 */
[----:B------:R1:W-:Y:S04]  /*10d10*/  STL.64 [R1+0x570], R134 ;  /* 0x0005708601007387 */ /* 0x0003e80000100a00 */
[----:B------:R-:W2:Y:S04]  /*10d20*/  LDL.LU.64 R194, [R1+0x8e8] ;  /* 0x0008e80001c27983 */ /* 0x000ea80000300a00 */
[----:B------:R3:W-:Y:S04]  /*10d30*/  STL.64 [R1+0x578], R132 ;  /* 0x0005788401007387 */ /* 0x0007e80000100a00 */
[----:B------:R-:W2:Y:S04]  /*10d40*/  LDL.LU.64 R196, [R1+0x8e0] ;  /* 0x0008e00001c47983 */ /* 0x000ea80000300a00 */
[----:B------:R1:W-:Y:S04]  /*10d50*/  LDGSTS.E [R17+0x40004], desc[UR48][R136.64], !P5 ;  /* 0x4000400088117fae */ /* 0x0003e8000e921870 */
[----:B------:R1:W-:Y:S04]  /*10d60*/  LDGSTS.E [R17+0x44004], desc[UR48][R134.64], !P5 ;  /* 0x4400400086117fae */ /* 0x0003e8000e921870 */
[----:B------:R3:W-:Y:S01]  /*10d70*/  LDGSTS.E [R17+0x48004], desc[UR48][R132.64], !P5 ;  /* 0x4800400084117fae */ /* 0x0007e2000e921870 */
[----:B----4-:R-:W-:-:S05]  /*10d80*/  IMAD.WIDE R130, R13, 0x4, R228 ;  /* 0x000000040d827825 */ /* 0x010fca00078e02e4 */
[----:B------:R4:W-:Y:S04]  /*10d90*/  STL.64 [R1+0x580], R130 ;  /* 0x0005808201007387 */ /* 0x0009e80000100a00 */
[----:B------:R-:W2:Y:S04]  /*10da0*/  LDL.LU.64 R200, [R1+0x770] ;  /* 0x0007700001c87983 */ /* 0x000ea80000300a00 */
[----:B------:R-:W2:Y:S04]  /*10db0*/  LDL.LU.64 R204, [R1+0x768] ;  /* 0x0007680001cc7983 */ /* 0x000ea80000300a00 */
[----:B------:R-:W2:Y:S01]  /*10dc0*/  LDL.LU.64 R228, [R1+0x760] ;  /* 0x0007600001e47983 */ /* 0x000ea20000300a00 */
[----:B-1----:R-:W-:-:S03]  /*10dd0*/  IMAD.WIDE R136, R13, 0x4, R202 ;  /* 0x000000040d887825 */ /* 0x002fc600078e02ca */
[----:B------:R4:W-:Y:S01]  /*10de0*/  LDGSTS.E [R17+0x4c004], desc[UR48][R130.64], !P5 ;  /* 0x4c00400082117fae */ /* 0x0009e2000e921870 */
[----:B------:R-:W-:-:S03]  /*10df0*/  IMAD.WIDE R134, R13, 0x4, R226 ;  /* 0x000000040d867825 */ /* 0x000fc600078e02e2 */
[----:B------:R1:W-:Y:S04]  /*10e00*/  STL.64 [R1+0x588], R136 ;  /* 0x0005888801007387 */ /* 0x0003e80000100a00 */
[----:B------:R2:W-:Y:S01]  /*10e10*/  STL.64 [R1+0x590], R134 ;  /* 0x0005908601007387 */ /* 0x0005e20000100a00 */
[----:B---3--:R-:W-:-:S05]  /*10e20*/  IMAD.WIDE R132, R13, 0x4, R224 ;  /* 0x000000040d847825 */ /* 0x008fca00078e02e0 */
[----:B------:R3:W-:Y:S04]  /*10e30*/  STL.64 [R1+0x598], R132 ;  /* 0x0005988401007387 */ /* 0x0007e80000100a00 */
[----:B------:R-:W3:Y:S01]  /*10e40*/  LDL.LU.64 R224, [R1+0x758] ;  /* 0x0007580001e07983 */ /* 0x000ee20000300a00 */
[----:B----4-:R-:W-:-:S05]  /*10e50*/  IMAD.WIDE R130, R13, 0x4, R222 ;  /* 0x000000040d827825 */ /* 0x010fca00078e02de */
[----:B------:R4:W-:Y:S04]  /*10e60*/  STL.64 [R1+0x5a0], R130 ;  /* 0x0005a08201007387 */ /* 0x0009e80000100a00 */
[----:B------:R-:W4:Y:S04]  /*10e70*/  LDL.LU.64 R198, [R1+0x750] ;  /* 0x0007500001c67983 */ /* 0x000f280000300a00 */
[----:B------:R-:W4:Y:S04]  /*10e80*/  LDL.LU.64 R202, [R1+0x748] ;  /* 0x0007480001ca7983 */ /* 0x000f280000300a00 */
[----:B------:R-:W4:Y:S01]  /*10e90*/  LDL.LU.64 R226, [R1+0x740] ;  /* 0x0007400001e27983 */ /* 0x000f220000300a00 */
[----:B------:R-:W-:-:S02]  /*10ea0*/  IADD3 R252, R138, -0x93, RZ ;  /* 0xffffff6d8afc7810 */ /* 0x000fc40007ffe0ff */
[----:B------:R-:W4:Y:S01]  /*10eb0*/  LDC R138, c[0x0][0x230] ;  /* 0x00008c00ff8a7b82 */ /* 0x000f220000000800 */
[----:B------:R-:W4:Y:S01]  /*10ec0*/  LDL.LU.64 R222, [R1+0x738] ;  /* 0x0007380001de7983 */ /* 0x000f220000300a00 */
[----:B------:R-:W-:Y:S01]  /*10ed0*/  ISETP.GE.U32.AND P4, PT, R252, 0x7fffff2e, PT ;  /* 0x7fffff2efc00780c */ /* 0x000fe20003f86070 */
[----:B------:R-:W-:-:S05]  /*10ee0*/  VIADD R252, R140, 0xffffff6c ;  /* 0xffffff6c8cfc7836 */ /* 0x000fca0000000000 */
[----:B------:R-:W-:-:S07]  /*10ef0*/  ISETP.GE.U32.AND P0, PT, R252, 0x7fffff2d, PT ;  /* 0x7fffff2dfc00780c */ /* 0x000fce0003f06070 */
[----:B------:R1:W-:Y:S01]  /*10f00*/  LDGSTS.E [R17+0x40008], desc[UR48][R136.64], !P4 ;  /* 0x4000800088117fae */ /* 0x0003e2000e121870 */
[----:B------:R-:W4:Y:S03]  /*10f10*/  LDC R140, c[0x0][0x230] ;  /* 0x00008c00ff8c7b82 */ /* 0x000f260000000800 */
[----:B------:R2:W-:Y:S04]  /*10f20*/  LDGSTS.E [R17+0x44008], desc[UR48][R134.64], !P4 ;  /* 0x4400800086117fae */ /* 0x0005e8000e121870 */
[----:B------:R3:W-:Y:S04]  /*10f30*/  LDGSTS.E [R17+0x48008], desc[UR48][R132.64], !P4 ;  /* 0x4800800084117fae */ /* 0x0007e8000e121870 */
[----:B------:R4:W-:Y:S01]  /*10f40*/  LDGSTS.E [R17+0x4c008], desc[UR48][R130.64], !P4 ;  /* 0x4c00800082117fae */ /* 0x0009e2000e121870 */
[----:B-1----:R-:W-:-:S05]  /*10f50*/  IMAD.WIDE R136, R13, 0x4, R190 ;  /* 0x000000040d887825 */ /* 0x002fca00078e02be */
[----:B------:R1:W-:Y:S04]  /*10f60*/  STL.64 [R1+0x5a8], R136 ;  /* 0x0005a88801007387 */ /* 0x0003e80000100a00 */
[----:B------:R1:W-:Y:S01]  /*10f70*/  LDGSTS.E [R17+0x4000c], desc[UR48][R136.64], !P0 ;  /* 0x4000c00088117fae */ /* 0x0003e2000c121870 */
[----:B--2---:R-:W-:-:S04]  /*10f80*/  IMAD.WIDE R134, R13, 0x4, R192 ;  /* 0x000000040d867825 */ /* 0x004fc800078e02c0 */
[C---:B---3--:R-:W-:Y:S01]  /*10f90*/  IMAD.WIDE R132, R13.reuse, 0x4, R194 ;  /* 0x000000040d847825 */ /* 0x048fe200078e02c2 */
[----:B------:R2:W-:Y:S04]  /*10fa0*/  STL.64 [R1+0x5b0], R134 ;  /* 0x0005b08601007387 */ /* 0x0005e80000100a00 */
[----:B------:R2:W-:Y:S01]  /*10fb0*/  LDGSTS.E [R17+0x4400c], desc[UR48][R134.64], !P0 ;  /* 0x4400c00086117fae */ /* 0x0005e2000c121870 */
[----:B----4-:R-:W-:-:S03]  /*10fc0*/  IMAD.WIDE R130, R13, 0x4, R196 ;  /* 0x000000040d827825 */ /* 0x010fc600078e02c4 */
[----:B------:R3:W-:Y:S04]  /*10fd0*/  STL.64 [R1+0x5b8], R132 ;  /* 0x0005b88401007387 */ /* 0x0007e80000100a00 */
[----:B------:R4:W-:Y:S04]  /*10fe0*/  STL.64 [R1+0x5c0], R130 ;  /* 0x0005c08201007387 */ /* 0x0009e80000100a00 */
[----:B------:R3:W-:Y:S04]  /*10ff0*/  LDGSTS.E [R17+0x4800c], desc[UR48][R132.64], !P0 ;  /* 0x4800c00084117fae */ /* 0x0007e8000c121870 */
[----:B------:R-:W4:Y:S04]  /*11000*/  LDL.LU.64 R190, [R1+0x730] ;  /* 0x0007300001be7983 */ /* 0x000f280000300a00 */
[----:B------:R4:W-:Y:S01]  /*11010*/  LDGSTS.E [R17+0x4c00c], desc[UR48][R130.64], !P0 ;  /* 0x4c00c00082117fae */ /* 0x0009e2000c121870 */
[----:B-1----:R-:W-:-:S04]  /*11020*/  IMAD.WIDE R136, R13, 0x4, R200 ;  /* 0x000000040d887825 */ /* 0x002fc800078e02c8 */
[C---:B--2---:R-:W-:Y:S01]  /*11030*/  IMAD.WIDE R134, R13.reuse, 0x4, R204 ;  /* 0x000000040d867825 */ /* 0x044fe200078e02cc */
[----:B------:R1:W-:Y:S03]  /*11040*/  STL.64 [R1+0x5c8], R136 ;  /* 0x0005c88801007387 */ /* 0x0003e60000100a00 */
[C---:B---3--:R-:W-:Y:S01]  /*11050*/  IMAD.WIDE R132, R13.reuse, 0x4, R228 ;  /* 0x000000040d847825 */ /* 0x048fe200078e02e4 */
[----:B------:R-:W2:Y:S04]  /*11060*/  LDL.LU.64 R200, [R1+0x728] ;  /* 0x0007280001c87983 */ /* 0x000ea80000300a00 */
[----:B------:R3:W-:Y:S04]  /*11070*/  STL.64 [R1+0x5d0], R134 ;  /* 0x0005d08601007387 */ /* 0x0007e80000100a00 */
[----:B------:R-:W2:Y:S04]  /*11080*/  LDL.LU.64 R204, [R1+0x720] ;  /* 0x0007200001cc7983 */ /* 0x000ea80000300a00 */
[----:B------:R3:W-:Y:S04]  /*11090*/  STL.64 [R1+0x5d8], R132 ;  /* 0x0005d88401007387 */ /* 0x0007e80000100a00 */
[----:B------:R-:W2:Y:S01]  /*110a0*/  LDL.LU.64 R228, [R1+0x718] ;  /* 0x0007180001e47983 */ /* 0x000ea20000300a00 */
[----:B----4-:R-:W-:-:S05]  /*110b0*/  IMAD.WIDE R130, R13, 0x4, R224 ;  /* 0x000000040d827825 */ /* 0x010fca00078e02e0 */
[----:B------:R4:W-:Y:S04]  /*110c0*/  STL.64 [R1+0x5e0], R130 ;  /* 0x0005e08201007387 */ /* 0x0009e80000100a00 */
[----:B------:R-:W2:Y:S01]  /*110d0*/  LDL.LU.64 R224, [R1+0x710] ;  /* 0x0007100001e07983 */ /* 0x000ea20000300a00 */
[----:B------:R-:W-:Y:S02]  /*110e0*/  VIADD R252, R139, 0xffffff4f ;  /* 0xffffff4f8bfc7836 */ /* 0x000fe40000000000 */
[----:B------:R-:W2:Y:S03]  /*110f0*/  LDC R139, c[0x0][0x230] ;  /* 0x00008c00ff8b7b82 */ /* 0x000ea60000000800 */
[----:B------:R-:W-:-:S13]  /*11100*/  ISETP.GE.U32.AND P1, PT, R252, 0x7fffff10, PT ;  /* 0x7fffff10fc00780c */ /* 0x000fda0003f26070 */
[----:B------:R1:W-:Y:S04]  /*11110*/  LDGSTS.E [R17+0x50000], desc[UR48][R136.64], !P1 ;  /* 0x5000000088117fae */ /* 0x0003e8000c921870 */
[----:B------:R3:W-:Y:S04]  /*11120*/  LDGSTS.E [R17+0x54000], desc[UR48][R134.64], !P1 ;  /* 0x5400000086117fae */ /* 0x0007e8000c921870 */
[----:B------:R3:W-:Y:S01]  /*11130*/  LDGSTS.E [R17+0x58000], desc[UR48][R132.64], !P1 ;  /* 0x5800000084117fae */ /* 0x0007e2000c921870 */
[----:B-1----:R-:W-:-:S03]  /*11140*/  IMAD.WIDE R136, R13, 0x4, R198 ;  /* 0x000000040d887825 */ /* 0x002fc600078e02c6 */
[----:B------:R4:W-:Y:S01]  /*11150*/  LDGSTS.E [R17+0x5c000], desc[UR48][R130.64], !P1 ;  /* 0x5c00000082117fae */ /* 0x0009e2000c921870 */
[----:B---3--:R-:W-:-:S03]  /*11160*/  IMAD.WIDE R134, R13, 0x4, R202 ;  /* 0x000000040d867825 */ /* 0x008fc600078e02ca */
[----:B------:R1:W-:Y:S01]  /*11170*/  STL.64 [R1+0x5e8], R136 ;  /* 0x0005e88801007387 */ /* 0x0003e20000100a00 */
[----:B------:R-:W-:-:S03]  /*11180*/  IMAD.WIDE R132, R13, 0x4, R226 ;  /* 0x000000040d847825 */ /* 0x000fc600078e02e2 */
[----:B------:R-:W3:Y:S04]  /*11190*/  LDL.LU.64 R192, [R1+0x708] ;  /* 0x0007080001c07983 */ /* 0x000ee80000300a00 */
[----:B------:R2:W-:Y:S01]  /*111a0*/  STL.64 [R1+0x5f0], R134 ;  /* 0x0005f08601007387 */ /* 0x0005e20000100a00 */
[----:B----4-:R-:W-:-:S03]  /*111b0*/  IMAD.WIDE R130, R13, 0x4, R222 ;  /* 0x000000040d827825 */ /* 0x010fc600078e02de */
[----:B------:R-:W4:Y:S04]  /*111c0*/  LDL.LU.64 R194, [R1+0x700] ;  /* 0x0007000001c27983 */ /* 0x000f280000300a00 */
[----:B------:R2:W-:Y:S04]  /*111d0*/  STL.64 [R1+0x5f8], R132 ;  /* 0x0005f88401007387 */ /* 0x0005e80000100a00 */
[----:B------:R-:W4:Y:S01]  /*111e0*/  LDL.LU.64 R222, [R1+0x6f8] ;  /* 0x0006f80001de7983 */ /* 0x000f220000300a00 */
[----:B------:R-:W-:Y:S02]  /*111f0*/  IADD3 R252, R138, -0xb2, RZ ;  /* 0xffffff4e8afc7810 */ /* 0x000fe40007ffe0ff */
[----:B------:R-:W4:Y:S02]  /*11200*/  LDC R138, c[0x0][0x230] ;  /* 0x00008c00ff8a7b82 */ /* 0x000f240000000800 */
[----:B------:R-:W-:Y:S01]  /*11210*/  ISETP.GE.U32.AND P2, PT, R252, 0x7fffff0f, PT ;  /* 0x7fffff0ffc00780c */ /* 0x000fe20003f46070 */
[----:B------:R-:W-:Y:S01]  /*11220*/  VIADD R252, R140, 0xffffff4d ;  /* 0xffffff4d8cfc7836 */ /* 0x000fe20000000000 */
[----:B------:R2:W-:Y:S04]  /*11230*/  STL.64 [R1+0x600], R130 ;  /* 0x0006008201007387 */ /* 0x0005e80000100a00 */
[----:B------:R-:W-:Y:S01]  /*11240*/  ISETP.GE.U32.AND P6, PT, R252, 0x7fffff0e, PT ;  /* 0x7fffff0efc00780c */ /* 0x000fe20003fc6070 */
[----:B------:R-:W4:Y:S01]  /*11250*/  LDL.LU.64 R196, [R1+0x8d8] ;  /* 0x0008d80001c47983 */ /* 0x000f220000300a00 */
[----:B------:R-:W4:Y:S03]  /*11260*/  LDC R140, c[0x0][0x230] ;  /* 0x00008c00ff8c7b82 */ /* 0x000f260000000800 */
[----:B------:R-:W4:Y:S04]  /*11270*/  LDL.LU.64 R198, [R1+0x8d0] ;  /* 0x0008d00001c67983 */ /* 0x000f280000300a00 */
[----:B------:R1:W-:Y:S04]  /*11280*/  LDGSTS.E [R17+0x50004], desc[UR48][R136.64], !P2 ;  /* 0x5000400088117fae */ /* 0x0003e8000d121870 */
[----:B------:R2:W-:Y:S04]  /*11290*/  LDGSTS.E [R17+0x54004], desc[UR48][R134.64], !P2 ;  /* 0x5400400086117fae */ /* 0x0005e8000d121870 */
[----:B------:R2:W-:Y:S04]  /*112a0*/  LDGSTS.E [R17+0x58004], desc[UR48][R132.64], !P2 ;  /* 0x5800400084117fae */ /* 0x0005e8000d121870 */
[----:B------:R2:W-:Y:S04]  /*112b0*/  LDGSTS.E [R17+0x5c004], desc[UR48][R130.64], !P2 ;  /* 0x5c00400082117fae */ /* 0x0005e8000d121870 */
[----:B------:R-:W4:Y:S04]  /*112c0*/  LDL.LU.64 R202, [R1+0x6f0] ;  /* 0x0006f00001ca7983 */ /* 0x000f280000300a00 */
[----:B------:R-:W4:Y:S01]  /*112d0*/  LDL.LU.64 R226, [R1+0x6e8] ;  /* 0x0006e80001e27983 */ /* 0x000f220000300a00 */
[----:B-1----:R-:W-:-:S05]  /*112e0*/  IMAD.WIDE R136, R13, 0x4, R190 ;  /* 0x000000040d887825 */ /* 0x002fca00078e02be */
[----:B------:R1:W-:Y:S04]  /*112f0*/  STL.64 [R1+0x608], R136 ;  /* 0x0006088801007387 */ /* 0x0003e80000100a00 */
[----:B------:R1:W-:Y:S01]  /*11300*/  LDGSTS.E [R17+0x50008], desc[UR48][R136.64], !P6 ;  /* 0x5000800088117fae */ /* 0x0003e2000f121870 */
[----:B--2---:R-:W-:-:S04]  /*11310*/  IMAD.WIDE R134, R13, 0x4, R200 ;  /* 0x000000040d867825 */ /* 0x004fc800078e02c8 */
[C---:B------:R-:W-:Y:S01]  /*11320*/  IMAD.WIDE R132, R13.reuse, 0x4, R204 ;  /* 0x000000040d847825 */ /* 0x040fe200078e02cc */
[----:B------:R3:W-:Y:S03]  /*11330*/  STL.64 [R1+0x618], R134 ;  /* 0x0006188601007387 */ /* 0x0007e60000100a00 */
[C---:B------:R-:W-:Y:S01]  /*11340*/  IMAD.WIDE R130, R13.reuse, 0x4, R228 ;  /* 0x000000040d827825 */ /* 0x040fe200078e02e4 */
[----:B------:R4:W-:Y:S04]  /*11350*/  STL.64 [R1+0x628], R132 ;  /* 0x0006288401007387 */ /* 0x0009e80000100a00 */
[----:B------:R2:W-:Y:S04]  /*11360*/  STL.64 [R1+0x638], R130 ;  /* 0x0006388201007387 */ /* 0x0005e80000100a00 */
[----:B------:R-:W2:Y:S04]  /*11370*/  LDL.LU.64 R200, [R1+0x6e0] ;  /* 0x0006e00001c87983 */ /* 0x000ea80000300a00 */
[----:B------:R-:W2:Y:S04]  /*11380*/  LDL.LU.64 R204, [R1+0x6d8] ;  /* 0x0006d80001cc7983 */ /* 0x000ea80000300a00 */
[----:B------:R-:W2:Y:S04]  /*11390*/  LDL.LU.64 R228, [R1+0x6d0] ;  /* 0x0006d00001e47983 */ /* 0x000ea80000300a00 */
[----:B------:R3:W-:Y:S04]  /*113a0*/  LDGSTS.E [R17+0x54008], desc[UR48][R134.64], !P6 ;  /* 0x5400800086117fae */ /* 0x0007e8000f121870 */
[----:B------:R4:W-:Y:S01]  /*113b0*/  LDGSTS.E [R17+0x58008], desc[UR48][R132.64], !P6 ;  /* 0x5800800084117fae */ /* 0x0009e2000f121870 */
[----:B-1----:R-:W-:-:S03]  /*113c0*/  IMAD.WIDE R136, R13, 0x4, R224 ;  /* 0x000000040d887825 */ /* 0x002fc600078e02e0 */
[----:B------:R2:W-:Y:S04]  /*113d0*/  LDGSTS.E [R17+0x5c008], desc[UR48][R130.64], !P6 ;  /* 0x5c00800082117fae */ /* 0x0005e8000f121870 */
[----:B------:R1:W-:Y:S04]  /*113e0*/  STL.64 [R1+0x660], R136 ;  /* 0x0006608801007387 */ /* 0x0003e80000100a00 */
[----:B------:R-:W2:Y:S01]  /*113f0*/  LDL.LU.64 R224, [R1+0x6c8] ;  /* 0x0006c80001e07983 */ /* 0x000ea20000300a00 */
[----:B------:R-:W-:Y:S02]  /*11400*/  VIADD R252, R139, 0xffffff4c ;  /* 0xffffff4c8bfc7836 */ /* 0x000fe40000000000 */
[----:B------:R-:W1:Y:S03]  /*11410*/  LDC R139, c[0x0][0x230] ;  /* 0x00008c00ff8b7b82 */ /* 0x000e660000000800 */
[----:B------:R-:W-:Y:S01]  /*11420*/  ISETP.GE.U32.AND P5, PT, R252, 0x7fffff0d, PT ;  /* 0x7fffff0dfc00780c */ /* 0x000fe20003fa6070 */
[----:B---3--:R-:W-:-:S04]  /*11430*/  IMAD.WIDE R134, R13, 0x4, R192 ;  /* 0x000000040d867825 */ /* 0x008fc800078e02c0 */
[C---:B----4-:R-:W-:Y:S01]  /*11440*/  IMAD.WIDE R132, R13.reuse, 0x4, R194 ;  /* 0x000000040d847825 */ /* 0x050fe200078e02c2 */
[----:B------:R3:W-:Y:S03]  /*11450*/  STL.64 [R1+0x658], R134 ;  /* 0x0006588601007387 */ /* 0x0007e60000100a00 */
[----:B--2---:R-:W-:Y:S01]  /*11460*/  IMAD.WIDE R130, R13, 0x4, R222 ;  /* 0x000000040d827825 */ /* 0x004fe200078e02de */
[----:B------:R2:W-:Y:S04]  /*11470*/  STL.64 [R1+0x650], R132 ;  /* 0x0006508401007387 */ /* 0x0005e80000100a00 */
[----:B------:R4:W-:Y:S04]  /*11480*/  STL.64 [R1+0x648], R130 ;  /* 0x0006488201007387 */ /* 0x0009e80000100a00 */
[----:B------:R-:W4:Y:S01]  /*11490*/  LDL.LU.64 R222, [R1+0x6c0] ;  /* 0x0006c00001de7983 */ /* 0x000f220000300a00 */
[----:B------:R-:W-:-:S02]  /*114a0*/  IADD3 R252, R138, -0x95, RZ ;  /* 0xffffff6b8afc7810 */ /* 0x000fc40007ffe0ff */
[----:B------:R-:W4:Y:S01]  /*114b0*/  LDC R138, c[0x0][0x230] ;  /* 0x00008c00ff8a7b82 */ /* 0x000f220000000800 */
[----:B------:R1:W-:Y:S01]  /*114c0*/  LDGSTS.E [R17+0x5000c], desc[UR48][R136.64], !P5 ;  /* 0x5000c00088117fae */ /* 0x0003e2000e921870 */
[----:B------:R-:W-:-:S03]  /*114d0*/  ISETP.GE.U32.AND P4, PT, R252, 0x7fffff2c, PT ;  /* 0x7fffff2cfc00780c */ /* 0x000fc60003f86070 */
[----:B------:R3:W-:Y:S04]  /*114e0*/  LDGSTS.E [R17+0x5400c], desc[UR48][R134.64], !P5 ;  /* 0x5400c00086117fae */ /* 0x0007e8000e921870 */
[----:B------:R2:W-:Y:S01]  /*114f0*/  LDGSTS.E [R17+0x5800c], desc[UR48][R132.64], !P5 ;  /* 0x5800c00084117fae */ /* 0x0005e2000e921870 */
[----:B-1----:R-:W-:-:S03]  /*11500*/  IMAD.WIDE R136, R13, 0x4, R196 ;  /* 0x000000040d887825 */ /* 0x002fc600078e02c4 */
[----:B------:R4:W-:Y:S01]  /*11510*/  LDGSTS.E [R17+0x5c00c], desc[UR48][R130.64], !P5 ;  /* 0x5c00c00082117fae */ /* 0x0009e2000e921870 */
[----:B---3--:R-:W-:-:S03]  /*11520*/  IMAD.WIDE R134, R13, 0x4, R198 ;  /* 0x000000040d867825 */ /* 0x008fc600078e02c6 */
[----:B------:R1:W-:Y:S04]  /*11530*/  STL.64 [R1+0x6f8], R136 ;  /* 0x0006f88801007387 */ /* 0x0003e80000100a00 */
[----:B------:R-:W3:Y:S01]  /*11540*/  LDL.LU.64 R192, [R1+0x6b8] ;  /* 0x0006b80001c07983 */ /* 0x000ee20000300a00 */
[----:B--2---:R-:W-:-:S03]  /*11550*/  IMAD.WIDE R132, R13, 0x4, R202 ;  /* 0x000000040d847825 */ /* 0x004fc600078e02ca */
[----:B------:R2:W-:Y:S01]  /*11560*/  STL.64 [R1+0x8b8], R134 ;  /* 0x0008b88601007387 */ /* 0x0005e20000100a00 */
[----:B----4-:R-:W-:-:S03]  /*11570*/  IMAD.WIDE R130, R13, 0x4, R226 ;  /* 0x000000040d827825 */ /* 0x010fc600078e02e2 */
[----:B------:R-:W4:Y:S04]  /*11580*/  LDL.LU.64 R194, [R1+0x6b0] ;  /* 0x0006b00001c27983 */ /* 0x000f280000300a00 */
[----:B------:R1:W-:Y:S04]  /*11590*/  LDGSTS.E [R16+0x40000], desc[UR48][R136.64], !P4 ;  /* 0x4000000088107fae */ /* 0x0003e8000e121870 */
[----:B------:R2:W-:Y:S04]  /*115a0*/  STL.64 [R1+0x8b0], R132 ;  /* 0x0008b08401007387 */ /* 0x0005e80000100a00 */
[----:B------:R2:W-:Y:S04]  /*115b0*/  LDGSTS.E [R16+0x44000], desc[UR48][R134.64], !P4 ;  /* 0x4400000086107fae */ /* 0x0005e8000e121870 */
[----:B------:R-:W4:Y:S04]  /*115c0*/  LDL.LU.64 R198, [R1+0x6a8] ;  /* 0x0006a80001c67983 */ /* 0x000f280000300a00 */
[----:B------:R2:W-:Y:S04]  /*115d0*/  STL.64 [R1+0x8a8], R130 ;  /* 0x0008a88201007387 */ /* 0x0005e80000100a00 */
[----:B------:R2:W-:Y:S04]  /*115e0*/  LDGSTS.E [R16+0x48000], desc[UR48][R132.64], !P4 ;  /* 0x4800000084107fae */ /* 0x0005e8000e121870 */
[----:B------:R-:W4:Y:S04]  /*115f0*/  LDL.LU.64 R202, [R1+0x6a0] ;  /* 0x0006a00001ca7983 */ /* 0x000f280000300a00 */
[----:B------:R-:W4:Y:S04]  /*11600*/  LDL.LU.64 R226, [R1+0x698] ;  /* 0x0006980001e27983 */ /* 0x000f280000300a00 */
[----:B------:R2:W-:Y:S01]  /*11610*/  LDGSTS.E [R16+0x4c000], desc[UR48][R130.64], !P4 ;  /* 0x4c00000082107fae */ /* 0x0005e2000e121870 */
[----:B-1----:R-:W-:-:S04]  /*11620*/  IMAD.WIDE R136, R13, 0x4, R200 ;  /* 0x000000040d887825 */ /* 0x002fc800078e02c8 */
[C---:B--2---:R-:W-:Y:S01]  /*11630*/  IMAD.WIDE R134, R13.reuse, 0x4, R204 ;  /* 0x000000040d867825 */ /* 0x044fe200078e02cc */
[----:B------:R1:W-:Y:S03]  /*11640*/  STL.64 [R1+0x8a0], R136 ;  /* 0x0008a08801007387 */ /* 0x0003e60000100a00 */
[C---:B------:R-:W-:Y:S01]  /*11650*/  IMAD.WIDE R132, R13.reuse, 0x4, R228 ;  /* 0x000000040d847825 */ /* 0x040fe200078e02e4 */
[----:B------:R3:W-:Y:S04]  /*11660*/  STL.64 [R1+0x898], R134 ;  /* 0x0008988601007387 */ /* 0x0007e80000100a00 */
[----:B------:R-:W2:Y:S04]  /*11670*/  LDL.LU.64 R204, [R1+0x690] ;  /* 0x0006900001cc7983 */ /* 0x000ea80000300a00 */
[----:B------:R4:W-:Y:S01]  /*11680*/  STL.64 [R1+0x890], R132 ;  /* 0x0008908401007387 */ /* 0x0009e20000100a00 */
[----:B------:R-:W-:-:S03]  /*11690*/  IMAD.WIDE R130, R13, 0x4, R224 ;  /* 0x000000040d827825 */ /* 0x000fc600078e02e0 */
[----:B------:R-:W2:Y:S01]  /*116a0*/  LDL.LU.64 R224, [R1+0x688] ;  /* 0x0006880001e07983 */ /* 0x000ea20000300a00 */
[----:B------:R-:W-:-:S03]  /*116b0*/  VIADD R252, R140, 0xffffff6a ;  /* 0xffffff6a8cfc7836 */ /* 0x000fc60000000000 */
[----:B------:R4:W-:Y:S01]  /*116c0*/  STL.64 [R1+0x888], R130 ;  /* 0x0008888201007387 */ /* 0x0009e20000100a00 */
[----:B------:R-:W2:Y:S01]  /*116d0*/  LDC R140, c[0x0][0x230] ;  /* 0x00008c00ff8c7b82 */ /* 0x000ea20000000800 */
[----:B------:R-:W-:Y:S02]  /*116e0*/  ISETP.GE.U32.AND P0, PT, R252, 0x7fffff2b, PT ;  /* 0x7fffff2bfc00780c */ /* 0x000fe40003f06070 */
[----:B------:R-:W2:Y:S04]  /*116f0*/  LDL.LU.64 R196, [R1+0x680] ;  /* 0x0006800001c47983 */ /* 0x000ea80000300a00 */
[----:B------:R-:W2:Y:S04]  /*11700*/  LDL.LU.64 R200, [R1+0x678] ;  /* 0x0006780001c87983 */ /* 0x000ea80000300a00 */
[----:B------:R-:W2:Y:S04]  /*11710*/  LDL.LU.64 R228, [R1+0x670] ;  /* 0x0006700001e47983 */ /* 0x000ea80000300a00 */
[----:B------:R1:W-:Y:S01]  /*11720*/  LDGSTS.E [R16+0x40004], desc[UR48][R136.64], !P0 ;  /* 0x4000400088107fae */ /* 0x0003e2000c121870 */
[----:B------:R-:W-:-:S02]  /*11730*/  VIADD R252, R139, 0xffffff69 ;  /* 0xffffff698bfc7836 */ /* 0x000fc40000000000 */
[----:B------:R-:W2:Y:S01]  /*11740*/  LDC R139, c[0x0][0x230] ;  /* 0x00008c00ff8b7b82 */ /* 0x000ea20000000800 */
[----:B------:R3:W-:Y:S02]  /*11750*/  LDGSTS.E [R16+0x44004], desc[UR48][R134.64], !P0 ;  /* 0x4400400086107fae */ /* 0x0007e4000c121870 */
[----:B------:R-:W-:Y:S02]  /*11760*/  ISETP.GE.U32.AND P1, PT, R252, 0x7fffff2a, PT ;  /* 0x7fffff2afc00780c */ /* 0x000fe40003f26070 */
[----:B------:R4:W-:Y:S04]  /*11770*/  LDGSTS.E [R16+0x48004], desc[UR48][R132.64], !P0 ;  /* 0x4800400084107fae */ /* 0x0009e8000c121870 */
[----:B------:R4:W-:Y:S01]  /*11780*/  LDGSTS.E [R16+0x4c004], desc[UR48][R130.64], !P0 ;  /* 0x4c00400082107fae */ /* 0x0009e2000c121870 */
[----:B-1----:R-:W-:-:S05]  /*11790*/  IMAD.WIDE R136, R13, 0x4, R222 ;  /* 0x000000040d887825 */ /* 0x002fca00078e02de */
[----:B------:R1:W-:Y:S04]  /*117a0*/  STL.64 [R1+0x880], R136 ;  /* 0x0008808801007387 */ /* 0x0003e80000100a00 */
[----:B------:R-:W2:Y:S04]  /*117b0*/  LDL.LU.64 R222, [R1+0x668] ;  /* 0x0006680001de7983 */ /* 0x000ea80000300a00 */
[----:B------:R1:W-:Y:S01]  /*117c0*/  LDGSTS.E [R16+0x40008], desc[UR48][R136.64], !P1 ;  /* 0x4000800088107fae */ /* 0x0003e2000c921870 */
[----:B---3--:R-:W-:-:S04]  /*117d0*/  IMAD.WIDE R134, R13, 0x4, R192 ;  /* 0x000000040d867825 */ /* 0x008fc800078e02c0 */
[C---:B----4-:R-:W-:Y:S01]  /*117e0*/  IMAD.WIDE R132, R13.reuse, 0x4, R194 ;  /* 0x000000040d847825 */ /* 0x050fe200078e02c2 */
[----:B------:R3:W-:Y:S04]  /*117f0*/  STL.64 [R1+0x878], R134 ;  /* 0x0008788601007387 */ /* 0x0007e80000100a00 */
[----:B------:R2:W-:Y:S04]  /*11800*/  STL.64 [R1+0x870], R132 ;  /* 0x0008708401007387 */ /* 0x0005e80000100a00 */
[----:B------:R3:W-:Y:S04]  /*11810*/  LDGSTS.E [R16+0x44008], desc[UR48][R134.64], !P1 ;  /* 0x4400800086107fae */ /* 0x0007e8000c921870 */
[----:B------:R2:W-:Y:S01]  /*11820*/  LDGSTS.E [R16+0x48008], desc[UR48][R132.64], !P1 ;  /* 0x4800800084107fae */ /* 0x0005e2000c921870 */
[----:B------:R-:W-:-:S05]  /*11830*/  IMAD.WIDE R130, R13, 0x4, R198 ;  /* 0x000000040d827825 */ /* 0x000fca00078e02c6 */
[----:B------:R4:W-:Y:S04]  /*11840*/  STL.64 [R1+0x868], R130 ;  /* 0x0008688201007387 */ /* 0x0009e80000100a00 */
[----:B------:R-:W4:Y:S01]  /*11850*/  LDL.LU.64 R192, [R1+0x478] ;  /* 0x0004780001c07983 */ /* 0x000f220000300a00 */
[----:B-1----:R-:W-:-:S03]  /*11860*/  IMAD.WIDE R136, R13, 0x4, R202 ;  /* 0x000000040d887825 */ /* 0x002fc600078e02ca */
[----:B------:R4:W-:Y:S01]  /*11870*/  LDGSTS.E [R16+0x4c008], desc[UR48][R130.64], !P1 ;  /* 0x4c00800082107fae */ /* 0x0009e2000c921870 */
[----:B---3--:R-:W-:-:S03]  /*11880*/  IMAD.WIDE R134, R13, 0x4, R226 ;  /* 0x000000040d867825 */ /* 0x008fc600078e02e2 */
[----:B------:R-:W3:Y:S04]  /*11890*/  LDL.LU.64 R198, [R1+0x468] ;  /* 0x0004680001c67983 */ /* 0x000ee80000300a00 */
[----:B------:R1:W-:Y:S04]  /*118a0*/  STL.64 [R1+0x860], R136 ;  /* 0x0008608801007387 */ /* 0x0003e80000100a00 */
[----:B------:R-:W3:Y:S04]  /*118b0*/  LDL.LU.64 R202, [R1+0x460] ;  /* 0x0004600001ca7983 */ /* 0x000ee80000300a00 */
[----:B------:R1:W-:Y:S04]  /*118c0*/  STL.64 [R1+0x858], R134 ;  /* 0x0008588601007387 */ /* 0x0003e80000100a00 */
[----:B------:R-:W3:Y:S01]  /*118d0*/  LDL.LU.64 R226, [R1+0x458] ;  /* 0x0004580001e27983 */ /* 0x000ee20000300a00 */
[----:B--2---:R-:W-:-:S05]  /*118e0*/  IMAD.WIDE R132, R13, 0x4, R204 ;  /* 0x000000040d847825 */ /* 0x004fca00078e02cc */
[----:B------:R2:W-:Y:S01]  /*118f0*/  STL.64 [R1+0x850], R132 ;  /* 0x0008508401007387 */ /* 0x0005e20000100a00 */
[----:B----4-:R-:W-:-:S05]  /*11900*/  IMAD.WIDE R130, R13, 0x4, R224 ;  /* 0x000000040d827825 */ /* 0x010fca00078e02e0 */
[----:B------:R4:W-:Y:S04]  /*11910*/  STL.64 [R1+0x848], R130 ;  /* 0x0008488201007387 */ /* 0x0009e80000100a00 */
[----:B------:R-:W3:Y:S04]  /*11920*/  LDL.LU.64 R204, [R1+0x438] ;  /* 0x0004380001cc7983 */ /* 0x000ee80000300a00 */
[----:B------:R-:W3:Y:S01]  /*11930*/  LDL.LU.64 R224, [R1+0x430] ;  /* 0x0004300001e07983 */ /* 0x000ee20000300a00 */
[----:B------:R-:W-:Y:S02]  /*11940*/  IADD3 R252, R138, -0x98, RZ ;  /* 0xffffff688afc7810 */ /* 0x000fe40007ffe0ff */
[----:B------:R-:W3:Y:S02]  /*11950*/  LDC R138, c[0x0][0x230] ;  /* 0x00008c00ff8a7b82 */ /* 0x000ee40000000800 */
[----:B------:R-:W-:-:S13]  /*11960*/  ISETP.GE.U32.AND P2, PT, R252, 0x7fffff29, PT ;  /* 0x7fffff29fc00780c */ /* 0x000fda0003f46070 */
[----:B------:R1:W-:Y:S04]  /*11970*/  LDGSTS.E [R16+0x4000c], desc[UR48][R136.64], !P2 ;  /* 0x4000c00088107fae */ /* 0x0003e8000d121870 */
[----:B------:R1:W-:Y:S04]  /*11980*/  LDGSTS.E [R16+0x4400c], desc[UR48][R134.64], !P2 ;  /* 0x4400c00086107fae */ /* 0x0003e8000d121870 */
[----:B------:R2:W-:Y:S01]  /*11990*/  LDGSTS.E [R16+0x4800c], desc[UR48][R132.64], !P2 ;  /* 0x4800c00084107fae */ /* 0x0005e2000d121870 */
[----:B-1----:R-:W-:-:S03]  /*119a0*/  IMAD.WIDE R136, R13, 0x4, R196 ;  /* 0x000000040d887825 */ /* 0x002fc600078e02c4 */
[----:B------:R4:W-:Y:S01]  /*119b0*/  LDGSTS.E [R16+0x4c00c], desc[UR48][R130.64], !P2 ;  /* 0x4c00c00082107fae */ /* 0x0009e2000d121870 */
[----:B------:R-:W-:-:S03]  /*119c0*/  IMAD.WIDE R134, R13, 0x4, R200 ;  /* 0x000000040d867825 */ /* 0x000fc600078e02c8 */
[----:B------:R1:W-:Y:S01]  /*119d0*/  STL.64 [R1+0x780], R136 ;  /* 0x0007808801007387 */ /* 0x0003e20000100a00 */
[----:B--2---:R-:W-:-:S03]  /*119e0*/  IMAD.WIDE R132, R13, 0x4, R228 ;  /* 0x000000040d847825 */ /* 0x004fc600078e02e4 */
[----:B------:R3:W-:Y:S04]  /*119f0*/  STL.64 [R1+0x778], R134 ;  /* 0x0007788601007387 */ /* 0x0007e80000100a00 */
[----:B------:R-:W2:Y:S04]  /*11a00*/  LDL.LU.64 R194, [R1+0x420] ;  /* 0x0004200001c27983 */ /* 0x000ea80000300a00 */
[----:B------:R3:W-:Y:S01]  /*11a10*/  STL.64 [R1+0x770], R132 ;  /* 0x0007708401007387 */ /* 0x0007e20000100a00 */
[----:B----4-:R-:W-:-:S03]  /*11a20*/  IMAD.WIDE R130, R13, 0x4, R222 ;  /* 0x000000040d827825 */ /* 0x010fc600078e02de */
[----:B------:R-:W4:Y:S04]  /*11a30*/  LDL.LU.64 R196, [R1+0x418] ;  /* 0x0004180001c47983 */ /* 0x000f280000300a00 */
[----:B------:R3:W-:Y:S04]  /*11a40*/  STL.64 [R1+0x768], R130 ;  /* 0x0007688201007387 */ /* 0x0007e80000100a00 */
[----:B------:R-:W4:Y:S04]  /*11a50*/  LDL.LU.64 R200, [R1+0x408] ;  /* 0x0004080001c87983 */ /* 0x000f280000300a00 */
[----:B------:R-:W4:Y:S01]  /*11a60*/  LDL.LU.64 R222, [R1+0x400] ;  /* 0x0004000001de7983 */ /* 0x000f220000300a00 */
[----:B------:R-:W-:-:S02]  /*11a70*/  VIADD R252, R140, 0xffffff4b ;  /* 0xffffff4b8cfc7836 */ /* 0x000fc40000000000 */
[----:B------:R-:W4:Y:S01]  /*11a80*/  LDC R140, c[0x0][0x230] ;  /* 0x00008c00ff8c7b82 */ /* 0x000f220000000800 */
[----:B------:R-:W4:Y:S02]  /*11a90*/  LDL.LU.64 R228, [R1+0x3f0] ;  /* 0x0003f00001e47983 */ /* 0x000f240000300a00 */
[----:B------:R-:W-:Y:S01]  /*11aa0*/  ISETP.GE.U32.AND P6, PT, R252, 0x7fffff0c, PT ;  /* 0x7fffff0cfc00780c */ /* 0x000fe20003fc6070 */
[----:B------:R-:W-:-:S04]  /*11ab0*/  VIADD R252, R139, 0xffffff4a ;  /* 0xffffff4a8bfc7836 */ /* 0x000fc80000000000 */
[----:B------:R-:W4:Y:S01]  /*11ac0*/  LDC R139, c[0x0][0x230] ;  /* 0x00008c00ff8b7b82 */ /* 0x000f220000000800 */
[----:B------:R-:W-:-:S07]  /*11ad0*/  ISETP.GE.U32.AND P5, PT, R252, 0x7fffff0b, PT ;  /* 0x7fffff0bfc00780c */ /* 0x000fce0003fa6070 */
[----:B------:R1:W-:Y:S04]  /*11ae0*/  LDGSTS.E [R16+0x50000], desc[UR48][R136.64], !P6 ;  /* 0x5000000088107fae */ /* 0x0003e8000f121870 */
[----:B------:R3:W-:Y:S04]  /*11af0*/  LDGSTS.E [R16+0x54000], desc[UR48][R134.64], !P6 ;  /* 0x5400000086107fae */ /* 0x0007e8000f121870 */
[----:B------:R3:W-:Y:S04]  /*11b00*/  LDGSTS.E [R16+0x58000], desc[UR48][R132.64], !P6 ;  /* 0x5800000084107fae */ /* 0x0007e8000f121870 */
[----:B------:R3:W-:Y:S01]  /*11b10*/  LDGSTS.E [R16+0x5c000], desc[UR48][R130.64], !P6 ;  /* 0x5c00000082107fae */ /* 0x0007e2000f121870 */
[----:B-1----:R-:W-:-:S05]  /*11b20*/  IMAD.WIDE R136, R13, 0x4, R192 ;  /* 0x000000040d887825 */ /* 0x002fca00078e02c0 */
[----:B------:R1:W-:Y:S01]  /*11b30*/  STL.64 [R1+0x760], R136 ;  /* 0x0007608801007387 */ /* 0x0003e20000100a00 */
[----:B---3--:R-:W-:-:S03]  /*11b40*/  IMAD.WIDE R134, R13, 0x4, R198 ;  /* 0x000000040d867825 */ /* 0x008fc600078e02c6 */
[----:B------:R1:W-:Y:S04]  /*11b50*/  LDGSTS.E [R16+0x50004], desc[UR48][R136.64], !P5 ;  /* 0x5000400088107fae */ /* 0x0003e8000e921870 */
[----:B------:R3:W-:Y:S01]  /*11b60*/  LDGSTS.E [R16+0x54004], desc[UR48][R134.64], !P5 ;  /* 0x5400400086107fae */ /* 0x0007e2000e921870 */
[C---:B------:R-:W-:Y:S01]  /*11b70*/  IMAD.WIDE R132, R13.reuse, 0x4, R202 ;  /* 0x000000040d847825 */ /* 0x040fe200078e02ca */
[----:B------:R-:W-:Y:S02]  /*11b80*/  IADD3 R252, R138, -0xb7, RZ ;  /* 0xffffff498afc7810 */ /* 0x000fe40007ffe0ff */
[----:B------:R-:W4:Y:S01]  /*11b90*/  LDC R138, c[0x0][0x230] ;  /* 0x00008c00ff8a7b82 */ /* 0x000f220000000800 */
[C---:B------:R-:W-:Y:S01]  /*11ba0*/  IMAD.WIDE R130, R13.reuse, 0x4, R226 ;  /* 0x000000040d827825 */ /* 0x040fe200078e02e2 */
[----:B------:R2:W-:Y:S04]  /*11bb0*/  LDGSTS.E [R16+0x58004], desc[UR48][R132.64], !P5 ;  /* 0x5800400084107fae */ /* 0x0005e8000e921870 */
[----:B------:R-:W4:Y:S04]  /*11bc0*/  LDL.LU.64 R226, [R1+0x3e8] ;  /* 0x0003e80001e27983 */ /* 0x000f280000300a00 */
[----:B------:R3:W-:Y:S04]  /*11bd0*/  STL.64 [R1+0x758], R134 ;  /* 0x0007588601007387 */ /* 0x0007e80000100a00 */
[----:B------:R2:W-:Y:S04]  /*11be0*/  STL.64 [R1+0x750], R132 ;  /* 0x0007508401007387 */ /* 0x0005e80000100a00 */
[----:B------:R4:W-:Y:S04]  /*11bf0*/  STL.64 [R1+0x748], R130 ;  /* 0x0007488201007387 */ /* 0x0009e80000100a00 */
[----:B------:R-:W4:Y:S04]  /*11c00*/  LDL.LU.64 R198, [R1+0x3d8] ;  /* 0x0003d80001c67983 */ /* 0x000f280000300a00 */
[----:B------:R-:W4:Y:S01]  /*11c10*/  LDL.LU.64 R202, [R1+0x3d0] ;  /* 0x0003d00001ca7983 */ /* 0x000f220000300a00 */
[----:B-1----:R-:W-:Y:S01]  /*11c20*/  IMAD.WIDE R136, R13, 0x4, R204 ;  /* 0x000000040d887825 */ /* 0x002fe200078e02cc */
[----:B------:R-:W-:-:S02]  /*11c30*/  ISETP.GE.U32.AND P4, PT, R252, 0x7fffff0a, PT ;  /* 0x7fffff0afc00780c */ /* 0x000fc40003f86070 */
[----:B------:R4:W-:Y:S01]  /*11c40*/  LDGSTS.E [R16+0x5c004], desc[UR48][R130.64], !P5 ;  /* 0x5c00400082107fae */ /* 0x0009e2000e921870 */
[----:B---3--:R-:W-:-:S03]  /*11c50*/  IMAD.WIDE R134, R13, 0x4, R224 ;  /* 0x000000040d867825 */ /* 0x008fc600078e02e0 */
[----:B------:R1:W-:Y:S04]  /*11c60*/  STL.64 [R1+0x740], R136 ;  /* 0x0007408801007387 */ /* 0x0003e80000100a00 */
[----:B------:R-:W3:Y:S04]  /*11c70*/  LDL.LU.64 R204, [R1+0x3c0] ;  /* 0x0003c00001cc7983 */ /* 0x000ee80000300a00 */
[----:B------:R1:W-:Y:S04]  /*11c80*/  STL.64 [R1+0x738], R134 ;  /* 0x0007388601007387 */ /* 0x0003e80000100a00 */
[----:B------:R-:W3:Y:S04]  /*11c90*/  LDL.LU.64 R224, [R1+0x3b8] ;  /* 0x0003b80001e07983 */ /* 0x000ee80000300a00 */
[----:B------:R1:W-:Y:S04]  /*11ca0*/  LDGSTS.E [R16+0x50008], desc[UR48][R136.64], !P4 ;  /* 0x5000800088107fae */ /* 0x0003e8000e121870 */
[----:B------:R1:W-:Y:S01]  /*11cb0*/  LDGSTS.E [R16+0x54008], desc[UR48][R134.64], !P4 ;  /* 0x5400800086107fae */ /* 0x0003e2000e121870 */
[----:B--2---:R-:W-:-:S04]  /*11cc0*/  IMAD.WIDE R132, R13, 0x4, R194 ;  /* 0x000000040d847825 */ /* 0x004fc800078e02c2 */
[C---:B----4-:R-:W-:Y:S01]  /*11cd0*/  IMAD.WIDE R130, R13.reuse, 0x4, R196 ;  /* 0x000000040d827825 */ /* 0x050fe200078e02c4 */
[----:B------:R2:W-:Y:S04]  /*11ce0*/  STL.64 [R1+0x730], R132 ;  /* 0x0007308401007387 */ /* 0x0005e80000100a00 */
[----:B------:R4:W-:Y:S01]  /*11cf0*/  STL.64 [R1+0x728], R130 ;  /* 0x0007288201007387 */ /* 0x0009e20000100a00 */
[----:B------:R-:W-:Y:S02]  /*11d00*/  VIADD R252, R140, 0xffffff48 ;  /* 0xffffff488cfc7836 */ /* 0x000fe40000000000 */
[C---:B-1----:R-:W-:Y:S01]  /*11d10*/  IMAD.WIDE R136, R13.reuse, 0x4, R200 ;  /* 0x000000040d887825 */ /* 0x042fe200078e02c8 */
[----:B------:R2:W-:Y:S01]  /*11d20*/  LDGSTS.E [R16+0x58008], desc[UR48][R132.64], !P4 ;  /* 0x5800800084107fae */ /* 0x0005e2000e121870 */
[----:B------:R-:W1:Y:S02]  /*11d30*/  LDC R140, c[0x0][0x230] ;  /* 0x00008c00ff8c7b82 */ /* 0x000e640000000800 */
[C---:B------:R-:W-:Y:S01]  /*11d40*/  IMAD.WIDE R134, R13.reuse, 0x4, R222 ;  /* 0x000000040d867825 */ /* 0x040fe200078e02de */
[----:B------:R-:W-:Y:S01]  /*11d50*/  ISETP.GE.U32.AND P0, PT, R252, 0x7fffff09, PT ;  /* 0x7fffff09fc00780c */ /* 0x000fe20003f06070 */
[----:B------:R-:W3:Y:S04]  /*11d60*/  LDL.LU.64 R222, [R1+0x3a8] ;  /* 0x0003a80001de7983 */ /* 0x000ee80000300a00 */
[----:B------:R4:W-:Y:S01]  /*11d70*/  LDGSTS.E [R16+0x5c008], desc[UR48][R130.64], !P4 ;  /* 0x5c00800082107fae */ /* 0x0009e2000e121870 */
[----:B--2---:R-:W-:-:S03]  /*11d80*/  IMAD.WIDE R132, R13, 0x4, R228 ;  /* 0x000000040d847825 */ /* 0x004fc600078e02e4 */
[----:B------:R2:W-:Y:S04]  /*11d90*/  STL.64 [R1+0x720], R136 ;  /* 0x0007208801007387 */ /* 0x0005e80000100a00 */
[----:B------:R-:W3:Y:S04]  /*11da0*/  LDL.LU.64 R192, [R1+0x3a0] ;  /* 0x0003a00001c07983 */ /* 0x000ee80000300a00 */
[----:B------:R2:W-:Y:S04]  /*11db0*/  STL.64 [R1+0x718], R134 ;  /* 0x0007188601007387 */ /* 0x0005e80000100a00 */
[----:B------:R-:W3:Y:S04]  /*11dc0*/  LDL.LU.64 R194, [R1+0x390] ;  /* 0x0003900001c27983 */ /* 0x000ee80000300a00 */
[----:B------:R3:W-:Y:S04]  /*11dd0*/  STL.64 [R1+0x710], R132 ;  /* 0x0007108401007387 */ /* 0x0007e80000100a00 */
[----:B------:R-:W3:Y:S04]  /*11de0*/  LDL.LU.64 R196, [R1+0x380] ;  /* 0x0003800001c47983 */ /* 0x000ee80000300a00 */
[----:B------:R2:W-:Y:S04]  /*11df0*/  LDGSTS.E [R16+0x5000c], desc[UR48][R136.64], !P0 ;  /* 0x5000c00088107fae */ /* 0x0005e8000c121870 */
[----:B------:R1:W-:Y:S04]  /*11e00*/  LDGSTS.E [R16+0x5400c], desc[UR48][R134.64], !P0 ;  /* 0x5400c00086107fae */ /* 0x0003e8000c121870 */
[----:B------:R3:W-:Y:S01]  /*11e10*/  LDGSTS.E [R16+0x5800c], desc[UR48][R132.64], !P0 ;  /* 0x5800c00084107fae */ /* 0x0007e2000c121870 */
[----:B----4-:R-:W-:-:S05]  /*11e20*/  IMAD.WIDE R130, R13, 0x4, R226 ;  /* 0x000000040d827825 */ /* 0x010fca00078e02e2 */
[----:B------:R4:W-:Y:S04]  /*11e30*/  STL.64 [R1+0x708], R130 ;  /* 0x0007088201007387 */ /* 0x0009e80000100a00 */
[----:B------:R-:W4:Y:S04]  /*11e40*/  LDL.LU.64 R200, [R1+0x370] ;  /* 0x0003700001c87983 */ /* 0x000f280000300a00 */
[----:B------:R-:W4:Y:S01]  /*11e50*/  LDL.LU.64 R228, [R1+0x360] ;  /* 0x0003600001e47983 */ /* 0x000f220000300a00 */
[----:B--2---:R-:W-:-:S03]  /*11e60*/  IMAD.WIDE R136, R13, 0x4, R198 ;  /* 0x000000040d887825 */ /* 0x004fc600078e02c6 */
[----:B------:R-:W2:Y:S01]  /*11e70*/  LDL.LU.64 R226, [R1+0x350] ;  /* 0x0003500001e27983 */ /* 0x000ea20000300a00 */
[----:B-1----:R-:W-:-:S03]  /*11e80*/  IMAD.WIDE R134, R13, 0x4, R202 ;  /* 0x000000040d867825 */ /* 0x002fc600078e02ca */
[----:B------:R1:W-:Y:S04]  /*11e90*/  STL.64 [R1+0x840], R136 ;  /* 0x0008408801007387 */ /* 0x0003e80000100a00 */
[----:B------:R4:W-:Y:S04]  /*11ea0*/  LDGSTS.E [R16+0x5c00c], desc[UR48][R130.64], !P0 ;  /* 0x5c00c00082107fae */ /* 0x0009e8000c121870 */
[----:B------:R1:W-:Y:S01]  /*11eb0*/  STL.64 [R1+0x838], R134 ;  /* 0x0008388601007387 */ /* 0x0003e20000100a00 */
[----:B---3--:R-:W-:-:S05]  /*11ec0*/  IMAD.WIDE R132, R13, 0x4, R204 ;  /* 0x000000040d847825 */ /* 0x008fca00078e02cc */
[----:B------:R3:W-:Y:S01]  /*11ed0*/  STL.64 [R1+0x830], R132 ;  /* 0x0008308401007387 */ /* 0x0007e20000100a00 */
[----:B----4-:R-:W-:-:S03]  /*11ee0*/  IMAD.WIDE R130, R13, 0x4, R224 ;  /* 0x000000040d827825 */ /* 0x010fc600078e02e0 */
[----:B------:R-:W4:Y:S04]  /*11ef0*/  LDL.LU.64 R198, [R1+0x340] ;  /* 0x0003400001c67983 */ /* 0x000f280000300a00 */
[----:B------:R3:W-:Y:S04]  /*11f00*/  STL.64 [R1+0x828], R130 ;  /* 0x0008288201007387 */ /* 0x0007e80000100a00 */
[----:B------:R-:W4:Y:S01]  /*11f10*/  LDL.LU.64 R224, [R1+0x330] ;  /* 0x0003300001e07983 */ /* 0x000f220000300a00 */
[----:B------:R-:W-:Y:S02]  /*11f20*/  VIADD R252, R139, 0xffffff67 ;  /* 0xffffff678bfc7836 */ /* 0x000fe40000000000 */
[----:B------:R-:W2:Y:S01]  /*11f30*/  LDC R139, c[0x0][0x230] ;  /* 0x00008c00ff8b7b82 */ /* 0x000ea20000000800 */
[----:B------:R-:W4:Y:S02]  /*11f40*/  LDL.LU.64 R202, [R1+0x320] ;  /* 0x0003200001ca7983 */ /* 0x000f240000300a00 */
[----:B------:R-:W-:-:S02]  /*11f50*/  ISETP.GE.U32.AND P1, PT, R252, 0x7fffff28, PT ;  /* 0x7fffff28fc00780c */ /* 0x000fc40003f26070 */
[----:B------:R-:W4:Y:S11]  /*11f60*/  LDL.LU.64 R204, [R1+0x310] ;  /* 0x0003100001cc7983 */ /* 0x000f360000300a00 */
[----:B------:R1:W-:Y:S01]  /*11f70*/  LDGSTS.E [R15+0x40000], desc[UR48][R136.64], !P1 ;  /* 0x40000000880f7fae */ /* 0x0003e2000c921870 */
[----:B------:R-:W-:-:S02]  /*11f80*/  IADD3 R252, R138, -0x9a, RZ ;  /* 0xffffff668afc7810 */ /* 0x000fc40007ffe0ff */
[----:B------:R-:W4:Y:S01]  /*11f90*/  LDC R138, c[0x0][0x230] ;  /* 0x00008c00ff8a7b82 */ /* 0x000f220000000800 */
[----:B------:R1:W-:Y:S02]  /*11fa0*/  LDGSTS.E [R15+0x44000], desc[UR48][R134.64], !P1 ;  /* 0x44000000860f7fae */ /* 0x0003e4000c921870 */
[C---:B-1----:R-:W-:Y:S01]  /*11fb0*/  IMAD.WIDE R136, R13.reuse, 0x4, R222 ;  /* 0x000000040d887825 */ /* 0x042fe200078e02de */
[----:B------:R-:W-:Y:S01]  /*11fc0*/  ISETP.GE.U32.AND P2, PT, R252, 0x7fffff27, PT ;  /* 0x7fffff27fc00780c */ /* 0x000fe20003f46070 */
[----:B------:R-:W4:Y:S02]  /*11fd0*/  LDL.LU.64 R222, [R1+0x300] ;  /* 0x0003000001de7983 */ /* 0x000f240000300a00 */
[----:B------:R-:W-:Y:S02]  /*11fe0*/  VIADD R252, R140, 0xffffff65 ;  /* 0xffffff658cfc7836 */ /* 0x000fe40000000000 */
[----:B------:R3:W-:Y:S01]  /*11ff0*/  LDGSTS.E [R15+0x48000], desc[UR48][R132.64], !P1 ;  /* 0x48000000840f7fae */ /* 0x0007e2000c921870 */
[----:B------:R-:W1:Y:S03]  /*12000*/  LDC R140, c[0x0][0x230] ;  /* 0x00008c00ff8c7b82 */ /* 0x000e660000000800 */
[----:B------:R3:W-:Y:S01]  /*12010*/  LDGSTS.E [R15+0x4c000], desc[UR48][R130.64], !P1 ;  /* 0x4c000000820f7fae */ /* 0x0007e2000c921870 */
[----:B------:R-:W-:Y:S01]  /*12020*/  IMAD.WIDE R134, R13, 0x4, R192 ;  /* 0x000000040d867825 */ /* 0x000fe200078e02c0 */
[----:B------:R-:W-:-:S02]  /*12030*/  ISETP.GE.U32.AND P6, PT, R252, 0x7fffff26, PT ;  /* 0x7fffff26fc00780c */ /* 0x000fc40003fc6070 */
[----:B------:R1:W-:Y:S04]  /*12040*/  STL.64 [R1+0x820], R136 ;  /* 0x0008208801007387 */ /* 0x0003e80000100a00 */
[----:B------:R1:W-:Y:S01]  /*12050*/  LDGSTS.E [R15+0x40004], desc[UR48][R136.64], !P2 ;  /* 0x40004000880f7fae */ /* 0x0003e2000d121870 */
[----:B---3--:R-:W-:-:S03]  /*12060*/  IMAD.WIDE R132, R13, 0x4, R194 ;  /* 0x000000040d847825 */ /* 0x008fc600078e02c2 */
[----:B------:R3:W-:Y:S04]  /*12070*/  STL.64 [R1+0x818], R134 ;  /* 0x0008188601007387 */ /* 0x0007e80000100a00 */
[----:B------:R3:W-:Y:S01]  /*12080*/  LDGSTS.E [R15+0x44004], desc[UR48][R134.64], !P2 ;  /* 0x44004000860f7fae */ /* 0x0007e2000d121870 */
[----:B------:R-:W-:-:S03]  /*12090*/  IMAD.WIDE R130, R13, 0x4, R196 ;  /* 0x000000040d827825 */ /* 0x000fc600078e02c4 */
[----:B------:R2:W-:Y:S04]  /*120a0*/  STL.64 [R1+0x810], R132 ;  /* 0x0008108401007387 */ /* 0x0005e80000100a00 */
[----:B------:R4:W-:Y:S04]  /*120b0*/  STL.64 [R1+0x808], R130 ;  /* 0x0008088201007387 */ /* 0x0009e80000100a00 */
[----:B------:R2:W-:Y:S04]  /*120c0*/  LDGSTS.E [R15+0x48004], desc[UR48][R132.64], !P2 ;  /* 0x48004000840f7fae */ /* 0x0005e8000d121870 */
[----:B------:R-:W4:Y:S04]  /*120d0*/  LDL.LU.64 R190, [R1+0x2f0] ;  /* 0x0002f00001be7983 */ /* 0x000f280000300a00 */
[----:B------:R4:W-:Y:S01]  /*120e0*/  LDGSTS.E [R15+0x4c004], desc[UR48][R130.64], !P2 ;  /* 0x4c004000820f7fae */ /* 0x0009e2000d121870 */
[----:B-1----:R-:W-:-:S04]  /*120f0*/  IMAD.WIDE R136, R13, 0x4, R200 ;  /* 0x000000040d887825 */ /* 0x002fc800078e02c8 */
[C---:B---3--:R-:W-:Y:S01]  /*12100*/  IMAD.WIDE R134, R13.reuse, 0x4, R228 ;  /* 0x000000040d867825 */ /* 0x048fe200078e02e4 */
[----:B------:R1:W-:Y:S03]  /*12110*/  STL.64 [R1+0x800], R136 ;  /* 0x0008008801007387 */ /* 0x0003e60000100a00 */
[----:B--2---:R-:W-:Y:S01]  /*12120*/  IMAD.WIDE R132, R13, 0x4, R226 ;  /* 0x000000040d847825 */ /* 0x004fe200078e02e2 */
[----:B------:R-:W2:Y:S04]  /*12130*/  LDL.LU.64 R200, [R1+0x2e0] ;  /* 0x0002e00001c87983 */ /* 0x000ea80000300a00 */
[----:B------:R3:W-:Y:S04]  /*12140*/  STL.64 [R1+0x7f8], R134 ;  /* 0x0007f88601007387 */ /* 0x0007e80000100a00 */
[----:B------:R-:W2:Y:S04]  /*12150*/  LDL.LU.64 R228, [R1+0x2d0] ;  /* 0x0002d00001e47983 */ /* 0x000ea80000300a00 */
[----:B------:R3:W-:Y:S04]  /*12160*/  STL.64 [R1+0x7f0], R132 ;  /* 0x0007f08401007387 */ /* 0x0007e80000100a00 */
[----:B------:R-:W2:Y:S04]  /*12170*/  LDL.LU.64 R226, [R1+0x248] ;  /* 0x0002480001e27983 */ /* 0x000ea80000300a00 */
[----:B------:R1:W-:Y:S01]  /*12180*/  LDGSTS.E [R15+0x40008], desc[UR48][R136.64], !P6 ;  /* 0x40008000880f7fae */ /* 0x0003e2000f121870 */
[----:B------:R-:W-:-:S02]  /*12190*/  VIADD R252, R139, 0xffffff64 ;  /* 0xffffff648bfc7836 */ /* 0x000fc40000000000 */
[----:B------:R-:W3:Y:S01]  /*121a0*/  LDC R139, c[0x0][0x230] ;  /* 0x00008c00ff8b7b82 */ /* 0x000ee20000000800 */
[----:B------:R3:W-:Y:S04]  /*121b0*/  LDGSTS.E [R15+0x44008], desc[UR48][R134.64], !P6 ;  /* 0x44008000860f7fae */ /* 0x0007e8000f121870 */
[----:B------:R3:W-:Y:S01]  /*121c0*/  LDGSTS.E [R15+0x48008], desc[UR48][R132.64], !P6 ;  /* 0x48008000840f7fae */ /* 0x0007e2000f121870 */
[----:B----4-:R-:W-:-:S05]  /*121d0*/  IMAD.WIDE R130, R13, 0x4, R198 ;  /* 0x000000040d827825 */ /* 0x010fca00078e02c6 */
[----:B------:R4:W-:Y:S01]  /*121e0*/  STL.64 [R1+0x7e8], R130 ;  /* 0x0007e88201007387 */ /* 0x0009e20000100a00 */
[----:B-1----:R-:W-:-:S03]  /*121f0*/  IMAD.WIDE R136, R13, 0x4, R224 ;  /* 0x000000040d887825 */ /* 0x002fc600078e02e0 */
[----:B------:R4:W-:Y:S04]  /*12200*/  LDGSTS.E [R15+0x4c008], desc[UR48][R130.64], !P6 ;  /* 0x4c008000820f7fae */ /* 0x0009e8000f121870 */
[----:B------:R-:W2:Y:S01]  /*12210*/  LDL.LU.64 R224, [R1+0x240] ;  /* 0x0002400001e07983 */ /* 0x000ea20000300a00 */
[----:B---3--:R-:W-:Y:S01]  /*12220*/  IMAD.WIDE R134, R13, 0x4, R202 ;  /* 0x000000040d867825 */ /* 0x008fe200078e02ca */
[----:B------:R-:W-:-:S03]  /*12230*/  ISETP.GE.U32.AND P5, PT, R252, 0x7fffff25, PT ;  /* 0x7fffff25fc00780c */ /* 0x000fc60003fa6070 */
[----:B------:R-:W-:Y:S01]  /*12240*/  IMAD.WIDE R132, R13, 0x4, R204 ;  /* 0x000000040d847825 */ /* 0x000fe200078e02cc */
[----:B------:R-:W-:Y:S01]  /*12250*/  IADD3 R252, R138, -0xb9, RZ ;  /* 0xffffff478afc7810 */ /* 0x000fe20007ffe0ff */
[----:B------:R1:W-:Y:S01]  /*12260*/  STL.64 [R1+0x7e0], R136 ;  /* 0x0007e08801007387 */ /* 0x0003e20000100a00 */
[----:B------:R-:W3:Y:S03]  /*12270*/  LDC R138, c[0x0][0x230] ;  /* 0x00008c00ff8a7b82 */ /* 0x000ee60000000800 */
[----:B------:R2:W-:Y:S04]  /*12280*/  STL.64 [R1+0x7d8], R134 ;  /* 0x0007d88601007387 */ /* 0x0005e80000100a00 */
[----:B------:R2:W-:Y:S04]  /*12290*/  STL.64 [R1+0x7d0], R132 ;  /* 0x0007d08401007387 */ /* 0x0005e80000100a00 */
[----:B------:R-:W2:Y:S01]  /*122a0*/  LDL.LU.64 R192, [R1+0x238] ;  /* 0x0002380001c07983 */ /* 0x000ea20000300a00 */
[----:B------:R-:W-:Y:S01]  /*122b0*/  ISETP.GE.U32.AND P4, PT, R252, 0x7fffff08, PT ;  /* 0x7fffff08fc00780c */ /* 0x000fe20003f86070 */
[----:B------:R-:W-:-:S02]  /*122c0*/  VIADD R252, R140, 0xffffff46 ;  /* 0xffffff468cfc7836 */ /* 0x000fc40000000000 */
[----:B------:R-:W1:Y:S01]  /*122d0*/  LDC R140, c[0x0][0x230] ;  /* 0x00008c00ff8c7b82 */ /* 0x000e620000000800 */
[----:B------:R1:W-:Y:S01]  /*122e0*/  LDGSTS.E [R15+0x4000c], desc[UR48][R136.64], !P5 ;  /* 0x4000c000880f7fae */ /* 0x0003e2000e921870 */
[----:B----4-:R-:W-:Y:S01]  /*122f0*/  IMAD.WIDE R130, R13, 0x4, R222 ;  /* 0x000000040d827825 */ /* 0x010fe200078e02de */
[----:B------:R-:W-:Y:S02]  /*12300*/  ISETP.GE.U32.AND P0, PT, R252, 0x7fffff07, PT ;  /* 0x7fffff07fc00780c */ /* 0x000fe40003f06070 */
[----:B------:R2:W-:Y:S04]  /*12310*/  LDGSTS.E [R15+0x4400c], desc[UR48][R134.64], !P5 ;  /* 0x4400c000860f7fae */ /* 0x0005e8000e921870 */
[----:B------:R4:W-:Y:S04]  /*12320*/  STL.64 [R1+0x7c8], R130 ;  /* 0x0007c88201007387 */ /* 0x0009e80000100a00 */
[----:B------:R-:W4:Y:S04]  /*12330*/  LDL.LU.64 R194, [R1+0x230] ;  /* 0x0002300001c27983 */ /* 0x000f280000300a00 */
[----:B------:R-:W4:Y:S04]  /*12340*/  LDL.LU.64 R196, [R1+0x228] ;  /* 0x0002280001c47983 */ /* 0x000f280000300a00 */
[----:B------:R-:W4:Y:S04]  /*12350*/  LDL.LU.64 R198, [R1+0x220] ;  /* 0x0002200001c67983 */ /* 0x000f280000300a00 */
[----:B------:R-:W4:Y:S04]  /*12360*/  LDL.LU.64 R202, [R1+0x218] ;  /* 0x0002180001ca7983 */ /* 0x000f280000300a00 */
[----:B------:R-:W4:Y:S04]  /*12370*/  LDL.LU.64 R204, [R1+0x210] ;  /* 0x0002100001cc7983 */ /* 0x000f280000300a00 */
[----:B------:R-:W4:Y:S01]  /*12380*/  LDL.LU.64 R222, [R1+0x208] ;  /* 0x0002080001de7983 */ /* 0x000f220000300a00 */
[----:B------:R-:W-:-:S02]  /*12390*/  VIADD R252, R139, 0xffffff45 ;  /* 0xffffff458bfc7836 */ /* 0x000fc40000000000 */
[----:B------:R-:W2:Y:S01]  /*123a0*/  LDC R139, c[0x0][0x230] ;  /* 0x00008c00ff8b7b82 */ /* 0x000ea20000000800 */
[----:B------:R2:W-:Y:S02]  /*123b0*/  LDGSTS.E [R15+0x4800c], desc[UR48][R132.64], !P5 ;  /* 0x4800c000840f7fae */ /* 0x0005e4000e921870 */
[----:B------:R-:W-:Y:S02]  /*123c0*/  ISETP.GE.U32.AND P1, PT, R252, 0x7fffff06, PT ;  /* 0x7fffff06fc00780c */ /* 0x000fe40003f26070 */
[----:B---3--:R-:W-:Y:S01]  /*123d0*/  IADD3 R252, R138, -0xbc, RZ ;  /* 0xffffff448afc7810 */ /* 0x008fe20007ffe0ff */
[----:B------:R4:W-:Y:S02]  /*123e0*/  LDGSTS.E [R15+0x4c00c], desc[UR48][R130.64], !P5 ;  /* 0x4c00c000820f7fae */ /* 0x0009e4000e921870 */
[----:B------:R-:W3:Y:S01]  /*123f0*/  LDC R138, c[0x0][0x230] ;  /* 0x00008c00ff8a7b82 */ /* 0x000ee20000000800 */
[----:B------:R-:W-:Y:S01]  /*12400*/  ISETP.GE.U32.AND P2, PT, R252, 0x7fffff05, PT ;  /* 0x7fffff05fc00780c */ /* 0x000fe20003f46070 */
[----:B-1----:R-:W-:-:S02]  /*12410*/  VIADD R252, R140, 0xffffff63 ;  /* 0xffffff638cfc7836 */ /* 0x002fc40000000000 */
[----:B------:R-:W-:-:S03]  /*12420*/  IMAD.WIDE R136, R13, 0x4, R190 ;  /* 0x000000040d887825 */ /* 0x000fc600078e02be */
[----:B------:R-:W-:Y:S01]  /*12430*/  ISETP.GE.U32.AND P6, PT, R252, 0x7fffff24, PT ;  /* 0x7fffff24fc00780c */ /* 0x000fe20003fc6070 */
[----:B------:R-:W1:Y:S01]  /*12440*/  LDC R140, c[0x0][0x230] ;  /* 0x00008c00ff8c7b82 */ /* 0x000e620000000800 */
[----:B------:R-:W-:Y:S04]  /*12450*/  STL.64 [R1+0x700], R136 ;  /* 0x0007008801007387 */ /* 0x000fe80000100a00 */
[----:B------:R-:W-:Y:S01]  /*12460*/  LDGSTS.E [R15+0x50000], desc[UR48][R136.64], !P4 ;  /* 0x50000000880f7fae */ /* 0x000fe2000e121870 */
[----:B--2---:R-:W-:-:S05]  /*12470*/  VIADD R252, R139, 0xffffff62 ;  /* 0xffffff628bfc7836 */ /* 0x004fca0000000000 */
[----:B------:R-:W-:Y:S02]  /*12480*/  ISETP.GE.U32.AND P5, PT, R252, 0x7fffff23, PT ;  /* 0x7fffff23fc00780c */ /* 0x000fe40003fa6070 */
[----:B---3--:R-:W-:Y:S01]  /*12490*/  IADD3 R252, R138, -0x9f, RZ ;  /* 0xffffff618afc7810 */ /* 0x008fe20007ffe0ff */
[----:B------:R-:W-:-:S04]  /*124a0*/  IMAD.WIDE R134, R13, 0x4, R200 ;  /* 0x000000040d867825 */ /* 0x000fc800078e02c8 */
[C---:B------:R-:W-:Y:S01]  /*124b0*/  IMAD.WIDE R132, R13.reuse, 0x4, R228 ;  /* 0x000000040d847825 */ /* 0x040fe200078e02e4 */
[----:B------:R-:W-:Y:S03]  /*124c0*/  STL.64 [R1+0x6f0], R134 ;  /* 0x0006f08601007387 */ /* 0x000fe60000100a00 */
[C---:B----4-:R-:W-:Y:S01]  /*124d0*/  IMAD.WIDE R130, R13.reuse, 0x4, R226 ;  /* 0x000000040d827825 */ /* 0x050fe200078e02e2 */
[----:B------:R-:W-:Y:S04]  /*124e0*/  STL.64 [R1+0x6e8], R132 ;  /* 0x0006e88401007387 */ /* 0x000fe80000100a00 */
[----:B------:R2:W-:Y:S04]  /*124f0*/  STL.64 [R1+0x6e0], R130 ;  /* 0x0006e08201007387 */ /* 0x0005e80000100a00 */
[----:B------:R-:W3:Y:S04]  /*12500*/  LDL.LU.64 R200, [R1+0x200] ;  /* 0x0002000001c87983 */ /* 0x000ee80000300a00 */
[----:B------:R-:W4:Y:S04]  /*12510*/  LDL.LU.64 R228, [R1+0x1f8] ;  /* 0x0001f80001e47983 */ /* 0x000f280000300a00 */
[----:B------:R-:W4:Y:S04]  /*12520*/  LDL.LU.64 R226, [R1+0x1f0] ;  /* 0x0001f00001e27983 */ /* 0x000f280000300a00 */
[----:B------:R-:W-:Y:S04]  /*12530*/  LDGSTS.E [R15+0x54000], desc[UR48][R134.64], !P4 ;  /* 0x54000000860f7fae */ /* 0x000fe8000e121870 */
[----:B------:R-:W-:Y:S04]  /*12540*/  LDGSTS.E [R15+0x58000], desc[UR48][R132.64], !P4 ;  /* 0x58000000840f7fae */ /* 0x000fe8000e121870 */
[----:B------:R2:W-:Y:S01]  /*12550*/  LDGSTS.E [R15+0x5c000], desc[UR48][R130.64], !P4 ;  /* 0x5c000000820f7fae */ /* 0x0005e2000e121870 */
[C---:B------:R-:W-:Y:S01]  /*12560*/  IMAD.WIDE R138, R13.reuse, 0x4, R224 ;  /* 0x000000040d8a7825 */ /* 0x040fe200078e02e0 */
[----:B--2---:R-:W2:Y:S04]  /*12570*/  LDC R130, c[0x0][0x230] ;  /* 0x00008c00ff827b82 */ /* 0x004ea80000000800 */
[----:B------:R1:W-:Y:S04]  /*12580*/  STL.64 [R1+0x6d8], R138 ;  /* 0x0006d88a01007387 */ /* 0x0003e80000100a00 */
[----:B------:R-:W2:Y:S01]  /*12590*/  LDL.LU.64 R224, [R1+0x1e8] ;  /* 0x0001e80001e07983 */ /* 0x000ea20000300a00 */
[----:B------:R-:W2:Y:S03]  /*125a0*/  LDC R131, c[0x0][0x230] ;  /* 0x00008c00ff837b82 */ /* 0x000ea60000000800 */
[----:B------:R1:W-:Y:S01]  /*125b0*/  LDGSTS.E [R15+0x50004], desc[UR48][R138.64], !P0 ;  /* 0x500040008a0f7fae */ /* 0x0003e2000c121870 */
[----:B------:R-:W-:-:S05]  /*125c0*/  IMAD.WIDE R136, R13, 0x4, R192 ;  /* 0x000000040d887825 */ /* 0x000fca00078e02c0 */
[----:B------:R1:W-:Y:S04]  /*125d0*/  STL.64 [R1+0x6d0], R136 ;  /* 0x0006d08801007387 */ /* 0x0003e80000100a00 */
[----:B------:R1:W-:Y:S01]  /*125e0*/  LDGSTS.E [R15+0x54004], desc[UR48][R136.64], !P0 ;  /* 0x54004000880f7fae */ /* 0x0003e2000c121870 */
[----:B------:R-:W-:-:S04]  /*125f0*/  IMAD.WIDE R134, R13, 0x4, R194 ;  /* 0x000000040d867825 */ /* 0x000fc800078e02c2 */
[C---:B------:R-:W-:Y:S01]  /*12600*/  IMAD.WIDE R132, R13.reuse, 0x4, R196 ;  /* 0x000000040d847825 */ /* 0x040fe200078e02c4 */
[----:B------:R1:W-:Y:S03]  /*12610*/  STL.64 [R1+0x6c8], R134 ;  /* 0x0006c88601007387 */ /* 0x0003e60000100a00 */
[C---:B-1----:R-:W-:Y:S01]  /*12620*/  IMAD.WIDE R138, R13.reuse, 0x4, R198 ;  /* 0x000000040d8a7825 */ /* 0x042fe200078e02c6 */
[----:B------:R1:W-:Y:S03]  /*12630*/  LDGSTS.E [R15+0x58004], desc[UR48][R134.64], !P0 ;  /* 0x58004000860f7fae */ /* 0x0003e6000c121870 */
[C---:B------:R-:W-:Y:S01]  /*12640*/  IMAD.WIDE R136, R13.reuse, 0x4, R202 ;  /* 0x000000040d887825 */ /* 0x040fe200078e02ca */
[----:B------:R1:W-:Y:S04]  /*12650*/  STL.64 [R1+0x6c0], R132 ;  /* 0x0006c08401007387 */ /* 0x0003e80000100a00 */
[----:B------:R1:W-:Y:S02]  /*12660*/  LDGSTS.E [R15+0x5c004], desc[UR48][R132.64], !P0 ;  /* 0x5c004000840f7fae */ /* 0x0003e4000c121870 */
[----:B-1----:R-:W-:-:S02]  /*12670*/  IMAD.WIDE R134, R13, 0x4, R204 ;  /* 0x000000040d867825 */ /* 0x002fc400078e02cc */
[----:B------:R3:W-:Y:S04]  /*12680*/  STL.64 [R1+0x6b8], R138 ;  /* 0x0006b88a01007387 */ /* 0x0007e80000100a00 */
[----:B------:R-:W2:Y:S01]  /*12690*/  LDL.LU.64 R190, [R1+0x2c8] ;  /* 0x0002c80001be7983 */ /* 0x000ea20000300a00 */
[----:B------:R-:W-:-:S03]  /*126a0*/  IMAD.WIDE R132, R13, 0x4, R222 ;  /* 0x000000040d847825 */ /* 0x000fc600078e02de */
[----:B------:R4:W-:Y:S04]  /*126b0*/  STL.64 [R1+0x6b0], R136 ;  /* 0x0006b08801007387 */ /* 0x0009e80000100a00 */
[----:B------:R-:W2:Y:S04]  /*126c0*/  LDL.LU.64 R192, [R1+0x2a8] ;  /* 0x0002a80001c07983 */ /* 0x000ea80000300a00 */
[----:B------:R1:W-:Y:S04]  /*126d0*/  STL.64 [R1+0x6a8], R134 ;  /* 0x0006a88601007387 */ /* 0x0003e80000100a00 */
[----:B------:R-:W2:Y:S04]  /*126e0*/  LDL.LU.64 R194, [R1+0x2c0] ;  /* 0x0002c00001c27983 */ /* 0x000ea80000300a00 */
[----:B------:R2:W-:Y:S04]  /*126f0*/  STL.64 [R1+0x6a0], R132 ;  /* 0x0006a08401007387 */ /* 0x0005e80000100a00 */
[----:B------:R-:W2:Y:S04]  /*12700*/  LDL.LU.64 R196, [R1+0x2b8] ;  /* 0x0002b80001c47983 */ /* 0x000ea80000300a00 */
[----:B------:R-:W2:Y:S04]  /*12710*/  LDL.LU.64 R198, [R1+0x2b0] ;  /* 0x0002b00001c67983 */ /* 0x000ea80000300a00 */
[----:B------:R-:W2:Y:S04]  /*12720*/  LDL.LU.64 R202, [R1+0x2a0] ;  /* 0x0002a00001ca7983 */ /* 0x000ea80000300a00 */
[----:B------:R-:W2:Y:S04]  /*12730*/  LDL.LU.64 R204, [R1+0x298] ;  /* 0x0002980001cc7983 */ /* 0x000ea80000300a00 */
[----:B------:R-:W2:Y:S04]  /*12740*/  LDL.LU.64 R222, [R1+0x290] ;  /* 0x0002900001de7983 */ /* 0x000ea80000300a00 */
[----:B------:R3:W-:Y:S04]  /*12750*/  LDGSTS.E [R15+0x50008], desc[UR48][R138.64], !P1 ;  /* 0x500080008a0f7fae */ /* 0x0007e8000c921870 */
[----:B------:R4:W-:Y:S04]  /*12760*/  LDGSTS.E [R15+0x54008], desc[UR48][R136.64], !P1 ;  /* 0x54008000880f7fae */ /* 0x0009e8000c921870 */
[----:B------:R1:W-:Y:S04]  /*12770*/  LDGSTS.E [R15+0x58008], desc[UR48][R134.64], !P1 ;  /* 0x58008000860f7fae */ /* 0x0003e8000c921870 */
[----:B------:R2:W-:Y:S01]  /*12780*/  LDGSTS.E [R15+0x5c008], desc[UR48][R132.64], !P1 ;  /* 0x5c008000840f7fae */ /* 0x0005e2000c921870 */
[----:B---3--:R-:W-:-:S04]  /*12790*/  IMAD.WIDE R138, R13, 0x4, R200 ;  /* 0x000000040d8a7825 */ /* 0x008fc800078e02c8 */
[C---:B----4-:R-:W-:Y:S01]  /*127a0*/  IMAD.WIDE R136, R13.reuse, 0x4, R228 ;  /* 0x000000040d887825 */ /* 0x050fe200078e02e4 */
[----:B------:R3:W-:Y:S03]  /*127b0*/  STL.64 [R1+0x698], R138 ;  /* 0x0006988a01007387 */ /* 0x0007e60000100a00 */
[C---:B-1----:R-:W-:Y:S01]  /*127c0*/  IMAD.WIDE R134, R13.reuse, 0x4, R226 ;  /* 0x000000040d867825 */ /* 0x042fe200078e02e2 */
[----:B------:R-:W-:Y:S04]  /*127d0*/  STL.64 [R1+0x690], R136 ;  /* 0x0006908801007387 */ /* 0x000fe80000100a00 */
[----:B------:R-:W-:Y:S04]  /*127e0*/  STL.64 [R1+0x688], R134 ;  /* 0x0006888601007387 */ /* 0x000fe80000100a00 */
[----:B------:R3:W-:Y:S04]  /*127f0*/  LDGSTS.E [R15+0x5000c], desc[UR48][R138.64], !P2 ;  /* 0x5000c0008a0f7fae */ /* 0x0007e8000d121870 */
[----:B------:R-:W-:Y:S04]  /*12800*/  LDGSTS.E [R15+0x5400c], desc[UR48][R136.64], !P2 ;  /* 0x5400c000880f7fae */ /* 0x000fe8000d121870 */
[----:B------:R-:W-:Y:S01]  /*12810*/  LDGSTS.E [R15+0x5800c], desc[UR48][R134.64], !P2 ;  /* 0x5800c000860f7fae */ /* 0x000fe2000d121870 */
[----:B------:R-:W-:Y:S01]  /*12820*/  ISETP.GE.U32.AND P4, PT, R252, 0x7fffff22, PT ;  /* 0x7fffff22fc00780c */ /* 0x000fe20003f86070 */
[----:B--2---:R-:W-:Y:S01]  /*12830*/  IMAD.WIDE R132, R13, 0x4, R224 ;  /* 0x000000040d847825 */ /* 0x004fe200078e02e0 */
[----:B---3--:R-:W1:Y:S04]  /*12840*/  LDC R139, c[0x0][0x230] ;  /* 0x00008c00ff8b7b82 */ /* 0x008e680000000800 */
[----:B------:R2:W-:Y:S04]  /*12850*/  STL.64 [R1+0x680], R132 ;  /* 0x0006808401007387 */ /* 0x0005e80000100a00 */
[----:B------:R-:W3:Y:S01]  /*12860*/  LDL.LU.64 R200, [R1+0x288] ;  /* 0x0002880001c87983 */ /* 0x000ee20000300a00 */
[----:B------:R-:W-:Y:S01]  /*12870*/  VIADD R130, R130, 0xffffff40 ;  /* 0xffffff4082827836 */ /* 0x000fe20000000000 */
[----:B------:R-:W4:Y:S02]  /*12880*/  LDC R138, c[0x0][0x230] ;  /* 0x00008c00ff8a7b82 */ /* 0x000f240000000800 */
[----:B------:R-:W4:Y:S04]  /*12890*/  LDL.LU.64 R228, [R1+0x280] ;  /* 0x0002800001e47983 */ /* 0x000f280000300a00 */
[----:B------:R-:W4:Y:S04]  /*128a0*/  LDL.LU.64 R226, [R1+0x278] ;  /* 0x0002780001e27983 */ /* 0x000f280000300a00 */
[----:B------:R-:W4:Y:S04]  /*128b0*/  LDL.LU.64 R224, [R1+0x270] ;  /* 0x0002700001e07983 */ /* 0x000f280000300a00 */
[----:B------:R2:W-:Y:S01]  /*128c0*/  LDGSTS.E [R15+0x5c00c], desc[UR48][R132.64], !P2 ;  /* 0x5c00c000840f7fae */ /* 0x0005e2000d121870 */
[----:B------:R-:W-:-:S05]  /*128d0*/  VIADD R252, R142, 0xffffff60 ;  /* 0xffffff608efc7836 */ /* 0x000fca0000000000 */
[----:B------:R-:W-:Y:S01]  /*128e0*/  ISETP.GE.U32.AND P0, PT, R252, 0x7fffff21, PT ;  /* 0x7fffff21fc00780c */ /* 0x000fe20003f06070 */
[----:B------:R-:W-:-:S05]  /*128f0*/  VIADD R252, R141, 0xffffff43 ;  /* 0xffffff438dfc7836 */ /* 0x000fca0000000000 */
[----:B------:R-:W-:Y:S02]  /*12900*/  ISETP.GE.U32.AND P1, PT, R252, 0x7fffff04, PT ;  /* 0x7fffff04fc00780c */ /* 0x000fe40003f26070 */
[----:B------:R-:W-:Y:S01]  /*12910*/  IADD3 R252, R140, -0xbe, RZ ;  /* 0xffffff428cfc7810 */ /* 0x000fe20007ffe0ff */
[----:B------:R-:W-:-:S04]  /*12920*/  IMAD.WIDE R148, R13, 0x4, R190 ;  /* 0x000000040d947825 */ /* 0x000fc800078e02be */
[C---:B------:R-:W-:Y:S01]  /*12930*/  IMAD.WIDE R140, R13.reuse, 0x4, R192 ;  /* 0x000000040d8c7825 */ /* 0x040fe200078e02c0 */
[----:B------:R-:W-:Y:S03]  /*12940*/  STL.64 [R1+0x7c0], R148 ;  /* 0x0007c09401007387 */ /* 0x000fe60000100a00 */
[C---:B------:R-:W-:Y:S01]  /*12950*/  IMAD.WIDE R146, R13.reuse, 0x4, R194 ;  /* 0x000000040d927825 */ /* 0x040fe200078e02c2 */
[----:B------:R3:W-:Y:S03]  /*12960*/  STL.64 [R1+0x8c8], R140 ;  /* 0x0008c88c01007387 */ /* 0x0007e60000100a00 */
[C---:B--2---:R-:W-:Y:S01]  /*12970*/  IMAD.WIDE R132, R13.reuse, 0x4, R222 ;  /* 0x000000040d847825 */ /* 0x044fe200078e02de */
[----:B------:R-:W-:Y:S01]  /*12980*/  LDGSTS.E [R14+0x40000], desc[UR48][R148.64], !P6 ;  /* 0x40000000940e7fae */ /* 0x000fe2000f121870 */
[----:B------:R-:W2:Y:S02]  /*12990*/  S2R R223, SR_TID.X ;  /* 0x0000000000df7919 */ /* 0x000ea40000002100 */
[----:B------:R-:W-:-:S04]  /*129a0*/  IMAD.WIDE R144, R13, 0x4, R196 ;  /* 0x000000040d907825 */ /* 0x000fc800078e02c4 */
[C---:B------:R-:W-:Y:S01]  /*129b0*/  IMAD.WIDE R142, R13.reuse, 0x4, R198 ;  /* 0x000000040d8e7825 */ /* 0x040fe200078e02c6 */
[----:B------:R-:W-:Y:S03]  /*129c0*/  STL.64 [R1+0x678], R146 ;  /* 0x0006789201007387 */ /* 0x000fe60000100a00 */
[C---:B------:R-:W-:Y:S01]  /*129d0*/  IMAD.WIDE R136, R13.reuse, 0x4, R202 ;  /* 0x000000040d887825 */ /* 0x040fe200078e02ca */
[----:B------:R-:W-:Y:S03]  /*129e0*/  STL.64 [R1+0x670], R144 ;  /* 0x0006709001007387 */ /* 0x000fe60000100a00 */
[----:B------:R-:W-:Y:S01]  /*129f0*/  IMAD.WIDE R134, R13, 0x4, R204 ;  /* 0x000000040d867825 */ /* 0x000fe200078e02cc */
[----:B------:R-:W-:Y:S04]  /*12a00*/  STL.64 [R1+0x668], R142 ;  /* 0x0006688e01007387 */ /* 0x000fe80000100a00 */
[----:B------:R4:W-:Y:S04]  /*12a10*/  STL.64 [R1+0x7b8], R136 ;  /* 0x0007b88801007387 */ /* 0x0009e80000100a00 */
[----:B------:R1:W-:Y:S04]  /*12a20*/  STL.64 [R1+0x7b0], R134 ;  /* 0x0007b08601007387 */ /* 0x0003e80000100a00 */
[----:B------:R-:W4:Y:S04]  /*12a30*/  LDL.LU.64 R198, [R1+0x268] ;  /* 0x0002680001c67983 */ /* 0x000f280000300a00 */
[----:B------:R1:W-:Y:S04]  /*12a40*/  STL.64 [R1+0x7a8], R132 ;  /* 0x0007a88401007387 */ /* 0x0003e80000100a00 */
[----:B------:R-:W4:Y:S01]  /*12a50*/  LDL.LU.64 R202, [R1+0x260] ;  /* 0x0002600001ca7983 */ /* 0x000f220000300a00 */
[----:B--2---:R-:W-:-:S03]  /*12a60*/  LOP3.LUT R197, R223, 0x3f, RZ, 0xc0, !PT ;  /* 0x0000003fdfc57812 */ /* 0x004fc600078ec0ff */
[----:B------:R-:W2:Y:S04]  /*12a70*/  LDL.LU.64 R204, [R1+0x258] ;  /* 0x0002580001cc7983 */ /* 0x000ea80000300a00 */
[----:B------:R-:W2:Y:S04]  /*12a80*/  LDL.LU.64 R222, [R1+0x250] ;  /* 0x0002500001de7983 */ /* 0x000ea80000300a00 */
[----:B------:R-:W-:Y:S04]  /*12a90*/  LDGSTS.E [R14+0x44000], desc[UR48][R146.64], !P6 ;  /* 0x44000000920e7fae */ /* 0x000fe8000f121870 */
[----:B------:R-:W-:Y:S04]  /*12aa0*/  LDGSTS.E [R14+0x48000], desc[UR48][R144.64], !P6 ;  /* 0x48000000900e7fae */ /* 0x000fe8000f121870 */
[----:B------:R-:W-:Y:S04]  /*12ab0*/  LDGSTS.E [R14+0x4c000], desc[UR48][R142.64], !P6 ;  /* 0x4c0000008e0e7fae */ /* 0x000fe8000f121870 */
        /* <DEDUP_REMOVED lines=8> */
[----:B------:R-:W4:Y:S03]  /*12b40*/  LDL.LU.64 R200, [R1+0x1e0] ;  /* 0x0001e00001c87983 */ /* 0x000f260000300a00 */
[----:B------:R-:W-:Y:S01]  /*12b50*/  IMAD.WIDE R132, R13, 0x4, R224 ;  /* 0x000000040d847825 */ /* 0x000fe200078e02e0 */
[----:B------:R1:W-:Y:S04]  /*12b60*/  STL.64 [R1+0x798], R136 ;  /* 0x0007988801007387 */ /* 0x0003e80000100a00 */
[----:B------:R-:W4:Y:S04]  /*12b70*/  LDL.LU.64 R228, [R1+0x1d8] ;  /* 0x0001d80001e47983 */ /* 0x000f280000300a00 */
[----:B------:R1:W-:Y:S04]  /*12b80*/  STL.64 [R1+0x790], R134 ;  /* 0x0007908601007387 */ /* 0x0003e80000100a00 */
[----:B------:R-:W4:Y:S04]  /*12b90*/  LDL.LU.64 R226, [R1+0x1d0] ;  /* 0x0001d00001e27983 */ /* 0x000f280000300a00 */
[----:B------:R2:W-:Y:S04]  /*12ba0*/  STL.64 [R1+0x788], R132 ;  /* 0x0007888401007387 */ /* 0x0005e80000100a00 */
[----:B------:R-:W4:Y:S01]  /*12bb0*/  LDL.LU.64 R224, [R1+0x1c8] ;  /* 0x0001c80001e07983 */ /* 0x000f220000300a00 */
[----:B------:R-:W-:-:S02]  /*12bc0*/  ISETP.GE.AND P6, PT, R197, R130, PT ;  /* 0x00000082c500720c */ /* 0x000fc40003fc6270 */
[----:B------:R-:W1:Y:S01]  /*12bd0*/  LDC R197, c[0x0][0x230] ;  /* 0x00008c00ffc57b82 */ /* 0x000e620000000800 */
[----:B------:R-:W-:Y:S01]  /*12be0*/  ISETP.GE.U32.AND P2, PT, R252, 0x7fffff03, PT ;  /* 0x7fffff03fc00780c */ /* 0x000fe20003f46070 */
[----:B------:R-:W-:Y:S01]  /*12bf0*/  VIADD R252, R131, 0xffffff41 ;  /* 0xffffff4183fc7836 */ /* 0x000fe20000000000 */
[----:B------:R3:W-:Y:S04]  /*12c00*/  LDGSTS.E [R14+0x40008], desc[UR48][R140.64], !P4 ;  /* 0x400080008c0e7fae */ /* 0x0007e8000e121870 */
[----:B------:R-:W-:Y:S01]  /*12c10*/  ISETP.GE.U32.AND P5, PT, R252, 0x7fffff02, PT ;  /* 0x7fffff02fc00780c */ /* 0x000fe20003fa6070 */
[----:B------:R1:W-:Y:S01]  /*12c20*/  LDGSTS.E [R14+0x44008], desc[UR48][R136.64], !P4 ;  /* 0x44008000880e7fae */ /* 0x0003e2000e121870 */
[----:B------:R-:W-:-:S03]  /*12c30*/  SEL R252, RZ, 0x4, P6 ;  /* 0x00000004fffc7807 */ /* 0x000fc60003000000 */
[----:B------:R1:W-:Y:S01]  /*12c40*/  LDGSTS.E [R14+0x48008], desc[UR48][R134.64], !P4 ;  /* 0x48008000860e7fae */ /* 0x0003e2000e121870 */
[----:B---3--:R-:W3:Y:S03]  /*12c50*/  LDC R141, c[0x0][0x230] ;  /* 0x00008c00ff8d7b82 */ /* 0x008ee60000000800 */
[----:B------:R2:W-:Y:S05]  /*12c60*/  LDGSTS.E [R14+0x4c008], desc[UR48][R132.64], !P4 ;  /* 0x4c008000840e7fae */ /* 0x0005ea000e121870 */
[----:B------:R-:W3:Y:S01]  /*12c70*/  LDC R140, c[0x0][0x230] ;  /* 0x00008c00ff8c7b82 */ /* 0x000ee20000000800 */
[----:B-1----:R-:W-:-:S04]  /*12c80*/  IADD3 R197, R197, 0x3f, RZ ;  /* 0x0000003fc5c57810 */ /* 0x002fc80007ffe0ff */
[----:B------:R-:W-:-:S04]  /*12c90*/  ISETP.GT.AND P6, PT, R197, 0xff, PT ;  /* 0x000000ffc500780c */ /* 0x000fc80003fc4270 */
[----:B------:R-:W-:Y:S02]  /*12ca0*/  SEL R252, R252, RZ, P6 ;  /* 0x000000fffcfc7207 */ /* 0x000fe40003000000 */
[----:B------:R-:W-:Y:S01]  /*12cb0*/  ISETP.GE.U32.AND P6, PT, R130, 0x7fffff01, PT ;  /* 0x7fffff018200780c */ /* 0x000fe20003fc6070 */
[----:B------:R-:W-:-:S05]  /*12cc0*/  IMAD.WIDE R136, R13, 0x4, R198 ;  /* 0x000000040d887825 */ /* 0x000fca00078e02c6 */
[----:B------:R4:W-:Y:S01]  /*12cd0*/  STL.64 [R1+0x8c0], R136 ;  /* 0x0008c08801007387 */ /* 0x0009e20000100a00 */
[----:B------:R-:W-:-:S03]  /*12ce0*/  IMAD.WIDE R134, R13, 0x4, R202 ;  /* 0x000000040d867825 */ /* 0x000fc600078e02ca */
[----:B------:R-:W3:Y:S01]  /*12cf0*/  LDL.LU.64 R190, [R1+0x1c0] ;  /* 0x0001c00001be7983 */ /* 0x000ee20000300a00 */
[----:B--2---:R-:W-:-:S03]  /*12d00*/  IMAD.WIDE R132, R13, 0x4, R204 ;  /* 0x000000040d847825 */ /* 0x004fc600078e02cc */
[----:B------:R1:W-:Y:S01]  /*12d10*/  STL.64 [R1+0x940], R134 ;  /* 0x0009408601007387 */ /* 0x0003e20000100a00 */
[----:B------:R-:W-:-:S03]  /*12d20*/  IMAD.WIDE R130, R13, 0x4, R222 ;  /* 0x000000040d827825 */ /* 0x000fc600078e02de */
        /* <DEDUP_REMOVED lines=8> */
[----:B------:R4:W-:Y:S04]  /*12db0*/  LDGSTS.E [R14+0x4000c], desc[UR48][R136.64], !P0 ;  /* 0x4000c000880e7fae */ /* 0x0009e8000c121870 */
[----:B------:R-:W2:Y:S04]  /*12dc0*/  LDL.LU.64 R222, [R1+0x188] ;  /* 0x0001880001de7983 */ /* 0x000ea80000300a00 */
[----:B------:R1:W-:Y:S04]  /*12dd0*/  LDGSTS.E [R14+0x4400c], desc[UR48][R134.64], !P0 ;  /* 0x4400c000860e7fae */ /* 0x0003e8000c121870 */
[----:B------:R1:W-:Y:S04]  /*12de0*/  LDGSTS.E [R14+0x4800c], desc[UR48][R132.64], !P0 ;  /* 0x4800c000840e7fae */ /* 0x0003e8000c121870 */
[----:B------:R1:W-:Y:S01]  /*12df0*/  LDGSTS.E [R14+0x4c00c], desc[UR48][R130.64], !P0 ;  /* 0x4c00c000820e7fae */ /* 0x0003e2000c121870 */
[----:B----4-:R-:W-:-:S04]  /*12e00*/  IMAD.WIDE R136, R13, 0x4, R200 ;  /* 0x000000040d887825 */ /* 0x010fc800078e02c8 */
[C---:B-1----:R-:W-:Y:S01]  /*12e10*/  IMAD.WIDE R134, R13.reuse, 0x4, R228 ;  /* 0x000000040d867825 */ /* 0x042fe200078e02e4 */
[----:B------:R-:W-:Y:S03]  /*12e20*/  STL.64 [R1+0x640], R136 ;  /* 0x0006408801007387 */ /* 0x000fe60000100a00 */
[C---:B------:R-:W-:Y:S01]  /*12e30*/  IMAD.WIDE R132, R13.reuse, 0x4, R226 ;  /* 0x000000040d847825 */ /* 0x040fe200078e02e2 */
[----:B------:R-:W-:Y:S03]  /*12e40*/  STL.64 [R1+0x928], R134 ;  /* 0x0009288601007387 */ /* 0x000fe60000100a00 */
[----:B------:R-:W-:Y:S01]  /*12e50*/  IMAD.WIDE R130, R13, 0x4, R224 ;  /* 0x000000040d827825 */ /* 0x000fe200078e02e0 */
[----:B------:R-:W-:Y:S04]  /*12e60*/  STL.64 [R1+0x920], R132 ;  /* 0x0009208401007387 */ /* 0x000fe80000100a00 */
[----:B------:R1:W-:Y:S04]  /*12e70*/  STL.64 [R1+0x918], R130 ;  /* 0x0009188201007387 */ /* 0x0003e80000100a00 */
[----:B------:R-:W4:Y:S01]  /*12e80*/  LDL.LU.64 R226, [R1+0x180] ;  /* 0x0001800001e27983 */ /* 0x000f220000300a00 */
[----:B------:R-:W-:Y:S01]  /*12e90*/  ISETP.NE.U32.AND P4, PT, R252, RZ, PT ;  /* 0x000000fffc00720c */ /* 0x000fe20003f85070 */
[----:B------:R-:W-:-:S02]  /*12ea0*/  VIADD R252, R139, 0xffffff3f ;  /* 0xffffff3f8bfc7836 */ /* 0x000fc40000000000 */
[----:B------:R-:W4:Y:S03]  /*12eb0*/  LDL.LU.64 R200, [R1+0x178] ;  /* 0x0001780001c87983 */ /* 0x000f260000300a00 */
[----:B------:R-:W-:Y:S01]  /*12ec0*/  ISETP.GE.U32.AND P0, PT, R252, 0x7fffff00, PT ;  /* 0x7fffff00fc00780c */ /* 0x000fe20003f06070 */
[----:B------:R-:W-:Y:S01]  /*12ed0*/  VIADD R252, R138, 0xffffff3e ;  /* 0xffffff3e8afc7836 */ /* 0x000fe20000000000 */
[----:B------:R-:W4:Y:S04]  /*12ee0*/  LDL.LU.64 R228, [R1+0x170] ;  /* 0x0001700001e47983 */ /* 0x000f280000300a00 */
[----:B------:R-:W-:Y:S04]  /*12ef0*/  LDGSTS.E [R14+0x50000], desc[UR48][R136.64], !P1 ;  /* 0x50000000880e7fae */ /* 0x000fe8000c921870 */
[----:B------:R-:W4:Y:S04]  /*12f00*/  LDL.LU.64 R224, [R1+0x168] ;  /* 0x0001680001e07983 */ /* 0x000f280000300a00 */
[----:B------:R-:W-:Y:S04]  /*12f10*/  LDGSTS.E [R14+0x54000], desc[UR48][R134.64], !P1 ;  /* 0x54000000860e7fae */ /* 0x000fe8000c921870 */
[----:B------:R-:W-:Y:S04]  /*12f20*/  LDGSTS.E [R14+0x58000], desc[UR48][R132.64], !P1 ;  /* 0x58000000840e7fae */ /* 0x000fe8000c921870 */
[----:B------:R1:W-:Y:S02]  /*12f30*/  LDGSTS.E [R14+0x5c000], desc[UR48][R130.64], !P1 ;  /* 0x5c000000820e7fae */ /* 0x0003e4000c921870 */
[----:B-1----:R-:W1:Y:S01]  /*12f40*/  LDC R131, c[0x0][0x230] ;  /* 0x00008c00ff837b82 */ /* 0x002e620000000800 */
[----:B---3--:R-:W-:-:S07]  /*12f50*/  IMAD.WIDE R138, R13, 0x4, R190 ;  /* 0x000000040d8a7825 */ /* 0x008fce00078e02be */
[----:B------:R-:W3:Y:S01]  /*12f60*/  LDC R130, c[0x0][0x230] ;  /* 0x00008c00ff827b82 */ /* 0x000ee20000000800 */
[----:B------:R1:W-:Y:S01]  /*12f70*/  STL.64 [R1+0x630], R138 ;  /* 0x0006308a01007387 */ /* 0x0003e20000100a00 */
[----:B--2---:R-:W-:-:S03]  /*12f80*/  IMAD.WIDE R136, R13, 0x4, R192 ;  /* 0x000000040d887825 */ /* 0x004fc600078e02c0 */
[----:B------:R1:W-:Y:S01]  /*12f90*/  LDGSTS.E [R14+0x50004], desc[UR48][R138.64], !P2 ;  /* 0x500040008a0e7fae */ /* 0x0003e2000d121870 */
[----:B------:R-:W-:-:S03]  /*12fa0*/  IMAD.WIDE R134, R13, 0x4, R194 ;  /* 0x000000040d867825 */ /* 0x000fc600078e02c2 */
[----:B------:R2:W-:Y:S04]  /*12fb0*/  STL.64 [R1+0x910], R136 ;  /* 0x0009108801007387 */ /* 0x0005e80000100a00 */
[----:B------:R2:W-:Y:S01]  /*12fc0*/  LDGSTS.E [R14+0x54004], desc[UR48][R136.64], !P2 ;  /* 0x54004000880e7fae */ /* 0x0005e2000d121870 */
[----:B------:R-:W-:-:S03]  /*12fd0*/  IMAD.WIDE R132, R13, 0x4, R196 ;  /* 0x000000040d847825 */ /* 0x000fc600078e02c4 */
[----:B------:R2:W-:Y:S01]  /*12fe0*/  STL.64 [R1+0x908], R134 ;  /* 0x0009088601007387 */ /* 0x0005e20000100a00 */
[----:B-1----:R-:W-:-:S03]  /*12ff0*/  IMAD.WIDE R138, R13, 0x4, R198 ;  /* 0x000000040d8a7825 */ /* 0x002fc600078e02c6 */
[----:B------:R1:W-:Y:S01]  /*13000*/  LDGSTS.E [R14+0x58004], desc[UR48][R134.64], !P2 ;  /* 0x58004000860e7fae */ /* 0x0003e2000d121870 */
[----:B--2---:R-:W-:-:S03]  /*13010*/  IMAD.WIDE R136, R13, 0x4, R202 ;  /* 0x000000040d887825 */ /* 0x004fc600078e02ca */
[----:B------:R2:W-:Y:S04]  /*13020*/  STL.64 [R1+0x900], R132 ;  /* 0x0009008401007387 */ /* 0x0005e80000100a00 */
[----:B------:R4:W-:Y:S01]  /*13030*/  STL.64 [R1+0x620], R138 ;  /* 0x0006208a01007387 */ /* 0x0009e20000100a00 */
[----:B-1----:R-:W-:-:S03]  /*13040*/  IMAD.WIDE R134, R13, 0x4, R204 ;  /* 0x000000040d867825 */ /* 0x002fc600078e02cc */
[----:B------:R2:W-:Y:S04]  /*13050*/  LDGSTS.E [R14+0x5c004], desc[UR48][R132.64], !P2 ;  /* 0x5c004000840e7fae */ /* 0x0005e8000d121870 */
[----:B------:R-:W3:Y:S04]  /*13060*/  LDL.LU.64 R194, [R1+0x160] ;  /* 0x0001600001c27983 */ /* 0x000ee80000300a00 */
[----:B------:R1:W-:Y:S01]  /*13070*/  STL.64 [R1+0x8f8], R136 ;  /* 0x0008f88801007387 */ /* 0x0003e20000100a00 */
[----:B--2---:R-:W-:-:S03]  /*13080*/  IMAD.WIDE R132, R13, 0x4, R222 ;  /* 0x000000040d847825 */ /* 0x004fc600078e02de */
[----:B------:R2:W-:Y:S04]  /*13090*/  STL.64 [R1+0x8f0], R134 ;  /* 0x0008f08601007387 */ /* 0x0005e80000100a00 */
[----:B------:R-:W3:Y:S04]  /*130a0*/  LDL.LU.64 R222, [R1+0x158] ;  /* 0x0001580001de7983 */ /* 0x000ee80000300a00 */
[----:B------:R2:W-:Y:S04]  /*130b0*/  STL.64 [R1+0x8e8], R132 ;  /* 0x0008e88401007387 */ /* 0x0005e80000100a00 */
[----:B------:R-:W3:Y:S04]  /*130c0*/  LDL.LU.64 R196, [R1+0x150] ;  /* 0x0001500001c47983 */ /* 0x000ee80000300a00 */
[----:B------:R-:W3:Y:S04]  /*130d0*/  LDL.LU.64 R202, [R1+0x148] ;  /* 0x0001480001ca7983 */ /* 0x000ee80000300a00 */
[----:B------:R4:W-:Y:S04]  /*130e0*/  LDGSTS.E [R14+0x50008], desc[UR48][R138.64], !P5 ;  /* 0x500080008a0e7fae */ /* 0x0009e8000e921870 */
[----:B------:R-:W3:Y:S01]  /*130f0*/  LDL.LU.64 R204, [R1+0x140] ;  /* 0x0001400001cc7983 */ /* 0x000ee20000300a00 */
[----:B------:R-:W-:Y:S01]  /*13100*/  ISETP.GE.U32.AND P1, PT, R252, 0x7ffffeff, PT ;  /* 0x7ffffefffc00780c */ /* 0x000fe20003f26070 */
[----:B----4-:R-:W-:-:S02]  /*13110*/  IMAD.WIDE R138, R13, 0x4, R226 ;  /* 0x000000040d8a7825 */ /* 0x010fc400078e02e2 */
[----:B------:R1:W-:Y:S04]  /*13120*/  LDGSTS.E [R14+0x54008], desc[UR48][R136.64], !P5 ;  /* 0x54008000880e7fae */ /* 0x0003e8000e921870 */
[----:B------:R-:W4:Y:S01]  /*13130*/  LDL.LU.64 R226, [R1+0x138] ;  /* 0x0001380001e27983 */ /* 0x000f220000300a00 */
[----:B------:R-:W-:-:S03]  /*13140*/  IADD3 R252, R141, -0xc3, RZ ;  /* 0xffffff3d8dfc7810 */ /* 0x000fc60007ffe0ff */
[----:B------:R2:W-:Y:S01]  /*13150*/  LDGSTS.E [R14+0x58008], desc[UR48][R134.64], !P5 ;  /* 0x58008000860e7fae */ /* 0x0005e2000e921870 */
[----:B------:R-:W-:Y:S01]  /*13160*/  ISETP.GE.U32.AND P2, PT, R252, 0x7ffffefe, PT ;  /* 0x7ffffefefc00780c */ /* 0x000fe20003f46070 */
[C---:B-1----:R-:W-:Y:S02]  /*13170*/  IMAD.WIDE R136, R13.reuse, 0x4, R200 ;  /* 0x000000040d887825 */ /* 0x042fe400078e02c8 */
[----:B------:R1:W-:Y:S02]  /*13180*/  LDGSTS.E [R14+0x5c008], desc[UR48][R132.64], !P5 ;  /* 0x5c008000840e7fae */ /* 0x0003e4000e921870 */
[----:B------:R-:W-:Y:S02]  /*13190*/  VIADD R252, R140, 0xffffff3c ;  /* 0xffffff3c8cfc7836 */ /* 0x000fe40000000000 */
[----:B------:R-:W-:Y:S01]  /*131a0*/  STL.64 [R1+0x610], R138 ;  /* 0x0006108a01007387 */ /* 0x000fe20000100a00 */
[----:B--2---:R-:W-:-:S03]  /*131b0*/  IMAD.WIDE R134, R13, 0x4, R228 ;  /* 0x000000040d867825 */ /* 0x004fc600078e02e4 */
[----:B------:R-:W-:Y:S01]  /*131c0*/  STL.64 [R1+0x8e0], R136 ;  /* 0x0008e08801007387 */ /* 0x000fe20000100a00 */
[----:B-1----:R-:W-:-:S03]  /*131d0*/  IMAD.WIDE R132, R13, 0x4, R224 ;  /* 0x000000040d847825 */ /* 0x002fc600078e02e0 */
[----:B------:R-:W2:Y:S01]  /*131e0*/  LDL.LU.64 R186, [R1+0x130] ;  /* 0x0001300001ba7983 */ /* 0x000ea20000300a00 */
[----:B------:R-:W-:-:S03]  /*131f0*/  ISETP.GE.U32.AND P5, PT, R252, 0x7ffffefd, PT ;  /* 0x7ffffefdfc00780c */ /* 0x000fc60003fa6070 */
[----:B------:R-:W-:Y:S01]  /*13200*/  STL.64 [R1+0x8d8], R134 ;  /* 0x0008d88601007387 */ /* 0x000fe20000100a00 */
[----:B------:R-:W-:-:S03]  /*13210*/  VIADD R252, R131, 0xffffff1f ;  /* 0xffffff1f83fc7836 */ /* 0x000fc60000000000 */
[----:B------:R1:W-:Y:S04]  /*13220*/  STL.64 [R1+0x8d0], R132 ;  /* 0x0008d08401007387 */ /* 0x0003e80000100a00 */
[----:B------:R-:W2:Y:S04]  /*13230*/  LDL.LU.64 R198, [R1+0x128] ;  /* 0x0001280001c67983 */ /* 0x000ea80000300a00 */
[----:B------:R-:W2:Y:S04]  /*13240*/  LDL.LU.64 R190, [R1+0x120] ;  /* 0x0001200001be7983 */ /* 0x000ea80000300a00 */
[----:B------:R-:W-:Y:S04]  /*13250*/  LDGSTS.E [R14+0x5000c], desc[UR48][R138.64], !P6 ;  /* 0x5000c0008a0e7fae */ /* 0x000fe8000f121870 */
[----:B------:R-:W2:Y:S04]  /*13260*/  LDL.LU.64 R228, [R1+0x118] ;  /* 0x0001180001e47983 */ /* 0x000ea80000300a00 */
[----:B------:R-:W-:Y:S04]  /*13270*/  LDGSTS.E [R14+0x5400c], desc[UR48][R136.64], !P6 ;  /* 0x5400c000880e7fae */ /* 0x000fe8000f121870 */
[----:B------:R-:W2:Y:S04]  /*13280*/  LDL.LU.64 R224, [R1+0x110] ;  /* 0x0001100001e07983 */ /* 0x000ea80000300a00 */
[----:B------:R-:W-:Y:S04]  /*13290*/  LDGSTS.E [R14+0x5800c], desc[UR48][R134.64], !P6 ;  /* 0x5800c000860e7fae */ /* 0x000fe8000f121870 */
[----:B------:R1:W-:Y:S01]  /*132a0*/  LDGSTS.E [R14+0x5c00c], desc[UR48][R132.64], !P6 ;  /* 0x5c00c000840e7fae */ /* 0x0003e2000f121870 */
[----:B------:R-:W-:-:S02]  /*132b0*/  ISETP.GE.U32.AND P6, PT, R252, 0x7ffffee0, PT ;  /* 0x7ffffee0fc00780c */ /* 0x000fc40003fc6070 */
[----:B---3--:R-:W-:Y:S01]  /*132c0*/  IADD3 R252, R130, -0xe2, RZ ;  /* 0xffffff1e82fc7810 */ /* 0x008fe20007ffe0ff */
[----:B------:R-:W3:Y:S04]  /*132d0*/  LDL.LU.64 R200, [R1+0x108] ;  /* 0x0001080001c87983 */ /* 0x000ee80000300a00 */
[----:B------:R-:W3:Y:S01]  /*132e0*/  LDL.LU.64 R188, [R1+0x100] ;  /* 0x0001000001bc7983 */ /* 0x000ee20000300a00 */
[----:B------:R-:W-:-:S03]  /*132f0*/  IMAD.WIDE R8, R2, 0x4, R8 ;  /* 0x0000000402087825 */ /* 0x000fc600078e0208 */
[----:B------:R-:W0:Y:S01]  /*13300*/  LDGDEPBAR ;  /* 0x00000000000079af */ /* 0x000e220000000000 */
[----:B------:R-:W-:-:S04]  /*13310*/  IMAD.WIDE R130, R2, 0x4, R194 ;  /* 0x0000000402827825 */ /* 0x000fc800078e02c2 */
[C---:B------:R-:W-:Y:S01]  /*13320*/  IMAD.WIDE R6, R2.reuse, 0x4, R6 ;  /* 0x0000000402067825 */ /* 0x040fe200078e0206 */
[----:B------:R-:W-:Y:S03]  /*13330*/  LDGSTS.E [R4+-0x30000], desc[UR48][R130.64], P3 ;  /* 0xd000000082047fae */ /* 0x000fe60009921870 */
[C---:B------:R-:W-:Y:S02]  /*13340*/  IMAD.WIDE R152, R2.reuse, 0x4, R222 ;  /* 0x0000000402987825 */ /* 0x040fe400078e02de */
[----:B------:R-:W3:Y:S04]  /*13350*/  LDL.LU.64 R222, [R1+0xf8] ;  /* 0x0000f80001de7983 */ /* 0x000ee80000300a00 */
[----:B------:R-:W3:Y:S01]  /*13360*/  LDL.LU.64 R192, [R1+0xf0] ;  /* 0x0000f00001c07983 */ /* 0x000ee20000300a00 */
[----:B------:R-:W-:-:S03]  /*13370*/  IMAD.WIDE R174, R2, 0x4, R196 ;  /* 0x0000000402ae7825 */ /* 0x000fc600078e02c4 */
[----:B------:R3:W-:Y:S01]  /*13380*/  STL.64 [R1+0xd68], R130 ;  /* 0x000d688201007387 */ /* 0x0007e20000100a00 */
[----:B------:R-:W-:-:S03]  /*13390*/  IMAD.WIDE R196, R2, 0x4, R202 ;  /* 0x0000000402c47825 */ /* 0x000fc600078e02ca */
[----:B------:R-:W3:Y:S04]  /*133a0*/  LDL.LU.64 R202, [R1+0xe8] ;  /* 0x0000e80001ca7983 */ /* 0x000ee80000300a00 */
[----:B------:R-:W3:Y:S01]  /*133b0*/  LDL.LU.64 R194, [R1+0xe0] ;  /* 0x0000e00001c27983 */ /* 0x000ee20000300a00 */
[----:B-1----:R-:W-:-:S03]  /*133c0*/  IMAD.WIDE R132, R2, 0x4, R204 ;  /* 0x0000000402847825 */ /* 0x002fc600078e02cc */
[----:B------:R-:W-:Y:S04]  /*133d0*/  STL.64 [R1+0xd60], R152 ;  /* 0x000d609801007387 */ /* 0x000fe80000100a00 */
[----:B------:R-:W3:Y:S01]  /*133e0*/  LDL.LU.64 R204, [R1+0xd8] ;  /* 0x0000d80001cc7983 */ /* 0x000ee20000300a00 */
[----:B------:R-:W-:-:S03]  /*133f0*/  IMAD.WIDE R250, R2, 0x4, R250 ;  /* 0x0000000402fa7825 */ /* 0x000fc600078e02fa */
[----:B------:R-:W-:Y:S01]  /*13400*/  LDGSTS.E [R4+-0x2fc00], desc[UR48][R132.64], P3 ;  /* 0xd040000084047fae */ /* 0x000fe20009921870 */
[----:B----4-:R-:W-:-:S03]  /*13410*/  IMAD.WIDE R154, R2, 0x4, R226 ;  /* 0x00000004029a7825 */ /* 0x010fc600078e02e2 */
[----:B------:R-:W4:Y:S04]  /*13420*/  LDL.LU.64 R226, [R1+0xd0] ;  /* 0x0000d00001e27983 */ /* 0x000f280000300a00 */
[----:B------:R-:W-:Y:S04]  /*13430*/  STL.64 [R1+0xd58], R174 ;  /* 0x000d58ae01007387 */ /* 0x000fe80000100a00 */
[----:B------:R1:W-:Y:S04]  /*13440*/  STL.64 [R1+0xd48], R132 ;  /* 0x000d488401007387 */ /* 0x0003e80000100a00 */
[----:B------:R-:W-:Y:S04]  /*13450*/  STL.64 [R1+0xd50], R196 ;  /* 0x000d50c401007387 */ /* 0x000fe80000100a00 */
[----:B------:R-:W-:Y:S01]  /*13460*/  STL.64 [R1+0xd40], R154 ;  /* 0x000d409a01007387 */ /* 0x000fe20000100a00 */
[----:B--2---:R-:W-:-:S04]  /*13470*/  IMAD.WIDE R176, R2, 0x4, R186 ;  /* 0x0000000402b07825 */ /* 0x004fc800078e02ba */
[----:B------:R-:W-:-:S04]  /*13480*/  IMAD.WIDE R198, R2, 0x4, R198 ;  /* 0x0000000402c67825 */ /* 0x000fc800078e02c6 */
[C---:B------:R-:W-:Y:S02]  /*13490*/  IMAD.WIDE R134, R2.reuse, 0x4, R190 ;  /* 0x0000000402867825 */ /* 0x040fe400078e02be */
[----:B------:R-:W2:Y:S04]  /*134a0*/  LDL.LU.64 R190, [R1+0xc0] ;  /* 0x0000c00001be7983 */ /* 0x000ea80000300a00 */
[----:B------:R-:W-:Y:S01]  /*134b0*/  STL.64 [R1+0xd38], R176 ;  /* 0x000d38b001007387 */ /* 0x000fe20000100a00 */
[----:B------:R-:W-:-:S03]  /*134c0*/  IMAD.WIDE R156, R2, 0x4, R228 ;  /* 0x00000004029c7825 */ /* 0x000fc600078e02e4 */
[----:B------:R-:W-:Y:S01]  /*134d0*/  LDGSTS.E [R4+-0x2f800], desc[UR48][R134.64], P3 ;  /* 0xd080000086047fae */ /* 0x000fe20009921870 */
[----:B------:R-:W-:-:S03]  /*134e0*/  IMAD.WIDE R178, R2, 0x4, R224 ;  /* 0x0000000402b27825 */ /* 0x000fc600078e02e0 */
[----:B------:R-:W2:Y:S04]  /*134f0*/  LDL.LU.64 R224, [R1+0xb8] ;  /* 0x0000b80001e07983 */ /* 0x000ea80000300a00 */
[----:B------:R-:W2:Y:S04]  /*13500*/  LDL.LU.64 R228, [R1+0xb0] ;  /* 0x0000b00001e47983 */ /* 0x000ea80000300a00 */
[----:B------:R1:W-:Y:S01]  /*13510*/  STL.64 [R1+0xd28], R134 ;  /* 0x000d288601007387 */ /* 0x0003e20000100a00 */
[----:B---3--:R-:W-:-:S03]  /*13520*/  IMAD.WIDE R200, R2, 0x4, R200 ;  /* 0x0000000402c87825 */ /* 0x008fc600078e02c8 */
[----:B------:R-:W-:Y:S01]  /*13530*/  STL.64 [R1+0xd30], R198 ;  /* 0x000d30c601007387 */ /* 0x000fe20000100a00 */
[----:B------:R-:W-:-:S03]  /*13540*/  IMAD.WIDE R136, R2, 0x4, R188 ;  /* 0x0000000402887825 */ /* 0x000fc600078e02bc */
[----:B------:R-:W-:Y:S04]  /*13550*/  STL.64 [R1+0xd20], R156 ;  /* 0x000d209c01007387 */ /* 0x000fe80000100a00 */
[----:B------:R-:W-:Y:S01]  /*13560*/  STL.64 [R1+0xd18], R178 ;  /* 0x000d18b201007387 */ /* 0x000fe20000100a00 */
[----:B------:R-:W-:-:S03]  /*13570*/  IMAD.WIDE R248, R2, 0x4, R248 ;  /* 0x0000000402f87825 */ /* 0x000fc600078e02f8 */
[----:B------:R-:W-:Y:S01]  /*13580*/  LDGSTS.E [R4+-0x2f400], desc[UR48][R136.64], P3 ;  /* 0xd0c0000088047fae */ /* 0x000fe20009921870 */
[----:B------:R-:W-:-:S03]  /*13590*/  IMAD.WIDE R158, R2, 0x4, R222 ;  /* 0x00000004029e7825 */ /* 0x000fc600078e02de */
[----:B------:R-:W3:Y:S01]  /*135a0*/  LDL.LU.64 R222, [R1+0xa8] ;  /* 0x0000a80001de7983 */ /* 0x000ee20000300a00 */
[----:B------:R-:W-:-:S03]  /*135b0*/  IMAD.WIDE R180, R2, 0x4, R192 ;  /* 0x0000000402b47825 */ /* 0x000fc600078e02c0 */
[----:B------:R-:W3:Y:S04]  /*135c0*/  LDL.LU.64 R192, [R1+0xa0] ;  /* 0x0000a00001c07983 */ /* 0x000ee80000300a00 */
[----:B------:R1:W-:Y:S01]  /*135d0*/  STL.64 [R1+0xd08], R136 ;  /* 0x000d088801007387 */ /* 0x0003e20000100a00 */
[----:B------:R-:W-:-:S03]  /*135e0*/  IMAD.WIDE R202, R2, 0x4, R202 ;  /* 0x0000000402ca7825 */ /* 0x000fc600078e02ca */
[----:B------:R-:W-:Y:S01]  /*135f0*/  STL.64 [R1+0xd10], R200 ;  /* 0x000d10c801007387 */ /* 0x000fe20000100a00 */
[----:B------:R-:W-:-:S03]  /*13600*/  IMAD.WIDE R138, R2, 0x4, R194 ;  /* 0x00000004028a7825 */ /* 0x000fc600078e02c2 */
[----:B------:R-:W-:Y:S04]  /*13610*/  STL.64 [R1+0xd00], R158 ;  /* 0x000d009e01007387 */ /* 0x000fe80000100a00 */
[----:B------:R-:W3:Y:S04]  /*13620*/  LDL.LU.64 R186, [R1+0x98] ;  /* 0x0000980001ba7983 */ /* 0x000ee80000300a00 */
[----:B------:R-:W3:Y:S01]  /*13630*/  LDL.LU.64 R194, [R1+0x90] ;  /* 0x0000900001c27983 */ /* 0x000ee20000300a00 */
[----:B------:R-:W-:-:S03]  /*13640*/  IMAD.WIDE R160, R2, 0x4, R204 ;  /* 0x0000000402a07825 */ /* 0x000fc600078e02cc */
[----:B------:R-:W-:Y:S01]  /*13650*/  STL.64 [R1+0xcf8], R180 ;  /* 0x000cf8b401007387 */ /* 0x000fe20000100a00 */
[----:B------:R-:W-:-:S03]  /*13660*/  IMAD.WIDE R204, R2, 0x4, R10 ;  /* 0x0000000402cc7825 */ /* 0x000fc600078e020a */
[----:B------:R-:W-:Y:S01]  /*13670*/  LDGSTS.E [R4+-0x2f000], desc[UR48][R138.64], P3 ;  /* 0xd10000008a047fae */ /* 0x000fe20009921870 */
[----:B----4-:R-:W-:-:S03]  /*13680*/  IMAD.WIDE R182, R2, 0x4, R226 ;  /* 0x0000000402b67825 */ /* 0x010fc600078e02e2 */
[----:B------:R-:W4:Y:S04]  /*13690*/  LDL.LU.64 R226, [R1+0x88] ;  /* 0x0000880001e27983 */ /* 0x000f280000300a00 */
[----:B------:R1:W-:Y:S04]  /*136a0*/  STL.64 [R1+0xce8], R138 ;  /* 0x000ce88a01007387 */ /* 0x0003e80000100a00 */
[----:B------:R-:W-:Y:S04]  /*136b0*/  STL.64 [R1+0xcf0], R202 ;  /* 0x000cf0ca01007387 */ /* 0x000fe80000100a00 */
[----:B------:R-:W4:Y:S04]  /*136c0*/  LDL.LU.64 R10, [R1+0x80] ;  /* 0x00008000010a7983 */ /* 0x000f280000300a00 */
[----:B------:R-:W-:Y:S04]  /*136d0*/  STL.64 [R1+0xce0], R160 ;  /* 0x000ce0a001007387 */ /* 0x000fe80000100a00 */
[----:B------:R-:W4:Y:S04]  /*136e0*/  LDL.LU.64 R166, [R1+0x78] ;  /* 0x0000780001a67983 */ /* 0x000f280000300a00 */
[----:B------:R-:W4:Y:S04]  /*136f0*/  LDL.LU.64 R188, [R1+0x70] ;  /* 0x0000700001bc7983 */ /* 0x000f280000300a00 */
[----:B------:R-:W-:Y:S01]  /*13700*/  STL.64 [R1+0xcd8], R182 ;  /* 0x000cd8b601007387 */ /* 0x000fe20000100a00 */
[----:B--2---:R-:W-:-:S04]  /*13710*/  IMAD.WIDE R140, R2, 0x4, R190 ;  /* 0x00000004028c7825 */ /* 0x004fc800078e02be */
[C---:B------:R-:W-:Y:S01]  /*13720*/  IMAD.WIDE R244, R2.reuse, 0x4, R244 ;  /* 0x0000000402f47825 */ /* 0x040fe200078e02f4 */
[----:B------:R-:W-:Y:S03]  /*13730*/  LDGSTS.E [R4+-0x2ec00], desc[UR48][R140.64], P3 ;  /* 0xd14000008c047fae */ /* 0x000fe60009921870 */
[C---:B------:R-:W-:Y:S02]  /*13740*/  IMAD.WIDE R162, R2.reuse, 0x4, R224 ;  /* 0x0000000402a27825 */ /* 0x040fe400078e02e0 */
[----:B------:R-:W2:Y:S04]  /*13750*/  LDL.LU.64 R224, [R1+0x68] ;  /* 0x0000680001e07983 */ /* 0x000ea80000300a00 */
[----:B------:R-:W2:Y:S01]  /*13760*/  LDL.LU.64 R146, [R1+0x60] ;  /* 0x0000600001927983 */ /* 0x000ea20000300a00 */
[----:B------:R-:W-:-:S03]  /*13770*/  IMAD.WIDE R184, R2, 0x4, R228 ;  /* 0x0000000402b87825 */ /* 0x000fc600078e02e4 */
[----:B------:R-:W2:Y:S04]  /*13780*/  LDL.LU.64 R168, [R1+0x58] ;  /* 0x0000580001a87983 */ /* 0x000ea80000300a00 */
[----:B------:R-:W2:Y:S04]  /*13790*/  LDL.LU.64 R190, [R1+0x50] ;  /* 0x0000500001be7983 */ /* 0x000ea80000300a00 */
[----:B------:R1:W-:Y:S04]  /*137a0*/  STL.64 [R1+0xcc8], R140 ;  /* 0x000cc88c01007387 */ /* 0x0003e80000100a00 */
[----:B------:R-:W-:Y:S01]  /*137b0*/  STL.64 [R1+0xcd0], R204 ;  /* 0x000cd0cc01007387 */ /* 0x000fe20000100a00 */
[----:B---3--:R-:W-:-:S03]  /*137c0*/  IMAD.WIDE R228, R2, 0x4, R222 ;  /* 0x0000000402e47825 */ /* 0x008fc600078e02de */
[----:B------:R-:W3:Y:S01]  /*137d0*/  LDL.LU.64 R222, [R1+0x48] ;  /* 0x0000480001de7983 */ /* 0x000ee20000300a00 */
[----:B------:R-:W-:-:S03]  /*137e0*/  IMAD.WIDE R142, R2, 0x4, R192 ;  /* 0x00000004028e7825 */ /* 0x000fc600078e02c0 */
[----:B------:R-:W3:Y:S04]  /*137f0*/  LDL.LU.64 R148, [R1+0x40] ;  /* 0x0000400001947983 */ /* 0x000ee80000300a00 */
[----:B------:R-:W-:Y:S04]  /*13800*/  STL.64 [R1+0xcc0], R162 ;  /* 0x000cc0a201007387 */ /* 0x000fe80000100a00 */
[----:B------:R-:W3:Y:S04]  /*13810*/  LDL.LU.64 R170, [R1+0x38] ;  /* 0x0000380001aa7983 */ /* 0x000ee80000300a00 */
[----:B------:R-:W3:Y:S01]  /*13820*/  LDL.LU.64 R192, [R1+0x30] ;  /* 0x0000300001c07983 */ /* 0x000ee20000300a00 */
[----:B------:R-:W-:-:S03]  /*13830*/  IMAD.WIDE R164, R2, 0x4, R186 ;  /* 0x0000000402a47825 */ /* 0x000fc600078e02ba */
[----:B------:R-:W-:Y:S01]  /*13840*/  STL.64 [R1+0xcb8], R184 ;  /* 0x000cb8b801007387 */ /* 0x000fe20000100a00 */
[----:B------:R-:W-:-:S03]  /*13850*/  IMAD.WIDE R186, R2, 0x4, R194 ;  /* 0x0000000402ba7825 */ /* 0x000fc600078e02c2 */
[----:B------:R-:W3:Y:S04]  /*13860*/  LDL.LU.64 R150, [R1+0x20] ;  /* 0x0000200001967983 */ /* 0x000ee80000300a00 */
[----:B------:R-:W3:Y:S04]  /*13870*/  LDL.LU.64 R172, [R1+0x18] ;  /* 0x0000180001ac7983 */ /* 0x000ee80000300a00 */
[----:B------:R-:W3:Y:S04]  /*13880*/  LDL.LU.64 R194, [R1+0x10] ;  /* 0x0000100001c27983 */ /* 0x000ee80000300a00 */
[----:B------:R1:W-:Y:S04]  /*13890*/  STL.64 [R1+0xca8], R142 ;  /* 0x000ca88e01007387 */ /* 0x0003e80000100a00 */
[----:B------:R-:W-:Y:S04]  /*138a0*/  STL.64 [R1+0xcb0], R228 ;  /* 0x000cb0e401007387 */ /* 0x000fe80000100a00 */
[----:B------:R-:W-:Y:S01]  /*138b0*/  STL.64 [R1+0xca0], R164 ;  /* 0x000ca0a401007387 */ /* 0x000fe20000100a00 */
[----:B------:R-:W-:-:S03]  /*138c0*/  IMAD.WIDE R246, R2, 0x4, R246 ;  /* 0x0000000402f67825 */ /* 0x000fc600078e02f6 */
[----:B------:R-:W-:Y:S01]  /*138d0*/  LDGSTS.E [R4+-0x2e800], desc[UR48][R142.64], P3 ;  /* 0xd18000008e047fae */ /* 0x000fe20009921870 */
[----:B----4-:R-:W-:-:S03]  /*138e0*/  IMAD.WIDE R144, R2, 0x4, R10 ;  /* 0x0000000402907825 */ /* 0x010fc600078e020a */
[----:B------:R-:W4:Y:S01]  /*138f0*/  LDL.LU.64 R10, [R1] ;  /* 0x00000000010a7983 */ /* 0x000f220000300a00 */
[----:B------:R-:W-:-:S03]  /*13900*/  IMAD.WIDE R226, R2, 0x4, R226 ;  /* 0x0000000402e27825 */ /* 0x000fc600078e02e2 */
[----:B------:R-:W-:Y:S01]  /*13910*/  STL.64 [R1+0xc98], R186 ;  /* 0x000c98ba01007387 */ /* 0x000fe20000100a00 */
[----:B------:R-:W-:-:S03]  /*13920*/  IMAD.WIDE R166, R2, 0x4, R166 ;  /* 0x0000000402a67825 */ /* 0x000fc600078e02a6 */
[----:B------:R1:W-:Y:S01]  /*13930*/  STL.64 [R1+0xc88], R144 ;  /* 0x000c889001007387 */ /* 0x0003e20000100a00 */
[----:B------:R-:W-:-:S03]  /*13940*/  IMAD.WIDE R188, R2, 0x4, R188 ;  /* 0x0000000402bc7825 */ /* 0x000fc600078e02bc */
[----:B------:R-:W-:Y:S04]  /*13950*/  STL.64 [R1+0xc90], R226 ;  /* 0x000c90e201007387 */ /* 0x000fe80000100a00 */
[----:B------:R-:W-:Y:S04]  /*13960*/  STL.64 [R1+0xc80], R166 ;  /* 0x000c80a601007387 */ /* 0x000fe80000100a00 */
[----:B------:R-:W-:Y:S01]  /*13970*/  STL.64 [R1+0xc78], R188 ;  /* 0x000c78bc01007387 */ /* 0x000fe20000100a00 */
[----:B------:R-:W-:-:S03]  /*13980*/  IMAD.WIDE R242, R2, 0x4, R242 ;  /* 0x0000000402f27825 */ /* 0x000fc600078e02f2 */
[----:B------:R-:W-:Y:S01]  /*13990*/  LDGSTS.E [R4+-0x2e400], desc[UR48][R144.64], P3 ;  /* 0xd1c0000090047fae */ /* 0x000fe20009921870 */
[----:B--2---:R-:W-:-:S04]  /*139a0*/  IMAD.WIDE R224, R2, 0x4, R224 ;  /* 0x0000000402e07825 */ /* 0x004fc800078e02e0 */
[----:B------:R-:W-:-:S04]  /*139b0*/  IMAD.WIDE R146, R2, 0x4, R146 ;  /* 0x0000000402927825 */ /* 0x000fc800078e0292 */
[C---:B------:R-:W-:Y:S01]  /*139c0*/  IMAD.WIDE R168, R2.reuse, 0x4, R168 ;  /* 0x0000000402a87825 */ /* 0x040fe200078e02a8 */
[----:B------:R2:W-:Y:S03]  /*139d0*/  STL.64 [R1+0xc68], R146 ;  /* 0x000c689201007387 */ /* 0x0005e60000100a00 */
[C---:B------:R-:W-:Y:S01]  /*139e0*/  IMAD.WIDE R190, R2.reuse, 0x4, R190 ;  /* 0x0000000402be7825 */ /* 0x040fe200078e02be */
[----:B------:R-:W-:Y:S04]  /*139f0*/  STL.64 [R1+0xc70], R224 ;  /* 0x000c70e001007387 */ /* 0x000fe80000100a00 */
[----:B------:R-:W-:Y:S04]  /*13a00*/  STL.64 [R1+0xc60], R168 ;  /* 0x000c60a801007387 */ /* 0x000fe80000100a00 */
[----:B------:R-:W-:Y:S01]  /*13a10*/  STL.64 [R1+0xc58], R190 ;  /* 0x000c58be01007387 */ /* 0x000fe20000100a00 */
[----:B------:R-:W-:-:S03]  /*13a20*/  IMAD.WIDE R240, R2, 0x4, R240 ;  /* 0x0000000402f07825 */ /* 0x000fc600078e02f0 */
[----:B------:R-:W-:Y:S01]  /*13a30*/  LDGSTS.E [R4+-0x2e000], desc[UR48][R146.64], P3 ;  /* 0xd200000092047fae */ /* 0x000fe20009921870 */
        /* <DEDUP_REMOVED lines=12> */
[----:B---3--:R-:W-:-:S04]  /*13b00*/  IMAD.WIDE R222, R2, 0x4, R222 ;  /* 0x0000000402de7825 */ /* 0x008fc800078e02de */
[----:B------:R-:W-:-:S05]  /*13b10*/  IMAD.WIDE R148, R2, 0x4, R148 ;  /* 0x0000000402947825 */ /* 0x000fca00078e0294 */
[----:B------:R3:W-:Y:S01]  /*13b20*/  STL.64 [R1+0xc48], R148 ;  /* 0x000c489401007387 */ /* 0x0007e20000100a00 */
[----:B------:R-:W-:-:S03]  /*13b30*/  IMAD.WIDE R170, R2, 0x4, R170 ;  /* 0x0000000402aa7825 */ /* 0x000fc600078e02aa */
[----:B------:R-:W-:Y:S01]  /*13b40*/  STL.64 [R1+0xc50], R222 ;  /* 0x000c50de01007387 */ /* 0x000fe20000100a00 */
[----:B------:R-:W-:-:S03]  /*13b50*/  IMAD.WIDE R192, R2, 0x4, R192 ;  /* 0x0000000402c07825 */ /* 0x000fc600078e02c0 */
[----:B------:R-:W-:Y:S01]  /*13b60*/  STL.64 [R1+0xc40], R170 ;  /* 0x000c40aa01007387 */ /* 0x000fe20000100a00 */
        /* <DEDUP_REMOVED lines=9> */
[----:B------:R-:W-:Y:S04]  /*13c00*/  LDGSTS.E [R4+-0x2dc00], desc[UR48][R148.64], P3 ;  /* 0xd240000094047fae */ /* 0x000fe80009921870 */
[----:B------:R-:W-:Y:S01]  /*13c10*/  LDGSTS.E [R4+-0x2d800], desc[UR48][R150.64], P3 ;  /* 0xd280000096047fae */ /* 0x000fe20009921870 */
[----:B----4-:R-:W-:-:S05]  /*13c20*/  IMAD.WIDE R10, R2, 0x4, R10 ;  /* 0x00000004020a7825 */ /* 0x010fca00078e020a */
        /* <DEDUP_REMOVED lines=12> */
[----:B------:R4:W-:Y:S04]  /*13cf0*/  STL.64 [R1+0xb98], R206 ;  /* 0x000b98ce01007387 */ /* 0x0009e80000100a00 */
[----:B------:R-:W-:Y:S04]  /*13d00*/  STL.64 [R1+0xba0], R230 ;  /* 0x000ba0e601007387 */ /* 0x000fe80000100a00 */
[----:B------:R4:W-:Y:S04]  /*13d10*/  STL.64 [R1+0xb90], R208 ;  /* 0x000b90d001007387 */ /* 0x0009e80000100a00 */
[----:B------:R-:W-:Y:S04]  /*13d20*/  STL.64 [R1+0xb88], R210 ;  /* 0x000b88d201007387 */ /* 0x000fe80000100a00 */
[----:B------:R-:W-:Y:S04]  /*13d30*/  STL.64 [R1+0xb48], R214 ;  /* 0x000b48d601007387 */ /* 0x000fe80000100a00 */
[----:B------:R-:W-:Y:S04]  /*13d40*/  STL.64 [R1+0xb68], R212 ;  /* 0x000b68d401007387 */ /* 0x000fe80000100a00 */
[----:B------:R-:W-:Y:S04]  /*13d50*/  STL.64 [R1+0xb28], R216 ;  /* 0x000b28d801007387 */ /* 0x000fe80000100a00 */
[----:B------:R-:W-:Y:S04]  /*13d60*/  STL.64 [R1+0xb08], R218 ;  /* 0x000b08da01007387 */ /* 0x000fe80000100a00 */
[----:B------:R-:W4:Y:S04]  /*13d70*/  LDL.LU.64 R130, [R1+0x1128] ;  /* 0x0011280001827983 */ /* 0x000f280000300a00 */
[----:B-1----:R-:W4:Y:S04]  /*13d80*/  LDL.LU.64 R132, [R1+0x1120] ;  /* 0x0011200001847983 */ /* 0x002f280000300a00 */
[----:B------:R-:W-:Y:S04]  /*13d90*/  STL.64 [R1+0xae8], R220 ;  /* 0x000ae8dc01007387 */ /* 0x000fe80000100a00 */
[----:B------:R-:W4:Y:S04]  /*13da0*/  LDL.LU.64 R134, [R1+0x1118] ;  /* 0x0011180001867983 */ /* 0x000f280000300a00 */
[----:B------:R-:W4:Y:S04]  /*13db0*/  LDL.LU.64 R136, [R1+0x1110] ;  /* 0x0011100001887983 */ /* 0x000f280000300a00 */
[----:B------:R-:W4:Y:S04]  /*13dc0*/  LDL.LU.64 R138, [R1+0x1108] ;  /* 0x00110800018a7983 */ /* 0x000f280000300a00 */
[----:B------:R-:W4:Y:S04]  /*13dd0*/  LDL.LU.64 R140, [R1+0x1100] ;  /* 0x00110000018c7983 */ /* 0x000f280000300a00 */
[----:B------:R-:W4:Y:S04]  /*13de0*/  LDL.LU.64 R142, [R1+0x10f8] ;  /* 0x0010f800018e7983 */ /* 0x000f280000300a00 */
[----:B------:R-:W4:Y:S04]  /*13df0*/  LDL.LU.64 R144, [R1+0x10f0] ;  /* 0x0010f00001907983 */ /* 0x000f280000300a00 */
[----:B--2---:R-:W2:Y:S04]  /*13e00*/  LDL.LU.64 R146, [R1+0x10e8] ;  /* 0x0010e80001927983 */ /* 0x004ea80000300a00 */
[----:B---3--:R-:W3:Y:S04]  /*13e10*/  LDL.LU.64 R148, [R1+0x10e0] ;  /* 0x0010e00001947983 */ /* 0x008ee80000300a00 */
[----:B------:R-:W2:Y:S04]  /*13e20*/  LDL.LU.64 R150, [R1+0x10d8] ;  /* 0x0010d80001967983 */ /* 0x000ea80000300a00 */
[----:B------:R-:W-:Y:S04]  /*13e30*/  LDGSTS.E [R4+-0x2d400], desc[UR48][R10.64], P3 ;  /* 0xd2c000000a047fae */ /* 0x000fe80009921870 */
[----:B------:R-:W-:Y:S04]  /*13e40*/  LDGSTS.E [R4+-0x2d000], desc[UR48][R244.64], P3 ;  /* 0xd3000000f4047fae */ /* 0x000fe80009921870 */
[----:B------:R-:W-:Y:S04]  /*13e50*/  LDGSTS.E [R4+-0x2cc00], desc[UR48][R236.64], P3 ;  /* 0xd3400000ec047fae */ /* 0x000fe80009921870 */
[----:B----4-:R-:W4:Y:S04]  /*13e60*/  LDL.LU.64 R10, [R1+0x10d0] ;  /* 0x0010d000010a7983 */ /* 0x010f280000300a00 */
[----:B------:R1:W-:Y:S04]  /*13e70*/  LDGSTS.E [R4+-0x2c800], desc[UR48][R206.64], P3 ;  /* 0xd3800000ce047fae */ /* 0x0003e80009921870 */
[----:B------:R-:W-:Y:S01]  /*13e80*/  LDGSTS.E [R4+-0x2c400], desc[UR48][R214.64], P3 ;  /* 0xd3c00000d6047fae */ /* 0x000fe20009921870 */
[----:B-1----:R-:W1:Y:S03]  /*13e90*/  LDC R207, c[0x0][0x230] ;  /* 0x00008c00ffcf7b82 */ /* 0x002e660000000800 */
[----:B----4-:R-:W-:Y:S04]  /*13ea0*/  LDGSTS.E [R11+-0x2ff00], desc[UR48][R152.64], P3 ;  /* 0xd0100000980b7fae */ /* 0x010fe80009921870 */
        /* <DEDUP_REMOVED lines=10> */
[----:B------:R-:W4:Y:S04]  /*13f50*/  LDL.LU.64 R152, [R1+0x10c8] ;  /* 0x0010c80001987983 */ /* 0x000f280000300a00 */
[----:B------:R1:W-:Y:S04]  /*13f60*/  LDGSTS.E [R11+-0x2d300], desc[UR48][R250.64], P3 ;  /* 0xd2d00000fa0b7fae */ /* 0x0003e80009921870 */
[----:B------:R-:W3:Y:S04]  /*13f70*/  LDL.LU.64 R154, [R1+0x10c0] ;  /* 0x0010c000019a7983 */ /* 0x000ee80000300a00 */
[----:B------:R-:W-:Y:S04]  /*13f80*/  LDGSTS.E [R11+-0x2cf00], desc[UR48][R242.64], P3 ;  /* 0xd3100000f20b7fae */ /* 0x000fe80009921870 */
[----:B------:R-:W2:Y:S01]  /*13f90*/  LDL.LU.64 R156, [R1+0x10b8] ;  /* 0x0010b800019c7983 */ /* 0x000ea20000300a00 */
[----:B-1----:R-:W1:Y:S03]  /*13fa0*/  LDC R251, c[0x0][0x230] ;  /* 0x00008c00fffb7b82 */ /* 0x002e660000000800 */
[----:B------:R-:W-:Y:S04]  /*13fb0*/  LDGSTS.E [R11+-0x2cb00], desc[UR48][R234.64], P3 ;  /* 0xd3500000ea0b7fae */ /* 0x000fe80009921870 */
[----:B------:R-:W4:Y:S04]  /*13fc0*/  LDL.LU.64 R158, [R1+0x10b0] ;  /* 0x0010b000019e7983 */ /* 0x000f280000300a00 */
[----:B------:R-:W-:Y:S04]  /*13fd0*/  LDGSTS.E [R11+-0x2c700], desc[UR48][R208.64], P3 ;  /* 0xd3900000d00b7fae */ /* 0x000fe80009921870 */
[----:B------:R-:W3:Y:S04]  /*13fe0*/  LDL.LU.64 R160, [R1+0x10a8] ;  /* 0x0010a80001a07983 */ /* 0x000ee80000300a00 */
[----:B------:R-:W-:Y:S04]  /*13ff0*/  LDGSTS.E [R11+-0x2c300], desc[UR48][R216.64], P3 ;  /* 0xd3d00000d80b7fae */ /* 0x000fe80009921870 */
[----:B------:R-:W2:Y:S04]  /*14000*/  LDL.LU.64 R162, [R1+0x10a0] ;  /* 0x0010a00001a27983 */ /* 0x000ea80000300a00 */
        /* <DEDUP_REMOVED lines=33> */
[----:B------:R-:W-:Y:S04]  /*14220*/  LDGSTS.E [R0+-0x2f900], desc[UR48][R198.64], P3 ;  /* 0xd0700000c6007fae */ /* 0x000fe80009921870 */
[----:B------:R-:W-:Y:S04]  /*14230*/  LDGSTS.E [R0+-0x2f500], desc[UR48][R200.64], P3 ;  /* 0xd0b00000c8007fae */ /* 0x000fe80009921870 */
[----:B------:R-:W4:Y:S04]  /*14240*/  LDL.LU.64 R196, [R1+0x1018] ;  /* 0x0010180001c47983 */ /* 0x000f280000300a00 */
[----:B------:R-:W3:Y:S04]  /*14250*/  LDL.LU.64 R198, [R1+0x1010] ;  /* 0x0010100001c67983 */ /* 0x000ee80000300a00 */
[----:B------:R-:W2:Y:S04]  /*14260*/  LDL.LU.64 R200, [R1+0x1008] ;  /* 0x0010080001c87983 */ /* 0x000ea80000300a00 */
[----:B------:R-:W-:Y:S04]  /*14270*/  LDGSTS.E [R0+-0x2f100], desc[UR48][R202.64], P3 ;  /* 0xd0f00000ca007fae */ /* 0x000fe80009921870 */
[----:B------:R-:W-:Y:S04]  /*14280*/  LDGSTS.E [R0+-0x2ed00], desc[UR48][R204.64], P3 ;  /* 0xd1300000cc007fae */ /* 0x000fe80009921870 */
[----:B------:R1:W-:Y:S04]  /*14290*/  LDGSTS.E [R0+-0x2e900], desc[UR48][R228.64], P3 ;  /* 0xd1700000e4007fae */ /* 0x0003e80009921870 */
[----:B------:R-:W4:Y:S04]  /*142a0*/  LDL.LU.64 R202, [R1+0x1000] ;  /* 0x0010000001ca7983 */ /* 0x000f280000300a00 */
[----:B------:R-:W3:Y:S04]  /*142b0*/  LDL.LU.64 R204, [R1+0xff8] ;  /* 0x000ff80001cc7983 */ /* 0x000ee80000300a00 */
[----:B------:R-:W2:Y:S04]  /*142c0*/  LDL.LU.64 R228, [R1+0xff0] ;  /* 0x000ff00001e47983 */ /* 0x000ea80000300a00 */
[----:B------:R2:W-:Y:S04]  /*142d0*/  LDGSTS.E [R0+-0x2e500], desc[UR48][R226.64], P3 ;  /* 0xd1b00000e2007fae */ /* 0x0005e80009921870 */
[----:B------:R2:W-:Y:S04]  /*142e0*/  LDGSTS.E [R0+-0x2e100], desc[UR48][R224.64], P3 ;  /* 0xd1f00000e0007fae */ /* 0x0005e80009921870 */
[----:B------:R2:W-:Y:S04]  /*142f0*/  LDGSTS.E [R0+-0x2dd00], desc[UR48][R222.64], P3 ;  /* 0xd2300000de007fae */ /* 0x0005e80009921870 */
[----:B------:R-:W4:Y:S04]  /*14300*/  LDL.LU.64 R226, [R1+0xfe8] ;  /* 0x000fe80001e27983 */ /* 0x000f280000300a00 */
[----:B------:R-:W3:Y:S04]  /*14310*/  LDL.LU.64 R224, [R1+0xfe0] ;  /* 0x000fe00001e07983 */ /* 0x000ee80000300a00 */
[----:B------:R-:W3:Y:S04]  /*14320*/  LDL.LU.64 R222, [R1+0xfd8] ;  /* 0x000fd80001de7983 */ /* 0x000ee80000300a00 */
[----:B------:R3:W-:Y:S04]  /*14330*/  LDGSTS.E [R0+-0x2d900], desc[UR48][R8.64], P3 ;  /* 0xd270000008007fae */ /* 0x0007e80009921870 */
[----:B------:R3:W-:Y:S04]  /*14340*/  LDGSTS.E [R0+-0x2d500], desc[UR48][R6.64], P3 ;  /* 0xd2b0000006007fae */ /* 0x0007e80009921870 */
[----:B------:R-:W-:Y:S04]  /*14350*/  LDGSTS.E [R0+-0x2d100], desc[UR48][R246.64], P3 ;  /* 0xd2f00000f6007fae */ /* 0x000fe80009921870 */
[----:B------:R-:W3:Y:S04]  /*14360*/  LDL.LU.64 R8, [R1+0xfd0] ;  /* 0x000fd00001087983 */ /* 0x000ee80000300a00 */
[----:B------:R-:W3:Y:S04]  /*14370*/  LDL.LU.64 R6, [R1+0xfc8] ;  /* 0x000fc80001067983 */ /* 0x000ee80000300a00 */
[----:B------:R-:W-:Y:S04]  /*14380*/  LDGSTS.E [R0+-0x2cd00], desc[UR48][R238.64], P3 ;  /* 0xd3300000ee007fae */ /* 0x000fe80009921870 */
[----:B------:R-:W-:Y:S04]  /*14390*/  LDGSTS.E [R0+-0x2c900], desc[UR48][R230.64], P3 ;  /* 0xd3700000e6007fae */ /* 0x000fe80009921870 */
[----:B------:R-:W-:Y:S04]  /*143a0*/  LDGSTS.E [R0+-0x2c500], desc[UR48][R212.64], P3 ;  /* 0xd3b00000d4007fae */ /* 0x000fe80009921870 */
[----:B------:R-:W-:Y:S04]  /*143b0*/  LDGSTS.E [R0+-0x2c100], desc[UR48][R220.64], P3 ;  /* 0xd3f00000dc007fae */ /* 0x000fe80009921870 */
[----:B------:R-:W0:Y:S01]  /*143c0*/  LDGDEPBAR ;  /* 0x00000000000079af */ /* 0x000e220000000000 */
[----:B------:R-:W-:Y:S01]  /*143d0*/  ISETP.GE.U32.AND P3, PT, R252, 0x7ffffedf, PT ;  /* 0x7ffffedffc00780c */ /* 0x000fe20003f66070 */
[----:B-1----:R-:W-:-:S02]  /*143e0*/  VIADD R206, R251, 0xffffff1d ;  /* 0xffffff1dfbce7836 */ /* 0x002fc40000000000 */
[----:B--2---:R-:W-:-:S04]  /*143f0*/  IMAD.WIDE R228, R13, 0x4, R228 ;  /* 0x000000040de47825 */ /* 0x004fc800078e02e4 */
[----:B----4-:R-:W-:-:S04]  /*14400*/  IMAD.WIDE R226, R13, 0x4, R226 ;  /* 0x000000040de27825 */ /* 0x010fc800078e02e2 */
[----:B---3--:R-:W-:-:S04]  /*14410*/  IMAD.WIDE R224, R13, 0x4, R224 ;  /* 0x000000040de07825 */ /* 0x008fc800078e02e0 */
[C---:B------:R-:W-:Y:S01]  /*14420*/  IMAD.WIDE R222, R13.reuse, 0x4, R222 ;  /* 0x000000040dde7825 */ /* 0x040fe200078e02de */
[----:B------:R-:W-:Y:S03]  /*14430*/  BAR.SYNC.DEFER_BLOCKING 0x0 ;  /* 0x0000000000007b1d */ /* 0x000fe60000010000 */
[----:B------:R-:W-:-:S04]  /*14440*/  IMAD.WIDE R204, R13, 0x4, R204 ;  /* 0x000000040dcc7825 */ /* 0x000fc800078e02cc */
[C---:B------:R-:W-:Y:S01]  /*14450*/  IMAD.WIDE R202, R13.reuse, 0x4, R202 ;  /* 0x000000040dca7825 */ /* 0x040fe200078e02ca */
[----:B------:R-:W1:Y:S01]  /*14460*/  LDC R251, c[0x0][0x230] ;  /* 0x00008c00fffb7b82 */ /* 0x000e620000000800 */
[----:B------:R2:W-:Y:S02]  /*14470*/  STL.64 [R1+0xff8], R2 ;  /* 0x000ff80201007387 */ /* 0x0005e40000100a00 */
[C---:B------:R-:W-:Y:S02]  /*14480*/  IMAD.WIDE R200, R13.reuse, 0x4, R200 ;  /* 0x000000040dc87825 */ /* 0x040fe400078e02c8 */
[----:B------:R3:W-:Y:S02]  /*14490*/  STL.64 [R1+0xff0], R4 ;  /* 0x000ff00401007387 */ /* 0x0007e40000100a00 */
[C---:B------:R-:W-:Y:S01]  /*144a0*/  IMAD.WIDE R208, R13.reuse, 0x4, R198 ;  /* 0x000000040dd07825 */ /* 0x040fe200078e02c6 */
[----:B------:R-:W4:Y:S01]  /*144b0*/  LDC R252, c[0x0][0x230] ;  /* 0x00008c00fffc7b82 */ /* 0x000f220000000800 */
[----:B------:R-:W-:Y:S04]  /*144c0*/  STL.64 [R1+0xfe8], R10 ;  /* 0x000fe80a01007387 */ /* 0x000fe80000100a00 */
[----:B------:R1:W-:Y:S01]  /*144d0*/  STL.64 [R1+0xfd0], R8 ;  /* 0x000fd00801007387 */ /* 0x0003e20000100a00 */
[----:B--2---:R-:W-:Y:S01]  /*144e0*/  IMAD.WIDE R2, R13, 0x4, R190 ;  /* 0x000000040d027825 */ /* 0x004fe200078e02be */
[----:B------:R-:W-:-:S02]  /*144f0*/  IADD3 R190, R207, -0xc5, RZ ;  /* 0xffffff3bcfbe7810 */ /* 0x000fc40007ffe0ff */
[----:B------:R-:W-:Y:S01]  /*14500*/  @!PT LDS RZ, [RZ] ;  /* 0x00000000fffff984 */ /* 0x000fe20000000800 */
[----:B------:R-:W-:Y:S01]  /*14510*/  @!PT LDS RZ, [RZ] ;  /* 0x00000000fffff984 */ /* 0x000fe20000000800 */
[----:B------:R-:W-:Y:S01]  /*14520*/  @!PT LDS RZ, [RZ] ;  /* 0x00000000fffff984 */ /* 0x000fe20000000800 */
[----:B------:R-:W-:Y:S01]  /*14530*/  LDGSTS.E [R21+0x60000], desc[UR48][R222.64], !P0 ;  /* 0x60000000de157fae */ /* 0x000fe2000c121870 */
[----:B---3--:R-:W-:Y:S02]  /*14540*/  IMAD.WIDE R4, R13, 0x4, R192 ;  /* 0x000000040d047825 */ /* 0x008fe400078e02c0 */
[----:B------:R-:W2:Y:S01]  /*14550*/  LDC R193, c[0x0][0x230] ;  /* 0x00008c00ffc17b82 */ /* 0x000ea20000000800 */
[----:B------:R-:W-:Y:S01]  /*14560*/  LDGSTS.E [R21+0x64000], desc[UR48][R224.64], !P0 ;  /* 0x64000000e0157fae */ /* 0x000fe2000c121870 */
[----:B-1----:R-:W-:-:S03]  /*14570*/  VIADD R198, R251, 0xffffff1c ;  /* 0xffffff1cfbc67836 */ /* 0x002fc60000000000 */
[----:B------:R-:W-:Y:S01]  /*14580*/  LDGSTS.E [R21+0x68000], desc[UR48][R226.64], !P0 ;  /* 0x68000000e2157fae */ /* 0x000fe2000c121870 */
[----:B------:R-:W-:-:S03]  /*14590*/  IMAD.WIDE R8, R13, 0x4, R196 ;  /* 0x000000040d087825 */ /* 0x000fc600078e02c4 */
[----:B------:R-:W-:Y:S01]  /*145a0*/  LDGSTS.E [R21+0x6c000], desc[UR48][R228.64], !P0 ;  /* 0x6c000000e4157fae */ /* 0x000fe2000c121870 */
[----:B------:R-:W-:Y:S02]  /*145b0*/  ISETP.GE.U32.AND P0, PT, R206, 0x7ffffede, PT ;  /* 0x7ffffedece00780c */ /* 0x000fe40003f06070 */
[----:B------:R-:W1:Y:S01]  /*145c0*/  LDC R206, c[0x0][0x230] ;  /* 0x00008c00ffce7b82 */ /* 0x000e620000000800 */
[----:B------:R-:W-:Y:S04]  /*145d0*/  LDGSTS.E [R21+0x60004], desc[UR48][R204.64], !P1 ;  /* 0x60004000cc157fae */ /* 0x000fe8000c921870 */
[----:B------:R-:W-:Y:S04]  /*145e0*/  LDGSTS.E [R21+0x64004], desc[UR48][R202.64], !P1 ;  /* 0x64004000ca157fae */ /* 0x000fe8000c921870 */
[----:B------:R3:W-:Y:S04]  /*145f0*/  STL.64 [R1+0xfc8], R6 ;  /* 0x000fc80601007387 */ /* 0x0007e80000100a00 */
[----:B------:R-:W-:Y:S04]  /*14600*/  LDGSTS.E [R21+0x68004], desc[UR48][R200.64], !P1 ;  /* 0x68004000c8157fae */ /* 0x000fe8000c921870 */
[----:B------:R-:W-:Y:S04]  /*14610*/  STL.64 [R1+0x518], R204 ;  /* 0x000518cc01007387 */ /* 0x000fe80000100a00 */
[----:B------:R-:W-:Y:S01]  /*14620*/  LDGSTS.E [R21+0x6c004], desc[UR48][R208.64], !P1 ;  /* 0x6c004000d0157fae */ /* 0x000fe2000c921870 */
[----:B---3--:R-:W-:Y:S01]  /*14630*/  IMAD.WIDE R6, R13, 0x4, R194 ;  /* 0x000000040d067825 */ /* 0x008fe200078e02c2 */
[----:B------:R-:W-:-:S02]  /*14640*/  ISETP.GE.U32.AND P1, PT, R198, 0x7ffffedd, PT ;  /* 0x7ffffeddc600780c */ /* 0x000fc40003f26070 */
[----:B------:R-:W-:Y:S01]  /*14650*/  STL.64 [R1+0x508], R202 ;  /* 0x000508ca01007387 */ /* 0x000fe20000100a00 */
[----:B------:R-:W3:Y:S03]  /*14660*/  LDC R198, c[0x0][0x230] ;  /* 0x00008c00ffc67b82 */ /* 0x000ee60000000800 */
[----:B------:R-:W-:Y:S04]  /*14670*/  STL.64 [R1+0x500], R200 ;  /* 0x000500c801007387 */ /* 0x000fe80000100a00 */
[----:B------:R-:W-:Y:S04]  /*14680*/  STL.64 [R1+0x4f8], R208 ;  /* 0x0004f8d001007387 */ /* 0x000fe80000100a00 */
[----:B------:R4:W-:Y:S04]  /*14690*/  STL.64 [R1+0x4c0], R8 ;  /* 0x0004c00801007387 */ /* 0x0009e80000100a00 */
[----:B------:R4:W-:Y:S04]  /*146a0*/  LDGSTS.E [R21+0x60008], desc[UR48][R8.64], !P2 ;  /* 0x6000800008157fae */ /* 0x0009e8000d121870 */
        /* <DEDUP_REMOVED lines=9> */
[----:B------:R-:W3:Y:S01]  /*14740*/  LDC R190, c[0x0][0x230] ;  /* 0x00008c00ffbe7b82 */ /* 0x000ee20000000800 */
[C---:B----4-:R-:W-:Y:S01]  /*14750*/  IMAD.WIDE R4, R13.reuse, 0x4, R184 ;  /* 0x000000040d047825 */ /* 0x050fe200078e02b8 */
[----:B------:R4:W-:Y:S04]  /*14760*/  LDGSTS.E [R21+0x6000c], desc[UR48][R8.64], !P5 ;  /* 0x6000c00008157fae */ /* 0x0009e8000e921870 */
[----:B------:R4:W-:Y:S01]  /*14770*/  LDGSTS.E [R21+0x6400c], desc[UR48][R6.64], !P5 ;  /* 0x6400c00006157fae */ /* 0x0009e2000e921870 */
[C---:B------:R-:W-:Y:S01]  /*14780*/  IMAD.WIDE R22, R13.reuse, 0x4, R22 ;  /* 0x000000040d167825 */ /* 0x040fe200078e0216 */
[----:B------:R-:W3:Y:S02]  /*14790*/  LDC R184, c[0x0][0x230] ;  /* 0x00008c00ffb87b82 */ /* 0x000ee40000000800 */
[----:B------:R4:W-:Y:S01]  /*147a0*/  LDGSTS.E [R21+0x6800c], desc[UR48][R4.64], !P5 ;  /* 0x6800c00004157fae */ /* 0x0009e2000e921870 */
[----:B--2---:R-:W-:-:S03]  /*147b0*/  IMAD.WIDE R2, R13, 0x4, R182 ;  /* 0x000000040d027825 */ /* 0x004fc600078e02b6 */
[----:B------:R4:W-:Y:S01]  /*147c0*/  STL.64 [R1+0x4a0], R8 ;  /* 0x0004a00801007387 */ /* 0x0009e20000100a00 */
[----:B-1----:R-:W-:-:S03]  /*147d0*/  VIADD R182, R206, 0xffffff3a ;  /* 0xffffff3aceb67836 */ /* 0x002fc60000000000 */
[----:B------:R1:W-:Y:S02]  /*147e0*/  LDGSTS.E [R21+0x6c00c], desc[UR48][R2.64], !P5 ;  /* 0x6c00c00002157fae */ /* 0x0003e4000e921870 */
[----:B------:R-:W-:Y:S02]  /*147f0*/  ISETP.GE.U32.AND P5, PT, R182, 0x7ffffefb, PT ;  /* 0x7ffffefbb600780c */ /* 0x000fe40003fa6070 */
[----:B------:R-:W2:Y:S01]  /*14800*/  LDC R182, c[0x0][0x230] ;  /* 0x00008c00ffb67b82 */ /* 0x000ea20000000800 */
[----:B------:R1:W-:Y:S01]  /*14810*/  STL.64 [R1+0x4d8], R6 ;  /* 0x0004d80601007387 */ /* 0x0003e20000100a00 */
[----:B----4-:R-:W-:-:S03]  /*14820*/  IMAD.WIDE R8, R13, 0x4, R180 ;  /* 0x000000040d087825 */ /* 0x010fc600078e02b4 */
[----:B------:R4:W-:Y:S04]  /*14830*/  STL.64 [R1+0x4d0], R4 ;  /* 0x0004d00401007387 */ /* 0x0009e80000100a00 */
[----:B------:R3:W-:Y:S01]  /*14840*/  STL.64 [R1+0x4c8], R2 ;  /* 0x0004c80201007387 */ /* 0x0007e20000100a00 */
[----:B-1----:R-:W-:-:S03]  /*14850*/  IMAD.WIDE R6, R13, 0x4, R178 ;  /* 0x000000040d067825 */ /* 0x002fc600078e02b2 */
[----:B------:R1:W-:Y:S01]  /*14860*/  LDGSTS.E [R21+0x70000], desc[UR48][R8.64], !P6 ;  /* 0x7000000008157fae */ /* 0x0003e2000f121870 */
[----:B----4-:R-:W-:-:S03]  /*14870*/  IMAD.WIDE R4, R13, 0x4, R176 ;  /* 0x000000040d047825 */ /* 0x010fc600078e02b0 */
[----:B------:R1:W-:Y:S01]  /*14880*/  STL.64 [R1+0x478], R8 ;  /* 0x0004780801007387 */ /* 0x0003e20000100a00 */
[----:B---3--:R-:W-:-:S03]  /*14890*/  IMAD.WIDE R2, R13, 0x4, R174 ;  /* 0x000000040d027825 */ /* 0x008fc600078e02ae */
[----:B------:R3:W-:Y:S01]  /*148a0*/  LDGSTS.E [R21+0x74000], desc[UR48][R6.64], !P6 ;  /* 0x7400000006157fae */ /* 0x0007e2000f121870 */
[----:B------:R-:W-:-:S03]  /*148b0*/  VIADD R174, R198, 0xffffff39 ;  /* 0xffffff39c6ae7836 */ /* 0x000fc60000000000 */
[----:B------:R3:W-:Y:S04]  /*148c0*/  STL.64 [R1+0x4b8], R6 ;  /* 0x0004b80601007387 */ /* 0x0007e80000100a00 */
[----:B------:R4:W-:Y:S01]  /*148d0*/  LDGSTS.E [R21+0x78000], desc[UR48][R4.64], !P6 ;  /* 0x7800000004157fae */ /* 0x0009e2000f121870 */
[----:B-1----:R-:W-:-:S03]  /*148e0*/  IMAD.WIDE R8, R13, 0x4, R172 ;  /* 0x000000040d087825 */ /* 0x002fc600078e02ac */
[----:B------:R4:W-:Y:S04]  /*148f0*/  STL.64 [R1+0x4b0], R4 ;  /* 0x0004b00401007387 */ /* 0x0009e80000100a00 */
[----:B------:R1:W-:Y:S01]  /*14900*/  LDGSTS.E [R21+0x7c000], desc[UR48][R2.64], !P6 ;  /* 0x7c00000002157fae */ /* 0x0003e2000f121870 */
[C---:B---3--:R-:W-:Y:S01]  /*14910*/  IMAD.WIDE R6, R13.reuse, 0x4, R170 ;  /* 0x000000040d067825 */ /* 0x048fe200078e02aa */
[----:B------:R-:W-:Y:S02]  /*14920*/  ISETP.GE.U32.AND P6, PT, R174, 0x7ffffefa, PT ;  /* 0x7ffffefaae00780c */ /* 0x000fe40003fc6070 */
[----:B------:R1:W-:Y:S01]  /*14930*/  STL.64 [R1+0x4a8], R2 ;  /* 0x0004a80201007387 */ /* 0x0003e20000100a00 */
[----:B------:R-:W3:Y:S01]  /*14940*/  LDC R174, c[0x0][0x230] ;  /* 0x00008c00ffae7b82 */ /* 0x000ee20000000800 */
[----:B----4-:R-:W-:-:S02]  /*14950*/  IMAD.WIDE R4, R13, 0x4, R168 ;  /* 0x000000040d047825 */ /* 0x010fc400078e02a8 */
[----:B------:R4:W-:Y:S04]  /*14960*/  STL.64 [R1+0x460], R8 ;  /* 0x0004600801007387 */ /* 0x0009e80000100a00 */
[----:B------:R4:W-:Y:S01]  /*14970*/  LDGSTS.E [R21+0x70004], desc[UR48][R8.64], !P3 ;  /* 0x7000400008157fae */ /* 0x0009e2000d921870 */
[----:B------:R-:W3:Y:S01]  /*14980*/  LDC R168, c[0x0][0x230] ;  /* 0x00008c00ffa87b82 */ /* 0x000ee20000000800 */
[C---:B-1----:R-:W-:Y:S01]  /*14990*/  IMAD.WIDE R2, R13.reuse, 0x4, R166 ;  /* 0x000000040d027825 */ /* 0x042fe200078e02a6 */
[----:B------:R-:W-:Y:S01]  /*149a0*/  IADD3 R166, R190, -0xc8, RZ ;  /* 0xffffff38bea67810 */ /* 0x000fe20007ffe0ff */
[----:B------:R1:W-:Y:S04]  /*149b0*/  STL.64 [R1+0x490], R6 ;  /* 0x0004900601007387 */ /* 0x0003e80000100a00 */
        /* <DEDUP_REMOVED lines=8> */
[C---:B----4-:R-:W-:Y:S01]  /*14a40*/  IMAD.WIDE R4, R13.reuse, 0x4, R160 ;  /* 0x000000040d047825 */ /* 0x050fe200078e02a0 */
[----:B------:R-:W4:Y:S01]  /*14a50*/  LDC R166, c[0x0][0x230] ;  /* 0x00008c00ffa67b82 */ /* 0x000f220000000800 */
[----:B------:R3:W-:Y:S04]  /*14a60*/  LDGSTS.E [R21+0x70008], desc[UR48][R8.64], !P0 ;  /* 0x7000800008157fae */ /* 0x0007e8000c121870 */
[----:B------:R3:W-:Y:S01]  /*14a70*/  LDGSTS.E [R21+0x74008], desc[UR48][R6.64], !P0 ;  /* 0x7400800006157fae */ /* 0x0007e2000c121870 */
[----:B-1----:R-:W-:-:S03]  /*14a80*/  IMAD.WIDE R2, R13, 0x4, R158 ;  /* 0x000000040d027825 */ /* 0x002fc600078e029e */
[----:B------:R1:W-:Y:S01]  /*14a90*/  LDGSTS.E [R21+0x78008], desc[UR48][R4.64], !P0 ;  /* 0x7800800004157fae */ /* 0x0003e2000c121870 */
[----:B------:R-:W4:Y:S01]  /*14aa0*/  LDC R160, c[0x0][0x230] ;  /* 0x00008c00ffa07b82 */ /* 0x000f220000000800 */
[----:B--2---:R-:W-:Y:S02]  /*14ab0*/  VIADD R158, R182, 0xffffff1b ;  /* 0xffffff1bb69e7836 */ /* 0x004fe40000000000 */
[----:B------:R2:W-:Y:S03]  /*14ac0*/  LDGSTS.E [R21+0x7c008], desc[UR48][R2.64], !P0 ;  /* 0x7c00800002157fae */ /* 0x0005e6000c121870 */
[----:B------:R-:W-:Y:S01]  /*14ad0*/  ISETP.GE.U32.AND P0, PT, R158, 0x7ffffedc, PT ;  /* 0x7ffffedc9e00780c */ /* 0x000fe20003f06070 */
[----:B------:R3:W-:Y:S01]  /*14ae0*/  STL.64 [R1+0x438], R8 ;  /* 0x0004380801007387 */ /* 0x0007e20000100a00 */
[----:B------:R-:W4:Y:S03]  /*14af0*/  LDC R158, c[0x0][0x230] ;  /* 0x00008c00ff9e7b82 */ /* 0x000f260000000800 */
[----:B------:R1:W-:Y:S04]  /*14b00*/  STL.64 [R1+0x430], R6 ;  /* 0x0004300601007387 */ /* 0x0003e80000100a00 */
[----:B------:R2:W-:Y:S01]  /*14b10*/  STL.64 [R1+0x420], R4 ;  /* 0x0004200401007387 */ /* 0x0005e20000100a00 */
[----:B---3--:R-:W-:-:S03]  /*14b20*/  IMAD.WIDE R8, R13, 0x4, R156 ;  /* 0x000000040d087825 */ /* 0x008fc600078e029c */
[----:B------:R3:W-:Y:S01]  /*14b30*/  STL.64 [R1+0x418], R2 ;  /* 0x0004180201007387 */ /* 0x0007e20000100a00 */
[----:B-1----:R-:W-:-:S03]  /*14b40*/  IMAD.WIDE R6, R13, 0x4, R154 ;  /* 0x000000040d067825 */ /* 0x002fc600078e029a */
[----:B------:R1:W-:Y:S01]  /*14b50*/  LDGSTS.E [R21+0x7000c], desc[UR48][R8.64], !P1 ;  /* 0x7000c00008157fae */ /* 0x0003e2000c921870 */
[----:B--2---:R-:W-:-:S03]  /*14b60*/  IMAD.WIDE R4, R13, 0x4, R152 ;  /* 0x000000040d047825 */ /* 0x004fc600078e0298 */
[----:B------:R1:W-:Y:S01]  /*14b70*/  STL.64 [R1+0x408], R8 ;  /* 0x0004080801007387 */ /* 0x0003e20000100a00 */
[----:B------:R-:W2:Y:S01]  /*14b80*/  LDC R152, c[0x0][0x230] ;  /* 0x00008c00ff987b82 */ /* 0x000ea20000000800 */
[C---:B---3--:R-:W-:Y:S02]  /*14b90*/  IMAD.WIDE R2, R13.reuse, 0x4, R150 ;  /* 0x000000040d027825 */ /* 0x048fe400078e0296 */
[----:B------:R3:W-:Y:S02]  /*14ba0*/  LDGSTS.E [R21+0x7400c], desc[UR48][R6.64], !P1 ;  /* 0x7400c00006157fae */ /* 0x0007e4000c921870 */
[----:B------:R-:W-:Y:S02]  /*14bb0*/  VIADD R150, R174, 0xffffff1a ;  /* 0xffffff1aae967836 */ /* 0x000fe40000000000 */
[----:B------:R3:W-:Y:S01]  /*14bc0*/  STL.64 [R1+0x400], R6 ;  /* 0x0004000601007387 */ /* 0x0007e20000100a00 */
[----:B-1----:R-:W-:-:S03]  /*14bd0*/  IMAD.WIDE R8, R13, 0x4, R148 ;  /* 0x000000040d087825 */ /* 0x002fc600078e0294 */
[----:B------:R1:W-:Y:S04]  /*14be0*/  LDGSTS.E [R21+0x7800c], desc[UR48][R4.64], !P1 ;  /* 0x7800c00004157fae */ /* 0x0003e8000c921870 */
[----:B------:R1:W-:Y:S04]  /*14bf0*/  STL.64 [R1+0x3f0], R4 ;  /* 0x0003f00401007387 */ /* 0x0003e80000100a00 */
[----:B------:R4:W-:Y:S01]  /*14c00*/  LDGSTS.E [R21+0x7c00c], desc[UR48][R2.64], !P1 ;  /* 0x7c00c00002157fae */ /* 0x0009e2000c921870 */
[----:B---3--:R-:W-:Y:S01]  /*14c10*/  IMAD.WIDE R6, R13, 0x4, R146 ;  /* 0x000000040d067825 */ /* 0x008fe200078e0292 */
[----:B------:R-:W-:-:S02]  /*14c20*/  ISETP.GE.U32.AND P1, PT, R150, 0x7ffffedb, PT ;  /* 0x7ffffedb9600780c */ /* 0x000fc40003f26070 */
[----:B------:R4:W-:Y:S01]  /*14c30*/  STL.64 [R1+0x3e8], R2 ;  /* 0x0003e80201007387 */ /* 0x0009e20000100a00 */
[----:B------:R-:W3:Y:S01]  /*14c40*/  LDC R150, c[0x0][0x230] ;  /* 0x00008c00ff967b82 */ /* 0x000ee20000000800 */
[C---:B-1----:R-:W-:Y:S02]  /*14c50*/  IMAD.WIDE R4, R13.reuse, 0x4, R144 ;  /* 0x000000040d047825 */ /* 0x042fe400078e0290 */
[----:B------:R1:W-:Y:S04]  /*14c60*/  STL.64 [R1+0x3d8], R8 ;  /* 0x0003d80801007387 */ /* 0x0003e80000100a00 */
[----:B------:R1:W-:Y:S01]  /*14c70*/  LDGSTS.E [R20+0x60000], desc[UR48][R8.64], !P2 ;  /* 0x6000000008147fae */ /* 0x0003e2000d121870 */
[----:B------:R-:W2:Y:S01]  /*14c80*/  LDC R144, c[0x0][0x230] ;  /* 0x00008c00ff907b82 */ /* 0x000ea20000000800 */
[C---:B----4-:R-:W-:Y:S01]  /*14c90*/  IMAD.WIDE R2, R13.reuse, 0x4, R142 ;  /* 0x000000040d027825 */ /* 0x050fe200078e028e */
[----:B------:R-:W-:Y:S01]  /*14ca0*/  IADD3 R142, R166, -0xe7, RZ ;  /* 0xffffff19a68e7810 */ /* 0x000fe20007ffe0ff */
[----:B------:R4:W-:Y:S04]  /*14cb0*/  STL.64 [R1+0x3d0], R6 ;  /* 0x0003d00601007387 */ /* 0x0009e80000100a00 */
[----:B------:R4:W-:Y:S01]  /*14cc0*/  LDGSTS.E [R20+0x64000], desc[UR48][R6.64], !P2 ;  /* 0x6400000006147fae */ /* 0x0009e2000d121870 */
[----:B-1----:R-:W-:-:S03]  /*14cd0*/  IMAD.WIDE R8, R13, 0x4, R140 ;  /* 0x000000040d087825 */ /* 0x002fc600078e028c */
[----:B------:R1:W-:Y:S04]  /*14ce0*/  STL.64 [R1+0x3c0], R4 ;  /* 0x0003c00401007387 */ /* 0x0003e80000100a00 */
[----:B------:R1:W-:Y:S01]  /*14cf0*/  LDGSTS.E [R20+0x68000], desc[UR48][R4.64], !P2 ;  /* 0x6800000004147fae */ /* 0x0003e2000d121870 */
[----:B----4-:R-:W-:-:S03]  /*14d00*/  IMAD.WIDE R6, R13, 0x4, R138 ;  /* 0x000000040d067825 */ /* 0x010fc600078e028a */
[----:B------:R4:W-:Y:S04]  /*14d10*/  STL.64 [R1+0x3b8], R2 ;  /* 0x0003b80201007387 */ /* 0x0009e80000100a00 */
[----:B------:R4:W-:Y:S01]  /*14d20*/  LDGSTS.E [R20+0x6c000], desc[UR48][R2.64], !P2 ;  /* 0x6c00000002147fae */ /* 0x0009e2000d121870 */
[----:B------:R-:W-:Y:S01]  /*14d30*/  ISETP.GE.U32.AND P2, PT, R142, 0x7ffffeda, PT ;  /* 0x7ffffeda8e00780c */ /* 0x000fe20003f46070 */
[C---:B-1----:R-:W-:Y:S01]  /*14d40*/  IMAD.WIDE R4, R13.reuse, 0x4, R136 ;  /* 0x000000040d047825 */ /* 0x042fe200078e0288 */
[----:B------:R-:W1:Y:S01]  /*14d50*/  LDC R142, c[0x0][0x230] ;  /* 0x00008c00ff8e7b82 */ /* 0x000e620000000800 */
[----:B------:R3:W-:Y:S04]  /*14d60*/  LDGSTS.E [R20+0x60004], desc[UR48][R8.64], !P5 ;  /* 0x6000400008147fae */ /* 0x0007e8000e921870 */
[----:B------:R2:W-:Y:S01]  /*14d70*/  LDGSTS.E [R20+0x64004], desc[UR48][R6.64], !P5 ;  /* 0x6400400006147fae */ /* 0x0005e2000e921870 */
[----:B----4-:R-:W-:-:S03]  /*14d80*/  IMAD.WIDE R2, R13, 0x4, R134 ;  /* 0x000000040d027825 */ /* 0x010fc600078e0286 */
[----:B------:R4:W-:Y:S01]  /*14d90*/  LDGSTS.E [R20+0x68004], desc[UR48][R4.64], !P5 ;  /* 0x6800400004147fae */ /* 0x0009e2000e921870 */
[----:B------:R-:W1:Y:S01]  /*14da0*/  LDC R136, c[0x0][0x230] ;  /* 0x00008c00ff887b82 */ /* 0x000e620000000800 */
[----:B------:R-:W-:Y:S02]  /*14db0*/  VIADD R134, R158, 0xffffff18 ;  /* 0xffffff189e867836 */ /* 0x000fe40000000000 */
[----:B------:R4:W-:Y:S04]  /*14dc0*/  LDGSTS.E [R20+0x6c004], desc[UR48][R2.64], !P5 ;  /* 0x6c00400002147fae */ /* 0x0009e8000e921870 */
[----:B------:R3:W-:Y:S01]  /*14dd0*/  STL.64 [R1+0x3a8], R8 ;  /* 0x0003a80801007387 */ /* 0x0007e20000100a00 */
[----:B------:R-:W-:Y:S02]  /*14de0*/  ISETP.GE.U32.AND P5, PT, R134, 0x7ffffed9, PT ;  /* 0x7ffffed98600780c */ /* 0x000fe40003fa6070 */
[----:B------:R-:W1:Y:S01]  /*14df0*/  LDC R134, c[0x0][0x230] ;  /* 0x00008c00ff867b82 */ /* 0x000e620000000800 */
[----:B------:R2:W-:Y:S04]  /*14e00*/  STL.64 [R1+0x3a0], R6 ;  /* 0x0003a00601007387 */ /* 0x0005e80000100a00 */
[----:B------:R4:W-:Y:S01]  /*14e10*/  STL.64 [R1+0x390], R4 ;  /* 0x0003900401007387 */ /* 0x0009e20000100a00 */
[----:B---3--:R-:W-:-:S03]  /*14e20*/  IMAD.WIDE R8, R13, 0x4, R132 ;  /* 0x000000040d087825 */ /* 0x008fc600078e0284 */
[----:B------:R3:W-:Y:S01]  /*14e30*/  STL.64 [R1+0x380], R2 ;  /* 0x0003800201007387 */ /* 0x0007e20000100a00 */
[----:B--2---:R-:W-:-:S03]  /*14e40*/  IMAD.WIDE R6, R13, 0x4, R130 ;  /* 0x000000040d067825 */ /* 0x004fc600078e0282 */
[----:B------:R2:W-:Y:S01]  /*14e50*/  STL.64 [R1+0x370], R8 ;  /* 0x0003700801007387 */ /* 0x0005e20000100a00 */
[----:B----4-:R-:W-:-:S03]  /*14e60*/  IMAD.WIDE R4, R13, 0x4, R128 ;  /* 0x000000040d047825 */ /* 0x010fc600078e0280 */
[----:B------:R2:W-:Y:S01]  /*14e70*/  LDGSTS.E [R20+0x60008], desc[UR48][R8.64], !P6 ;  /* 0x6000800008147fae */ /* 0x0005e2000f121870 */
[----:B------:R-:W4:Y:S01]  /*14e80*/  LDC R128, c[0x0][0x230] ;  /* 0x00008c00ff807b82 */ /* 0x000f220000000800 */
[C---:B---3--:R-:W-:Y:S02]  /*14e90*/  IMAD.WIDE R2, R13.reuse, 0x4, R126 ;  /* 0x000000040d027825 */ /* 0x048fe400078e027e */
[----:B------:R3:W-:Y:S02]  /*14ea0*/  STL.64 [R1+0x360], R6 ;  /* 0x0003600601007387 */ /* 0x0007e40000100a00 */
[----:B------:R-:W-:Y:S02]  /*14eb0*/  VIADD R126, R150, 0xffffff37 ;  /* 0xffffff37967e7836 */ /* 0x000fe40000000000 */
[----:B------:R3:W-:Y:S01]  /*14ec0*/  LDGSTS.E [R20+0x64008], desc[UR48][R6.64], !P6 ;  /* 0x6400800006147fae */ /* 0x0007e2000f121870 */
[----:B--2---:R-:W-:-:S03]  /*14ed0*/  IMAD.WIDE R8, R13, 0x4, R124 ;  /* 0x000000040d087825 */ /* 0x004fc600078e027c */
[----:B------:R2:W-:Y:S04]  /*14ee0*/  STL.64 [R1+0x350], R4 ;  /* 0x0003500401007387 */ /* 0x0005e80000100a00 */
[----:B------:R2:W-:Y:S01]  /*14ef0*/  LDGSTS.E [R20+0x68008], desc[UR48][R4.64], !P6 ;  /* 0x6800800004147fae */ /* 0x0005e2000f121870 */
[----:B---3--:R-:W-:-:S03]  /*14f00*/  IMAD.WIDE R6, R13, 0x4, R122 ;  /* 0x000000040d067825 */ /* 0x008fc600078e027a */
[----:B------:R3:W-:Y:S01]  /*14f10*/  STL.64 [R1+0x340], R2 ;  /* 0x0003400201007387 */ /* 0x0007e20000100a00 */
[----:B------:R-:W4:Y:S03]  /*14f20*/  LDC R122, c[0x0][0x230] ;  /* 0x00008c00ff7a7b82 */ /* 0x000f260000000800 */
[----:B------:R3:W-:Y:S01]  /*14f30*/  LDGSTS.E [R20+0x6c008], desc[UR48][R2.64], !P6 ;  /* 0x6c00800002147fae */ /* 0x0007e2000f121870 */
[----:B------:R-:W-:Y:S01]  /*14f40*/  ISETP.GE.U32.AND P6, PT, R126, 0x7ffffef8, PT ;  /* 0x7ffffef87e00780c */ /* 0x000fe20003fc6070 */
[C---:B--2---:R-:W-:Y:S02]  /*14f50*/  IMAD.WIDE R4, R13.reuse, 0x4, R120 ;  /* 0x000000040d047825 */ /* 0x044fe400078e0278 */
[----:B------:R2:W-:Y:S01]  /*14f60*/  STL.64 [R1+0x330], R8 ;  /* 0x0003300801007387 */ /* 0x0005e20000100a00 */
[----:B------:R-:W4:Y:S03]  /*14f70*/  LDC R126, c[0x0][0x230] ;  /* 0x00008c00ff7e7b82 */ /* 0x000f260000000800 */
[----:B------:R2:W-:Y:S01]  /*14f80*/  LDGSTS.E [R20+0x6000c], desc[UR48][R8.64], !P3 ;  /* 0x6000c00008147fae */ /* 0x0005e2000d921870 */
[----:B---3--:R-:W-:-:S03]  /*14f90*/  IMAD.WIDE R2, R13, 0x4, R118 ;  /* 0x000000040d027825 */ /* 0x008fc600078e0276 */
[----:B------:R3:W-:Y:S01]  /*14fa0*/  STL.64 [R1+0x320], R6 ;  /* 0x0003200601007387 */ /* 0x0007e20000100a00 */
[----:B-1----:R-:W-:Y:S01]  /*14fb0*/  IADD3 R118, R142, -0xca, RZ ;  /* 0xffffff368e767810 */ /* 0x002fe20007ffe0ff */
[----:B------:R-:W1:Y:S02]  /*14fc0*/  LDC R120, c[0x0][0x230] ;  /* 0x00008c00ff787b82 */ /* 0x000e640000000800 */
[----:B------:R3:W-:Y:S01]  /*14fd0*/  LDGSTS.E [R20+0x6400c], desc[UR48][R6.64], !P3 ;  /* 0x6400c00006147fae */ /* 0x0007e2000d921870 */
[----:B--2---:R-:W-:-:S03]  /*14fe0*/  IMAD.WIDE R8, R13, 0x4, R116 ;  /* 0x000000040d087825 */ /* 0x004fc600078e0274 */
[----:B------:R2:W-:Y:S02]  /*14ff0*/  STL.64 [R1+0x310], R4 ;  /* 0x0003100401007387 */ /* 0x0005e40000100a00 */
[----:B------:R-:W1:Y:S02]  /*15000*/  LDC R121, c[0x0][0x230] ;  /* 0x00008c00ff797b82 */ /* 0x000e640000000800 */
[----:B------:R2:W-:Y:S01]  /*15010*/  LDGSTS.E [R20+0x6800c], desc[UR48][R4.64], !P3 ;  /* 0x6800c00004147fae */ /* 0x0005e2000d921870 */
[----:B---3--:R-:W-:-:S03]  /*15020*/  IMAD.WIDE R6, R13, 0x4, R114 ;  /* 0x000000040d067825 */ /* 0x008fc600078e0272 */
[----:B------:R3:W-:Y:S04]  /*15030*/  STL.64 [R1+0x300], R2 ;  /* 0x0003000201007387 */ /* 0x0007e80000100a00 */
[----:B------:R3:W-:Y:S01]  /*15040*/  LDGSTS.E [R20+0x6c00c], desc[UR48][R2.64], !P3 ;  /* 0x6c00c00002147fae */ /* 0x0007e2000d921870 */
[----:B------:R-:W-:Y:S01]  /*15050*/  ISETP.GE.U32.AND P3, PT, R118, 0x7ffffef7, PT ;  /* 0x7ffffef77600780c */ /* 0x000fe20003f66070 */
[C---:B--2---:R-:W-:Y:S02]  /*15060*/  IMAD.WIDE R4, R13.reuse, 0x4, R112 ;  /* 0x000000040d047825 */ /* 0x044fe400078e0270 */
[----:B------:R2:W-:Y:S01]  /*15070*/  STL.64 [R1+0x2f0], R8 ;  /* 0x0002f00801007387 */ /* 0x0005e20000100a00 */
[----:B------:R-:W1:Y:S03]  /*15080*/  LDC R118, c[0x0][0x230] ;  /* 0x00008c00ff767b82 */ /* 0x000e660000000800 */
[----:B------:R2:W-:Y:S01]  /*15090*/  LDGSTS.E [R20+0x70000], desc[UR48][R8.64], !P0 ;  /* 0x7000000008147fae */ /* 0x0005e2000c121870 */
[----:B---3--:R-:W-:-:S03]  /*150a0*/  IMAD.WIDE R2, R13, 0x4, R110 ;  /* 0x000000040d027825 */ /* 0x008fc600078e026e */
[----:B------:R3:W-:Y:S01]  /*150b0*/  STL.64 [R1+0x2e0], R6 ;  /* 0x0002e00601007387 */ /* 0x0007e20000100a00 */
[----:B------:R-:W1:Y:S01]  /*150c0*/  LDC R112, c[0x0][0x230] ;  /* 0x00008c00ff707b82 */ /* 0x000e620000000800 */
[----:B------:R-:W-:Y:S02]  /*150d0*/  VIADD R110, R134, 0xffffff35 ;  /* 0xffffff35866e7836 */ /* 0x000fe40000000000 */
        /* <DEDUP_REMOVED lines=15> */
[----:B----4-:R-:W-:Y:S02]  /*151d0*/  VIADD R102, R126, 0xffffff34 ;  /* 0xffffff347e667836 */ /* 0x010fe40000000000 */
        /* <DEDUP_REMOVED lines=18> */
[----:B------:R2:W-:Y:S04]  /*15300*/  STL.64 [R1+0x290], R4 ;  /* 0x0002900401007387 */ /* 0x0005e80000100a00 */
[----:B------:R2:W-:Y:S01]  /*15310*/  LDGSTS.E [R20+0x78008], desc[UR48][R4.64], !P2 ;  /* 0x7800800004147fae */ /* 0x0005e2000d121870 */
[----:B---3--:R-:W-:-:S03]  /*15320*/  IMAD.WIDE R6, R13, 0x4, R90 ;  /* 0x000000040d067825 */ /* 0x008fc600078e025a */
[----:B------:R3:W-:Y:S01]  /*15330*/  STL.64 [R1+0x288], R2 ;  /* 0x0002880201007387 */ /* 0x0007e20000100a00 */
[----:B------:R-:W1:Y:S03]  /*15340*/  LDC R90, c[0x0][0x230] ;  /* 0x00008c00ff5a7b82 */ /* 0x000e660000000800 */
        /* <DEDUP_REMOVED lines=12> */
[----:B------:R2:W-:Y:S01]  /*15410*/  STL.64 [R1+0x270], R4 ;  /* 0x0002700401007387 */ /* 0x0005e20000100a00 */
[----:B------:R-:W1:Y:S03]  /*15420*/  LDC R89, c[0x0][0x230] ;  /* 0x00008c00ff597b82 */ /* 0x000e660000000800 */
[----:B------:R2:W-:Y:S01]  /*15430*/  LDGSTS.E [R20+0x7800c], desc[UR48][R4.64], !P5 ;  /* 0x7800c00004147fae */ /* 0x0005e2000e921870 */
[----:B---3--:R-:W-:-:S03]  /*15440*/  IMAD.WIDE R6, R13, 0x4, R82 ;  /* 0x000000040d067825 */ /* 0x008fc600078e0252 */
[----:B------:R3:W-:Y:S01]  /*15450*/  STL.64 [R1+0x268], R2 ;  /* 0x0002680201007387 */ /* 0x0007e20000100a00 */
[----:B------:R-:W1:Y:S03]  /*15460*/  LDC R91, c[0x0][0x230] ;  /* 0x00008c00ff5b7b82 */ /* 0x000e660000000800 */
[----:B------:R3:W-:Y:S01]  /*15470*/  LDGSTS.E [R20+0x7c00c], desc[UR48][R2.64], !P5 ;  /* 0x7c00c00002147fae */ /* 0x0007e2000e921870 */
[----:B------:R-:W-:Y:S01]  /*15480*/  ISETP.GE.U32.AND P5, PT, R86, 0x7ffffed7, PT ;  /* 0x7ffffed75600780c */ /* 0x000fe20003fa6070 */
[C---:B--2---:R-:W-:Y:S02]  /*15490*/  IMAD.WIDE R4, R13.reuse, 0x4, R80 ;  /* 0x000000040d047825 */ /* 0x044fe400078e0250 */
[----:B------:R-:W-:Y:S01]  /*154a0*/  STL.64 [R1+0x1000], R20 ;  /* 0x0010001401007387 */ /* 0x000fe20000100a00 */
[----:B------:R-:W2:Y:S03]  /*154b0*/  LDC R86, c[0x0][0x230] ;  /* 0x00008c00ff567b82 */ /* 0x000ea60000000800 */
[----:B------:R4:W-:Y:S01]  /*154c0*/  STL.64 [R1+0x260], R8 ;  /* 0x0002600801007387 */ /* 0x0009e20000100a00 */
[----:B---3--:R-:W-:-:S03]  /*154d0*/  IMAD.WIDE R2, R13, 0x4, R78 ;  /* 0x000000040d027825 */ /* 0x008fc600078e024e */
[----:B------:R3:W-:Y:S01]  /*154e0*/  LDGSTS.E [R19+0x60000], desc[UR48][R8.64], !P6 ;  /* 0x6000000008137fae */ /* 0x0007e2000f121870 */
[----:B------:R-:W2:Y:S01]  /*154f0*/  LDC R80, c[0x0][0x230] ;  /* 0x00008c00ff507b82 */ /* 0x000ea20000000800 */
[----:B----4-:R-:W-:Y:S02]  /*15500*/  VIADD R78, R102, 0xffffff15 ;  /* 0xffffff15664e7836 */ /* 0x010fe40000000000 */
        /* <DEDUP_REMOVED lines=8> */
[----:B------:R-:W-:Y:S02]  /*15590*/  ISETP.GE.U32.AND P6, PT, R78, 0x7ffffed6, PT ;  /* 0x7ffffed64e00780c */ /* 0x000fe40003fc6070 */
[----:B------:R-:W2:Y:S01]  /*155a0*/  LDC R78, c[0x0][0x230] ;  /* 0x00008c00ff4e7b82 */ /* 0x000ea20000000800 */
[C---:B---3--:R-:W-:Y:S01]  /*155b0*/  IMAD.WIDE R4, R13.reuse, 0x4, R72 ;  /* 0x000000040d047825 */ /* 0x048fe200078e0248 */
[----:B------:R3:W-:Y:S04]  /*155c0*/  STL.64 [R1+0x240], R8 ;  /* 0x0002400801007387 */ /* 0x0007e80000100a00 */
[----:B------:R3:W-:Y:S02]  /*155d0*/  LDGSTS.E [R19+0x60004], desc[UR48][R8.64], !P3 ;  /* 0x6000400008137fae */ /* 0x0007e4000d921870 */
[----:B------:R-:W2:Y:S01]  /*155e0*/  LDC R72, c[0x0][0x230] ;  /* 0x00008c00ff487b82 */ /* 0x000ea20000000800 */
[----:B----4-:R-:W-:Y:S01]  /*155f0*/  IMAD.WIDE R2, R13, 0x4, R70 ;  /* 0x000000040d027825 */ /* 0x010fe200078e0246 */
[----:B------:R4:W-:Y:S01]  /*15600*/  STL.64 [R1+0x238], R6 ;  /* 0x0002380601007387 */ /* 0x0009e20000100a00 */
[----:B-1----:R-:W-:-:S03]  /*15610*/  IADD3 R70, R94, -0xec, RZ ;  /* 0xffffff145e467810 */ /* 0x002fc60007ffe0ff */
        /* <DEDUP_REMOVED lines=8> */
[----:B------:R-:W4:Y:S01]  /*156a0*/  LDC R70, c[0x0][0x230] ;  /* 0x00008c00ff467b82 */ /* 0x000f220000000800 */
[C---:B-1----:R-:W-:Y:S01]  /*156b0*/  IMAD.WIDE R4, R13.reuse, 0x4, R64 ;  /* 0x000000040d047825 */ /* 0x042fe200078e0240 */
[----:B------:R1:W-:Y:S04]  /*156c0*/  STL.64 [R1+0x220], R8 ;  /* 0x0002200801007387 */ /* 0x0003e80000100a00 */
[----:B------:R1:W-:Y:S02]  /*156d0*/  LDGSTS.E [R19+0x60008], desc[UR48][R8.64], !P0 ;  /* 0x6000800008137fae */ /* 0x0003e4000c121870 */
[----:B------:R-:W4:Y:S01]  /*156e0*/  LDC R64, c[0x0][0x230] ;  /* 0x00008c00ff407b82 */ /* 0x000f220000000800 */
[C---:B---3--:R-:W-:Y:S01]  /*156f0*/  IMAD.WIDE R2, R13.reuse, 0x4, R62 ;  /* 0x000000040d027825 */ /* 0x048fe200078e023e */
[----:B------:R3:W-:Y:S03]  /*15700*/  STL.64 [R1+0x218], R6 ;  /* 0x0002180601007387 */ /* 0x0007e60000100a00 */
[----:B--2---:R-:W-:Y:S01]  /*15710*/  VIADD R62, R86, 0xffffff33 ;  /* 0xffffff33563e7836 */ /* 0x004fe20000000000 */
[----:B------:R3:W-:Y:S01]  /*15720*/  LDGSTS.E [R19+0x64008], desc[UR48][R6.64], !P0 ;  /* 0x6400800006137fae */ /* 0x0007e2000c121870 */
[----:B-1----:R-:W-:-:S03]  /*15730*/  IMAD.WIDE R8, R13, 0x4, R60 ;  /* 0x000000040d087825 */ /* 0x002fc600078e023c */
[----:B------:R1:W-:Y:S04]  /*15740*/  STL.64 [R1+0x210], R4 ;  /* 0x0002100401007387 */ /* 0x0003e80000100a00 */
[----:B------:R1:W-:Y:S01]  /*15750*/  LDGSTS.E [R19+0x68008], desc[UR48][R4.64], !P0 ;  /* 0x6800800004137fae */ /* 0x0003e2000c121870 */
[----:B---3--:R-:W-:-:S03]  /*15760*/  IMAD.WIDE R6, R13, 0x4, R58 ;  /* 0x000000040d067825 */ /* 0x008fc600078e023a */
[----:B------:R2:W-:Y:S01]  /*15770*/  STL.64 [R1+0x208], R2 ;  /* 0x0002080201007387 */ /* 0x0005e20000100a00 */
[----:B------:R-:W3:Y:S03]  /*15780*/  LDC R58, c[0x0][0x230] ;  /* 0x00008c00ff3a7b82 */ /* 0x000ee60000000800 */
[----:B------:R2:W-:Y:S01]  /*15790*/  LDGSTS.E [R19+0x6c008], desc[UR48][R2.64], !P0 ;  /* 0x6c00800002137fae */ /* 0x0005e2000c121870 */
[----:B------:R-:W-:Y:S01]  /*157a0*/  ISETP.GE.U32.AND P0, PT, R62, 0x7ffffef4, PT ;  /* 0x7ffffef43e00780c */ /* 0x000fe20003f06070 */
[C---:B-1----:R-:W-:Y:S02]  /*157b0*/  IMAD.WIDE R4, R13.reuse, 0x4, R56 ;  /* 0x000000040d047825 */ /* 0x042fe400078e0238 */
[----:B------:R1:W-:Y:S01]  /*157c0*/  STL.64 [R1+0x200], R8 ;  /* 0x0002000801007387 */ /* 0x0003e20000100a00 */
[----:B------:R-:W3:Y:S03]  /*157d0*/  LDC R62, c[0x0][0x230] ;  /* 0x00008c00ff3e7b82 */ /* 0x000ee60000000800 */
[----:B------:R1:W-:Y:S01]  /*157e0*/  LDGSTS.E [R19+0x6000c], desc[UR48][R8.64], !P1 ;  /* 0x6000c00008137fae */ /* 0x0003e2000c921870 */
[----:B--2---:R-:W-:-:S03]  /*157f0*/  IMAD.WIDE R2, R13, 0x4, R54 ;  /* 0x000000040d027825 */ /* 0x004fc600078e0236 */
[----:B------:R2:W-:Y:S01]  /*15800*/  STL.64 [R1+0x1f8], R6 ;  /* 0x0001f80601007387 */ /* 0x0005e20000100a00 */
[----:B------:R-:W3:Y:S01]  /*15810*/  LDC R56, c[0x0][0x230] ;  /* 0x00008c00ff387b82 */ /* 0x000ee20000000800 */
[----:B------:R-:W-:Y:S02]  /*15820*/  VIADD R54, R78, 0xffffff32 ;  /* 0xffffff324e367836 */ /* 0x000fe40000000000 */
[----:B------:R2:W-:Y:S01]  /*15830*/  LDGSTS.E [R19+0x6400c], desc[UR48][R6.64], !P1 ;  /* 0x6400c00006137fae */ /* 0x0005e2000c921870 */
[----:B-1----:R-:W-:-:S03]  /*15840*/  IMAD.WIDE R8, R13, 0x4, R52 ;  /* 0x000000040d087825 */ /* 0x002fc600078e0234 */
[----:B------:R1:W-:Y:S01]  /*15850*/  STL.64 [R1+0x1f0], R4 ;  /* 0x0001f00401007387 */ /* 0x0003e20000100a00 */
[----:B------:R-:W3:Y:S03]  /*15860*/  LDC R57, c[0x0][0x230] ;  /* 0x00008c00ff397b82 */ /* 0x000ee60000000800 */
[----:B------:R1:W-:Y:S01]  /*15870*/  LDGSTS.E [R19+0x6800c], desc[UR48][R4.64], !P1 ;  /* 0x6800c00004137fae */ /* 0x0003e2000c921870 */
[----:B--2---:R-:W-:-:S03]  /*15880*/  IMAD.WIDE R6, R13, 0x4, R50 ;  /* 0x000000040d067825 */ /* 0x004fc600078e0232 */
        /* <DEDUP_REMOVED lines=10> */
[----:B----4-:R-:W-:Y:S01]  /*15930*/  IADD3 R46, R70, -0xcf, RZ ;  /* 0xffffff31462e7810 */ /* 0x010fe20007ffe0ff */
[----:B------:R-:W4:Y:S02]  /*15940*/  LDC R48, c[0x0][0x230] ;  /* 0x00008c00ff307b82 */ /* 0x000f240000000800 */
[----:B------:R2:W-:Y:S01]  /*15950*/  LDGSTS.E [R19+0x74000], desc[UR48][R6.64], !P2 ;  /* 0x7400000006137fae */ /* 0x0005e2000d121870 */
[----:B-1----:R-:W-:-:S03]  /*15960*/  IMAD.WIDE R8, R13, 0x4, R44 ;  /* 0x000000040d087825 */ /* 0x002fc600078e022c */
[----:B------:R1:W-:Y:S04]  /*15970*/  STL.64 [R1+0x1d0], R4 ;  /* 0x0001d00401007387 */ /* 0x0003e80000100a00 */
[----:B------:R1:W-:Y:S01]  /*15980*/  LDGSTS.E [R19+0x78000], desc[UR48][R4.64], !P2 ;  /* 0x7800000004137fae */ /* 0x0003e2000d121870 */
[----:B--2---:R-:W-:-:S03]  /*15990*/  IMAD.WIDE R6, R13, 0x4, R42 ;  /* 0x000000040d067825 */ /* 0x004fc600078e022a */
[----:B------:R2:W-:Y:S04]  /*159a0*/  STL.64 [R1+0x1c8], R2 ;  /* 0x0001c80201007387 */ /* 0x0005e80000100a00 */
[----:B------:R2:W-:Y:S01]  /*159b0*/  LDGSTS.E [R19+0x7c000], desc[UR48][R2.64], !P2 ;  /* 0x7c00000002137fae */ /* 0x0005e2000d121870 */
[----:B------:R-:W-:Y:S02]  /*159c0*/  ISETP.GE.U32.AND P2, PT, R46, 0x7ffffef2, PT ;  /* 0x7ffffef22e00780c */ /* 0x000fe40003f46070 */
[----:B------:R-:W4:Y:S01]  /*159d0*/  LDC R46, c[0x0][0x230] ;  /* 0x00008c00ff2e7b82 */ /* 0x000f220000000800 */
[C---:B-1----:R-:W-:Y:S01]  /*159e0*/  IMAD.WIDE R4, R13.reuse, 0x4, R40 ;  /* 0x000000040d047825 */ /* 0x042fe200078e0228 */
[----:B------:R1:W-:Y:S04]  /*159f0*/  STL.64 [R1+0x1c0], R8 ;  /* 0x0001c00801007387 */ /* 0x0003e80000100a00 */
[----:B------:R1:W-:Y:S02]  /*15a00*/  STL.64 [R1+0x1b8], R6 ;  /* 0x0001b80601007387 */ /* 0x0003e40000100a00 */
[----:B------:R-:W4:Y:S01]  /*15a10*/  LDC R40, c[0x0][0x230] ;  /* 0x00008c00ff287b82 */ /* 0x000f220000000800 */
[C---:B--2---:R-:W-:Y:S01]  /*15a20*/  IMAD.WIDE R2, R13.reuse, 0x4, R38 ;  /* 0x000000040d027825 */ /* 0x044fe200078e0226 */
[----:B------:R1:W-:Y:S03]  /*15a30*/  LDGSTS.E [R19+0x70004], desc[UR48][R8.64], !P5 ;  /* 0x7000400008137fae */ /* 0x0003e6000e921870 */
[----:B---3--:R-:W-:Y:S01]  /*15a40*/  VIADD R38, R62, 0xffffff30 ;  /* 0xffffff303e267836 */ /* 0x008fe20000000000 */
[----:B------:R2:W-:Y:S04]  /*15a50*/  STL.64 [R1+0x1b0], R4 ;  /* 0x0001b00401007387 */ /* 0x0005e80000100a00 */
[----:B------:R3:W-:Y:S01]  /*15a60*/  LDGSTS.E [R19+0x74004], desc[UR48][R6.64], !P5 ;  /* 0x7400400006137fae */ /* 0x0007e2000e921870 */
[----:B-1----:R-:W-:-:S03]  /*15a70*/  IMAD.WIDE R8, R13, 0x4, R36 ;  /* 0x000000040d087825 */ /* 0x002fc600078e0224 */
[----:B------:R1:W-:Y:S04]  /*15a80*/  STL.64 [R1+0x1a8], R2 ;  /* 0x0001a80201007387 */ /* 0x0003e80000100a00 */
[----:B------:R2:W-:Y:S01]  /*15a90*/  LDGSTS.E [R19+0x78004], desc[UR48][R4.64], !P5 ;  /* 0x7800400004137fae */ /* 0x0005e2000e921870 */
[----:B---3--:R-:W-:-:S03]  /*15aa0*/  IMAD.WIDE R6, R13, 0x4, R34 ;  /* 0x000000040d067825 */ /* 0x008fc600078e0222 */
[----:B------:R1:W-:Y:S04]  /*15ab0*/  LDGSTS.E [R19+0x7c004], desc[UR48][R2.64], !P5 ;  /* 0x7c00400002137fae */ /* 0x0003e8000e921870 */
[----:B------:R-:W3:Y:S01]  /*15ac0*/  LDL.LU.64 R236, [R1+0x2d8] ;  /* 0x0002d80001ec7983 */ /* 0x000ee20000300a00 */
[----:B--2---:R-:W-:-:S03]  /*15ad0*/  IMAD.WIDE R4, R13, 0x4, R32 ;  /* 0x000000040d047825 */ /* 0x004fc600078e0220 */
[----:B------:R-:W2:Y:S01]  /*15ae0*/  LDL.LU.64 R238, [R1+0x2e8] ;  /* 0x0002e80001ee7983 */ /* 0x000ea20000300a00 */
[----:B-1----:R-:W-:-:S03]  /*15af0*/  IMAD.WIDE R2, R13, 0x4, R30 ;  /* 0x000000040d027825 */ /* 0x002fc600078e021e */
[----:B------:R-:W4:Y:S01]  /*15b00*/  LDL.LU.64 R244, [R1+0x2f8] ;  /* 0x0002f80001f47983 */ /* 0x000f220000300a00 */
[----:B------:R-:W-:Y:S01]  /*15b10*/  ISETP.GE.U32.AND P5, PT, R38, 0x7ffffef1, PT ;  /* 0x7ffffef12600780c */ /* 0x000fe20003fa6070 */
[----:B------:R-:W1:Y:S01]  /*15b20*/  LDC R32, c[0x0][0x230] ;  /* 0x00008c00ff207b82 */ /* 0x000e620000000800 */
[----:B------:R-:W-:Y:S01]  /*15b30*/  VIADD R30, R54, 0xffffff13 ;  /* 0xffffff13361e7836 */ /* 0x000fe20000000000 */
[----:B------:R-:W-:Y:S04]  /*15b40*/  STL.64 [R1+0x1a0], R8 ;  /* 0x0001a00801007387 */ /* 0x000fe80000100a00 */
[----:B------:R1:W-:Y:S02]  /*15b50*/  STL.64 [R1+0x198], R6 ;  /* 0x0001980601007387 */ /* 0x0003e40000100a00 */
[----:B------:R-:W4:Y:S02]  /*15b60*/  LDC R38, c[0x0][0x230] ;  /* 0x00008c00ff267b82 */ /* 0x000f240000000800 */
[----:B------:R1:W-:Y:S04]  /*15b70*/  STL.64 [R1+0x190], R4 ;  /* 0x0001900401007387 */ /* 0x0003e80000100a00 */
[----:B------:R1:W-:Y:S04]  /*15b80*/  STL.64 [R1+0x188], R2 ;  /* 0x0001880201007387 */ /* 0x0003e80000100a00 */
[----:B------:R-:W4:Y:S04]  /*15b90*/  LDL.LU.64 R250, [R1+0x308] ;  /* 0x0003080001fa7983 */ /* 0x000f280000300a00 */
[----:B------:R-:W4:Y:S04]  /*15ba0*/  LDL.LU.64 R240, [R1+0x318] ;  /* 0x0003180001f07983 */ /* 0x000f280000300a00 */
[----:B------:R-:W4:Y:S04]  /*15bb0*/  LDL.LU.64 R242, [R1+0x328] ;  /* 0x0003280001f27983 */ /* 0x000f280000300a00 */
[----:B------:R-:W4:Y:S04]  /*15bc0*/  LDL.LU.64 R246, [R1+0x338] ;  /* 0x0003380001f67983 */ /* 0x000f280000300a00 */
[----:B------:R-:W-:Y:S04]  /*15bd0*/  LDGSTS.E [R19+0x70008], desc[UR48][R8.64], !P6 ;  /* 0x7000800008137fae */ /* 0x000fe8000f121870 */
[----:B------:R1:W-:Y:S04]  /*15be0*/  LDGSTS.E [R19+0x74008], desc[UR48][R6.64], !P6 ;  /* 0x7400800006137fae */ /* 0x0003e8000f121870 */
[----:B------:R1:W-:Y:S04]  /*15bf0*/  LDGSTS.E [R19+0x78008], desc[UR48][R4.64], !P6 ;  /* 0x7800800004137fae */ /* 0x0003e8000f121870 */
[----:B------:R1:W-:Y:S02]  /*15c00*/  LDGSTS.E [R19+0x7c008], desc[UR48][R2.64], !P6 ;  /* 0x7c00800002137fae */ /* 0x0003e4000f121870 */
[----:B-1----:R-:W-:-:S02]  /*15c10*/  IMAD.WIDE R6, R13, 0x4, R28 ;  /* 0x000000040d067825 */ /* 0x002fc400078e021c */
[----:B------:R-:W4:Y:S02]  /*15c20*/  LDL.LU.64 R248, [R1+0x348] ;  /* 0x0003480001f87983 */ /* 0x000f240000300a00 */
[C---:B------:R-:W-:Y:S02]  /*15c30*/  IMAD.WIDE R4, R13.reuse, 0x4, R26 ;  /* 0x000000040d047825 */ /* 0x040fe400078e021a */
[----:B------:R2:W-:Y:S02]  /*15c40*/  STL.64 [R1+0x180], R6 ;  /* 0x0001800601007387 */ /* 0x0005e40000100a00 */
[C---:B------:R-:W-:Y:S02]  /*15c50*/  IMAD.WIDE R2, R13.reuse, 0x4, R24 ;  /* 0x000000040d027825 */ /* 0x040fe400078e0218 */
[----:B------:R4:W-:Y:S02]  /*15c60*/  STL.64 [R1+0x178], R4 ;  /* 0x0001780401007387 */ /* 0x0009e40000100a00 */
[----:B---3--:R-:W-:-:S02]  /*15c70*/  IMAD.WIDE R8, R13, 0x4, R236 ;  /* 0x000000040d087825 */ /* 0x008fc400078e02ec */
[----:B------:R2:W-:Y:S01]  /*15c80*/  LDGSTS.E [R19+0x7000c], desc[UR48][R6.64], !P3 ;  /* 0x7000c00006137fae */ /* 0x0005e2000d921870 */
[----:B------:R-:W-:Y:S01]  /*15c90*/  ISETP.GE.U32.AND P6, PT, R30, 0x7ffffed4, PT ;  /* 0x7ffffed41e00780c */ /* 0x000fe20003fc6070 */
[----:B------:R-:W1:Y:S02]  /*15ca0*/  LDC R26, c[0x0][0x230] ;  /* 0x00008c00ff1a7b82 */ /* 0x000e640000000800 */
[----:B------:R3:W-:Y:S04]  /*15cb0*/  STL.64 [R1+0x170], R2 ;  /* 0x0001700201007387 */ /* 0x0007e80000100a00 */
[----:B------:R4:W-:Y:S02]  /*15cc0*/  LDGSTS.E [R19+0x7400c], desc[UR48][R4.64], !P3 ;  /* 0x7400c00004137fae */ /* 0x0009e4000d921870 */
[----:B------:R-:W1:Y:S01]  /*15cd0*/  LDC R30, c[0x0][0x230] ;  /* 0x00008c00ff1e7b82 */ /* 0x000e620000000800 */
[C---:B--2---:R-:W-:Y:S01]  /*15ce0*/  IMAD.WIDE R6, R13.reuse, 0x4, R238 ;  /* 0x000000040d067825 */ /* 0x044fe200078e02ee */
[----:B------:R-:W-:Y:S04]  /*15cf0*/  STL.64 [R1+0x1008], R22 ;  /* 0x0010081601007387 */ /* 0x000fe80000100a00 */
[----:B------:R-:W2:Y:S02]  /*15d00*/  LDL.LU.64 R208, [R1+0x358] ;  /* 0x0003580001d07983 */ /* 0x000ea40000300a00 */
[----:B------:R-:W1:Y:S01]  /*15d10*/  LDC R25, c[0x0][0x230] ;  /* 0x00008c00ff197b82 */ /* 0x000e620000000800 */
[C---:B----4-:R-:W-:Y:S01]  /*15d20*/  IMAD.WIDE R4, R13.reuse, 0x4, R244 ;  /* 0x000000040d047825 */ /* 0x050fe200078e02f4 */
[----:B------:R3:W-:Y:S04]  /*15d30*/  LDGSTS.E [R19+0x7800c], desc[UR48][R2.64], !P3 ;  /* 0x7800c00002137fae */ /* 0x0007e8000d921870 */
[----:B------:R4:W-:Y:S04]  /*15d40*/  STL.64 [R1+0x168], R8 ;  /* 0x0001680801007387 */ /* 0x0009e80000100a00 */
[----:B------:R-:W2:Y:S01]  /*15d50*/  LDL.LU.64 R230, [R1+0x368] ;  /* 0x0003680001e67983 */ /* 0x000ea20000300a00 */
[----:B---3--:R-:W-:-:S03]  /*15d60*/  IMAD.WIDE R2, R13, 0x4, R250 ;  /* 0x000000040d027825 */ /* 0x008fc600078e02fa */
        /* <DEDUP_REMOVED lines=8> */
[----:B------:R-:W-:Y:S04]  /*15df0*/  LDGSTS.E [R19+0x7c00c], desc[UR48][R22.64], !P3 ;  /* 0x7c00c00016137fae */ /* 0x000fe8000d921870 */
[----:B------:R4:W-:Y:S04]  /*15e00*/  LDGSTS.E [R18+0x60000], desc[UR48][R8.64], !P0 ;  /* 0x6000000008127fae */ /* 0x0009e8000c121870 */
[----:B------:R3:W-:Y:S04]  /*15e10*/  LDGSTS.E [R18+0x64000], desc[UR48][R6.64], !P0 ;  /* 0x6400000006127fae */ /* 0x0007e8000c121870 */
[----:B------:R1:W-:Y:S01]  /*15e20*/  LDGSTS.E [R18+0x68000], desc[UR48][R4.64], !P0 ;  /* 0x6800000004127fae */ /* 0x0003e2000c121870 */
[----:B----4-:R-:W-:-:S03]  /*15e30*/  IMAD.WIDE R8, R13, 0x4, R240 ;  /* 0x000000040d087825 */ /* 0x010fc600078e02f0 */
[----:B------:R4:W-:Y:S01]  /*15e40*/  LDGSTS.E [R18+0x6c000], desc[UR48][R2.64], !P0 ;  /* 0x6c00000002127fae */ /* 0x0009e2000c121870 */
[----:B---3--:R-:W-:-:S03]  /*15e50*/  IMAD.WIDE R6, R13, 0x4, R242 ;  /* 0x000000040d067825 */ /* 0x008fc600078e02f2 */
[----:B------:R2:W-:Y:S01]  /*15e60*/  STL.64 [R1+0x148], R8 ;  /* 0x0001480801007387 */ /* 0x0005e20000100a00 */
[----:B-1----:R-:W-:-:S03]  /*15e70*/  IMAD.WIDE R4, R13, 0x4, R246 ;  /* 0x000000040d047825 */ /* 0x002fc600078e02f6 */
[----:B------:R1:W-:Y:S04]  /*15e80*/  STL.64 [R1+0x140], R6 ;  /* 0x0001400601007387 */ /* 0x0003e80000100a00 */
[----:B------:R3:W-:Y:S01]  /*15e90*/  STL.64 [R1+0x138], R4 ;  /* 0x0001380401007387 */ /* 0x0007e20000100a00 */
[----:B----4-:R-:W-:-:S03]  /*15ea0*/  IMAD.WIDE R2, R13, 0x4, R248 ;  /* 0x000000040d027825 */ /* 0x010fc600078e02f8 */
[----:B------:R-:W4:Y:S04]  /*15eb0*/  LDL.LU.64 R234, [R1+0x3e0] ;  /* 0x0003e00001ea7983 */ /* 0x000f280000300a00 */
[----:B------:R3:W-:Y:S04]  /*15ec0*/  STL.64 [R1+0x130], R2 ;  /* 0x0001300201007387 */ /* 0x0007e80000100a00 */
[----:B------:R-:W4:Y:S04]  /*15ed0*/  LDL.LU.64 R240, [R1+0x3f8] ;  /* 0x0003f80001f07983 */ /* 0x000f280000300a00 */
[----:B------:R2:W-:Y:S04]  /*15ee0*/  LDGSTS.E [R18+0x60004], desc[UR48][R8.64], !P1 ;  /* 0x6000400008127fae */ /* 0x0005e8000c921870 */
[----:B------:R-:W4:Y:S04]  /*15ef0*/  LDL.LU.64 R242, [R1+0x410] ;  /* 0x0004100001f27983 */ /* 0x000f280000300a00 */
[----:B------:R-:W4:Y:S04]  /*15f00*/  LDL.LU.64 R246, [R1+0x428] ;  /* 0x0004280001f67983 */ /* 0x000f280000300a00 */
[----:B------:R1:W-:Y:S04]  /*15f10*/  LDGSTS.E [R18+0x64004], desc[UR48][R6.64], !P1 ;  /* 0x6400400006127fae */ /* 0x0003e8000c921870 */
[----:B------:R3:W-:Y:S04]  /*15f20*/  LDGSTS.E [R18+0x68004], desc[UR48][R4.64], !P1 ;  /* 0x6800400004127fae */ /* 0x0007e8000c921870 */
[----:B------:R3:W-:Y:S04]  /*15f30*/  LDGSTS.E [R18+0x6c004], desc[UR48][R2.64], !P1 ;  /* 0x6c00400002127fae */ /* 0x0007e8000c921870 */
[----:B------:R-:W4:Y:S01]  /*15f40*/  LDL.LU.64 R248, [R1+0x440] ;  /* 0x0004400001f87983 */ /* 0x000f220000300a00 */
[----:B--2---:R-:W-:-:S05]  /*15f50*/  IMAD.WIDE R8, R13, 0x4, R208 ;  /* 0x000000040d087825 */ /* 0x004fca00078e02d0 */
[----:B------:R2:W-:Y:S04]  /*15f60*/  STL.64 [R1+0x128], R8 ;  /* 0x0001280801007387 */ /* 0x0005e80000100a00 */
[----:B------:R2:W-:Y:S01]  /*15f70*/  LDGSTS.E [R18+0x60008], desc[UR48][R8.64], !P2 ;  /* 0x6000800008127fae */ /* 0x0005e2000d121870 */
[----:B-1----:R-:W-:-:S05]  /*15f80*/  IMAD.WIDE R6, R13, 0x4, R230 ;  /* 0x000000040d067825 */ /* 0x002fca00078e02e6 */
[----:B------:R1:W-:Y:S01]  /*15f90*/  STL.64 [R1+0x120], R6 ;  /* 0x0001200601007387 */ /* 0x0003e20000100a00 */
[----:B---3--:R-:W-:-:S03]  /*15fa0*/  IMAD.WIDE R4, R13, 0x4, R232 ;  /* 0x000000040d047825 */ /* 0x008fc600078e02e8 */
[----:B------:R1:W-:Y:S01]  /*15fb0*/  LDGSTS.E [R18+0x64008], desc[UR48][R6.64], !P2 ;  /* 0x6400800006127fae */ /* 0x0003e2000d121870 */
[----:B------:R-:W-:-:S03]  /*15fc0*/  IMAD.WIDE R2, R13, 0x4, R236 ;  /* 0x000000040d027825 */ /* 0x000fc600078e02ec */
[----:B------:R3:W-:Y:S04]  /*15fd0*/  STL.64 [R1+0x118], R4 ;  /* 0x0001180401007387 */ /* 0x0007e80000100a00 */
[----:B------:R4:W-:Y:S01]  /*15fe0*/  STL.64 [R1+0x110], R2 ;  /* 0x0001100201007387 */ /* 0x0009e20000100a00 */
[----:B--2---:R-:W-:-:S03]  /*15ff0*/  IMAD.WIDE R8, R13, 0x4, R238 ;  /* 0x000000040d087825 */ /* 0x004fc600078e02ee */
[----:B------:R3:W-:Y:S01]  /*16000*/  LDGSTS.E [R18+0x68008], desc[UR48][R4.64], !P2 ;  /* 0x6800800004127fae */ /* 0x0007e2000d121870 */
[----:B-1----:R-:W-:-:S03]  /*16010*/  IMAD.WIDE R6, R13, 0x4, R244 ;  /* 0x000000040d067825 */ /* 0x002fc600078e02f4 */
[----:B------:R-:W2:Y:S04]  /*16020*/  LDL.LU.64 R236, [R1+0x448] ;  /* 0x0004480001ec7983 */ /* 0x000ea80000300a00 */
[----:B------:R-:W-:Y:S01]  /*16030*/  STL.64 [R1+0x108], R8 ;  /* 0x0001080801007387 */ /* 0x000fe20000100a00 */
[----:B---3--:R-:W-:-:S03]  /*16040*/  IMAD.WIDE R4, R13, 0x4, R250 ;  /* 0x000000040d047825 */ /* 0x008fc600078e02fa */
[----:B------:R-:W3:Y:S04]  /*16050*/  LDL.LU.64 R238, [R1+0x450] ;  /* 0x0004500001ee7983 */ /* 0x000ee80000300a00 */
[----:B------:R-:W-:Y:S04]  /*16060*/  STL.64 [R1+0x100], R6 ;  /* 0x0001000601007387 */ /* 0x000fe80000100a00 */
[----:B------:R-:W3:Y:S04]  /*16070*/  LDL.LU.64 R244, [R1+0x470] ;  /* 0x0004700001f47983 */ /* 0x000ee80000300a00 */
[----:B------:R-:W-:Y:S04]  /*16080*/  STL.64 [R1+0xf8], R4 ;  /* 0x0000f80401007387 */ /* 0x000fe80000100a00 */
[----:B------:R-:W3:Y:S01]  /*16090*/  LDL.LU.64 R250, [R1+0x480] ;  /* 0x0004800001fa7983 */ /* 0x000ee20000300a00 */
[----:B------:R-:W-:-:S03]  /*160a0*/  IADD3 R24, R46, -0xee, RZ ;  /* 0xffffff122e187810 */ /* 0x000fc60007ffe0ff */
[----:B------:R4:W-:Y:S01]  /*160b0*/  LDGSTS.E [R18+0x6c008], desc[UR48][R2.64], !P2 ;  /* 0x6c00800002127fae */ /* 0x0009e2000d121870 */
[----:B------:R-:W-:Y:S01]  /*160c0*/  ISETP.GE.U32.AND P3, PT, R24, 0x7ffffed3, PT ;  /* 0x7ffffed31800780c */ /* 0x000fe20003f66070 */
[----:B------:R-:W-:Y:S02]  /*160d0*/  VIADD R24, R38, 0xffffff11 ;  /* 0xffffff1126187836 */ /* 0x000fe40000000000 */
[----:B------:R-:W-:Y:S03]  /*160e0*/  LDGSTS.E [R18+0x6000c], desc[UR48][R8.64], !P5 ;  /* 0x6000c00008127fae */ /* 0x000fe6000e921870 */
[----:B------:R-:W-:Y:S01]  /*160f0*/  ISETP.GE.U32.AND P0, PT, R24, 0x7ffffed2, PT ;  /* 0x7ffffed21800780c */ /* 0x000fe20003f06070 */
[----:B------:R-:W-:Y:S01]  /*16100*/  VIADD R24, R30, 0xffffff10 ;  /* 0xffffff101e187836 */ /* 0x000fe20000000000 */
[----:B------:R-:W-:Y:S04]  /*16110*/  LDGSTS.E [R18+0x6400c], desc[UR48][R6.64], !P5 ;  /* 0x6400c00006127fae */ /* 0x000fe8000e921870 */
[----:B------:R-:W-:Y:S01]  /*16120*/  ISETP.GE.U32.AND P1, PT, R24, 0x7ffffed1, PT ;  /* 0x7ffffed11800780c */ /* 0x000fe20003f26070 */
[----:B----4-:R-:W-:Y:S01]  /*16130*/  IMAD.WIDE R2, R13, 0x4, R234 ;  /* 0x000000040d027825 */ /* 0x010fe200078e02ea */
[----:B------:R-:W-:Y:S01]  /*16140*/  IADD3 R24, R26, -0xd1, RZ ;  /* 0xffffff2f1a187810 */ /* 0x000fe20007ffe0ff */
[----:B------:R-:W-:Y:S03]  /*16150*/  LDGSTS.E [R18+0x6800c], desc[UR48][R4.64], !P5 ;  /* 0x6800c00004127fae */ /* 0x000fe6000e921870 */
[----:B------:R-:W-:Y:S01]  /*16160*/  ISETP.GE.U32.AND P2, PT, R24, 0x7ffffef0, PT ;  /* 0x7ffffef01800780c */ /* 0x000fe20003f46070 */
[----:B------:R-:W-:Y:S01]  /*16170*/  VIADD R24, R25, 0xffffff2e ;  /* 0xffffff2e19187836 */ /* 0x000fe20000000000 */
[----:B------:R-:W-:Y:S04]  /*16180*/  LDGSTS.E [R18+0x6c00c], desc[UR48][R2.64], !P5 ;  /* 0x6c00c00002127fae */ /* 0x000fe8000e921870 */
[----:B------:R-:W-:Y:S01]  /*16190*/  ISETP.GE.U32.AND P5, PT, R24, 0x7ffffeef, PT ;  /* 0x7ffffeef1800780c */ /* 0x000fe20003fa6070 */
[----:B------:R-:W-:Y:S01]  /*161a0*/  STL.64 [R1+0xf0], R2 ;  /* 0x0000f00201007387 */ /* 0x000fe20000100a00 */
[----:B------:R-:W-:-:S03]  /*161b0*/  IMAD.WIDE R24, R13, 0x4, R240 ;  /* 0x000000040d187825 */ /* 0x000fc600078e02f0 */
[----:B------:R-:W4:Y:S01]  /*161c0*/  LDL.LU.64 R240, [R1+0x488] ;  /* 0x0004880001f07983 */ /* 0x000f220000300a00 */
[----:B------:R-:W-:-:S03]  /*161d0*/  IMAD.WIDE R26, R13, 0x4, R242 ;  /* 0x000000040d1a7825 */ /* 0x000fc600078e02f2 */
[----:B------:R-:W4:Y:S01]  /*161e0*/  LDL.LU.64 R242, [R1+0x498] ;  /* 0x0004980001f27983 */ /* 0x000f220000300a00 */
[----:B------:R-:W-:-:S03]  /*161f0*/  IMAD.WIDE R28, R13, 0x4, R246 ;  /* 0x000000040d1c7825 */ /* 0x000fc600078e02f6 */
[----:B------:R-:W4:Y:S01]  /*16200*/  LDL.LU.64 R246, [R1+0x510] ;  /* 0x0005100001f67983 */ /* 0x000f220000300a00 */
[----:B------:R-:W-:-:S03]  /*16210*/  VIADD R32, R32, 0xffffff2d ;  /* 0xffffff2d20207836 */ /* 0x000fc60000000000 */
[----:B------:R-:W-:Y:S04]  /*16220*/  LDGSTS.E [R18+0x70000], desc[UR48][R24.64], !P6 ;  /* 0x7000000018127fae */ /* 0x000fe8000f121870 */
[----:B------:R-:W-:Y:S01]  /*16230*/  LDGSTS.E [R18+0x74000], desc[UR48][R26.64], !P6 ;  /* 0x740000001a127fae */ /* 0x000fe2000f121870 */
[----:B------:R-:W-:-:S03]  /*16240*/  IMAD.WIDE R30, R13, 0x4, R248 ;  /* 0x000000040d1e7825 */ /* 0x000fc600078e02f8 */
[----:B------:R-:W4:Y:S04]  /*16250*/  LDL.LU.64 R248, [R1+0x520] ;  /* 0x0005200001f87983 */ /* 0x000f280000300a00 */
[----:B------:R-:W-:Y:S04]  /*16260*/  STL.64 [R1+0x1040], R24 ;  /* 0x0010401801007387 */ /* 0x000fe80000100a00 */
[----:B------:R-:W-:Y:S04]  /*16270*/  LDGSTS.E [R18+0x78000], desc[UR48][R28.64], !P6 ;  /* 0x780000001c127fae */ /* 0x000fe8000f121870 */
[----:B------:R-:W-:Y:S04]  /*16280*/  STL.64 [R1+0x1010], R26 ;  /* 0x0010101a01007387 */ /* 0x000fe80000100a00 */
[----:B------:R-:W-:Y:S01]  /*16290*/  LDGSTS.E [R18+0x7c000], desc[UR48][R30.64], !P6 ;  /* 0x7c0000001e127fae */ /* 0x000fe2000f121870 */
[----:B------:R-:W-:-:S03]  /*162a0*/  ISETP.GE.U32.AND P6, PT, R32, 0x7ffffeee, PT ;  /* 0x7ffffeee2000780c */ /* 0x000fc60003fc6070 */
[----:B------:R-:W-:Y:S04]  /*162b0*/  STL.64 [R1+0x1018], R28 ;  /* 0x0010181c01007387 */ /* 0x000fe80000100a00 */
[----:B------:R-:W-:Y:S01]  /*162c0*/  STL.64 [R1+0x1020], R30 ;  /* 0x0010201e01007387 */ /* 0x000fe20000100a00 */
[----:B--2---:R-:W-:-:S03]  /*162d0*/  IMAD.WIDE R32, R13, 0x4, R236 ;  /* 0x000000040d207825 */ /* 0x004fc600078e02ec */
[----:B------:R-:W2:Y:S01]  /*162e0*/  LDL.LU.64 R236, [R1+0x528] ;  /* 0x0005280001ec7983 */ /* 0x000ea20000300a00 */
[----:B------:R-:W-:-:S03]  /*162f0*/  IADD3 R40, R40, -0xd4, RZ ;  /* 0xffffff2c28287810 */ /* 0x000fc60007ffe0ff */
[----:B------:R-:W-:Y:S01]  /*16300*/  LDGSTS.E [R18+0x70004], desc[UR48][R32.64], !P3 ;  /* 0x7000400020127fae */ /* 0x000fe2000d921870 */
[----:B---3--:R-:W-:-:S03]  /*16310*/  IMAD.WIDE R34, R13, 0x4, R238 ;  /* 0x000000040d227825 */ /* 0x008fc600078e02ee */
[----:B------:R-:W3:Y:S04]  /*16320*/  LDL.LU.64 R238, [R1+0x530] ;  /* 0x0005300001ee7983 */ /* 0x000ee80000300a00 */
[----:B------:R-:W-:Y:S01]  /*16330*/  LDGSTS.E [R18+0x74004], desc[UR48][R34.64], !P3 ;  /* 0x7400400022127fae */ /* 0x000fe2000d921870 */
[----:B------:R-:W-:-:S03]  /*16340*/  IMAD.WIDE R36, R13, 0x4, R244 ;  /* 0x000000040d247825 */ /* 0x000fc600078e02f4 */
[----:B------:R-:W3:Y:S04]  /*16350*/  LDL.LU.64 R244, [R1+0x538] ;  /* 0x0005380001f47983 */ /* 0x000ee80000300a00 */
[----:B------:R-:W-:Y:S01]  /*16360*/  LDGSTS.E [R18+0x78004], desc[UR48][R36.64], !P3 ;  /* 0x7800400024127fae */ /* 0x000fe2000d921870 */
[----:B------:R-:W-:-:S03]  /*16370*/  IMAD.WIDE R38, R13, 0x4, R250 ;  /* 0x000000040d267825 */ /* 0x000fc600078e02fa */
[----:B------:R-:W2:Y:S04]  /*16380*/  LDL.LU.64 R250, [R1+0x540] ;  /* 0x0005400001fa7983 */ /* 0x000ea80000300a00 */
[----:B------:R-:W-:Y:S04]  /*16390*/  STL.64 [R1+0x1048], R32 ;  /* 0x0010482001007387 */ /* 0x000fe80000100a00 */
[----:B------:R-:W-:Y:S04]  /*163a0*/  STL.64 [R1+0x1028], R34 ;  /* 0x0010282201007387 */ /* 0x000fe80000100a00 */
[----:B------:R-:W-:Y:S04]  /*163b0*/  STL.64 [R1+0x1030], R36 ;  /* 0x0010302401007387 */ /* 0x000fe80000100a00 */
[----:B------:R1:W-:Y:S01]  /*163c0*/  LDGSTS.E [R18+0x7c004], desc[UR48][R38.64], !P3 ;  /* 0x7c00400026127fae */ /* 0x0003e2000d921870 */
[----:B------:R-:W-:-:S03]  /*163d0*/  ISETP.GE.U32.AND P3, PT, R40, 0x7ffffeed, PT ;  /* 0x7ffffeed2800780c */ /* 0x000fc60003f66070 */
[----:B------:R1:W-:Y:S01]  /*163e0*/  STL.64 [R1+0x1038], R38 ;  /* 0x0010382601007387 */ /* 0x0003e20000100a00 */
[----:B----4-:R-:W-:-:S04]  /*163f0*/  IMAD.WIDE R40, R13, 0x4, R240 ;  /* 0x000000040d287825 */ /* 0x010fc800078e02f0 */
[C---:B------:R-:W-:Y:S01]  /*16400*/  IMAD.WIDE R42, R13.reuse, 0x4, R242 ;  /* 0x000000040d2a7825 */ /* 0x040fe200078e02f2 */
[----:B------:R-:W-:Y:S03]  /*16410*/  LDGSTS.E [R18+0x70008], desc[UR48][R40.64], !P0 ;  /* 0x7000800028127fae */ /* 0x000fe6000c121870 */
[C---:B------:R-:W-:Y:S01]  /*16420*/  IMAD.WIDE R44, R13.reuse, 0x4, R246 ;  /* 0x000000040d2c7825 */ /* 0x040fe200078e02f6 */
[----:B------:R-:W-:Y:S04]  /*16430*/  LDGSTS.E [R18+0x74008], desc[UR48][R42.64], !P0 ;  /* 0x740080002a127fae */ /* 0x000fe8000c121870 */
[----:B------:R-:W1:Y:S04]  /*16440*/  LDL.LU.64 R246, [R1+0x548] ;  /* 0x0005480001f67983 */ /* 0x000e680000300a00 */
        /* <DEDUP_REMOVED lines=8> */
[----:B------:R-:W-:-:S03]  /*164d0*/  VIADD R48, R48, 0xffffff0f ;  /* 0xffffff0f30307836 */ /* 0x000fc60000000000 */
[----:B------:R-:W-:Y:S04]  /*164e0*/  LDGSTS.E [R18+0x78008], desc[UR48][R44.64], !P0 ;  /* 0x780080002c127fae */ /* 0x000fe8000c121870 */
[----:B------:R-:W-:Y:S01]  /*164f0*/  LDGSTS.E [R18+0x7c008], desc[UR48][R46.64], !P0 ;  /* 0x7c0080002e127fae */ /* 0x000fe2000c121870 */
[----:B--2---:R-:W-:-:S03]  /*16500*/  IMAD.WIDE R54, R13, 0x4, R250 ;  /* 0x000000040d367825 */ /* 0x004fc600078e02fa */
[----:B------:R-:W2:Y:S01]  /*16510*/  LDL.LU.64 R250, [R1+0x568] ;  /* 0x0005680001fa7983 */ /* 0x000ea20000300a00 */
[----:B------:R-:W-:Y:S01]  /*16520*/  ISETP.GE.U32.AND P0, PT, R48, 0x7ffffed0, PT ;  /* 0x7ffffed03000780c */ /* 0x000fe20003f06070 */
[C---:B------:R-:W-:Y:S02]  /*16530*/  IMAD.WIDE R48, R13.reuse, 0x4, R236 ;  /* 0x000000040d307825 */ /* 0x040fe400078e02ec */
[----:B------:R-:W2:Y:S02]  /*16540*/  LDL.LU.64 R236, [R1+0x570] ;  /* 0x0005700001ec7983 */ /* 0x000ea40000300a00 */
[C---:B---3--:R-:W-:Y:S02]  /*16550*/  IMAD.WIDE R50, R13.reuse, 0x4, R238 ;  /* 0x000000040d327825 */ /* 0x048fe400078e02ee */
[----:B------:R-:W3:Y:S02]  /*16560*/  LDL.LU.64 R238, [R1+0x578] ;  /* 0x0005780001ee7983 */ /* 0x000ee40000300a00 */
[----:B------:R-:W-:-:S02]  /*16570*/  IMAD.WIDE R52, R13, 0x4, R244 ;  /* 0x000000040d347825 */ /* 0x000fc400078e02f4 */
[----:B------:R-:W3:Y:S04]  /*16580*/  LDL.LU.64 R244, [R1+0x580] ;  /* 0x0005800001f47983 */ /* 0x000ee80000300a00 */
[----:B------:R-:W-:Y:S04]  /*16590*/  STL.64 [R1+0x1070], R48 ;  /* 0x0010703001007387 */ /* 0x000fe80000100a00 */
[----:B------:R-:W-:Y:S04]  /*165a0*/  STL.64 [R1+0x1078], R50 ;  /* 0x0010783201007387 */ /* 0x000fe80000100a00 */
[----:B------:R-:W-:Y:S04]  /*165b0*/  STL.64 [R1+0x1080], R52 ;  /* 0x0010803401007387 */ /* 0x000fe80000100a00 */
[----:B------:R-:W-:Y:S04]  /*165c0*/  STL.64 [R1+0x1088], R54 ;  /* 0x0010883601007387 */ /* 0x000fe80000100a00 */
[----:B------:R-:W-:Y:S04]  /*165d0*/  STL.64 [R1+0xfe0], R18 ;  /* 0x000fe01201007387 */ /* 0x000fe80000100a00 */
[----:B------:R-:W-:Y:S04]  /*165e0*/  LDGSTS.E [R18+0x7000c], desc[UR48][R48.64], !P1 ;  /* 0x7000c00030127fae */ /* 0x000fe8000c921870 */
[----:B------:R-:W-:Y:S01]  /*165f0*/  LDGSTS.E [R18+0x7400c], desc[UR48][R50.64], !P1 ;  /* 0x7400c00032127fae */ /* 0x000fe2000c921870 */
[----:B-1----:R-:W-:-:S03]  /*16600*/  IMAD.WIDE R38, R13, 0x4, R246 ;  /* 0x000000040d267825 */ /* 0x002fc600078e02f6 */
[----:B------:R-:W-:Y:S01]  /*16610*/  LDGSTS.E [R18+0x7800c], desc[UR48][R52.64], !P1 ;  /* 0x7800c00034127fae */ /* 0x000fe2000c921870 */
[----:B----4-:R-:W-:-:S03]  /*16620*/  IMAD.WIDE R6, R13, 0x4, R240 ;  /* 0x000000040d067825 */ /* 0x010fc600078e02f0 */
[----:B------:R-:W4:Y:S01]  /*16630*/  LDL.LU.64 R246, [R1+0x588] ;  /* 0x0005880001f67983 */ /* 0x000f220000300a00 */
[----:B------:R-:W-:-:S03]  /*16640*/  IMAD.WIDE R4, R13, 0x4, R242 ;  /* 0x000000040d047825 */ /* 0x000fc600078e02f2 */
[----:B------:R-:W4:Y:S01]  /*16650*/  LDL.LU.64 R230, [R1+0x590] ;  /* 0x0005900001e67983 */ /* 0x000f220000300a00 */
[----:B------:R-:W-:-:S03]  /*16660*/  IMAD.WIDE R2, R13, 0x4, R248 ;  /* 0x000000040d027825 */ /* 0x000fc600078e02f8 */
[----:B------:R1:W-:Y:S04]  /*16670*/  STL.64 [R1+0xe0], R6 ;  /* 0x0000e00601007387 */ /* 0x0003e80000100a00 */
[----:B------:R-:W4:Y:S04]  /*16680*/  LDL.LU.64 R232, [R1+0x598] ;  /* 0x0005980001e87983 */ /* 0x000f280000300a00 */
[----:B------:R3:W-:Y:S04]  /*16690*/  STL.64 [R1+0xd8], R4 ;  /* 0x0000d80401007387 */ /* 0x0007e80000100a00 */
[----:B------:R-:W4:Y:S04]  /*166a0*/  LDL.LU.64 R234, [R1+0x5a0] ;  /* 0x0005a00001ea7983 */ /* 0x000f280000300a00 */
[----:B------:R3:W-:Y:S04]  /*166b0*/  STL.64 [R1+0xd0], R2 ;  /* 0x0000d00201007387 */ /* 0x0007e80000100a00 */
[----:B------:R-:W-:Y:S04]  /*166c0*/  STL.64 [R1+0x1090], R38 ;  /* 0x0010902601007387 */ /* 0x000fe80000100a00 */
[----:B------:R-:W4:Y:S04]  /*166d0*/  LDL.LU.64 R240, [R1+0x5a8] ;  /* 0x0005a80001f07983 */ /* 0x000f280000300a00 */
[----:B------:R-:W4:Y:S04]  /*166e0*/  LDL.LU.64 R242, [R1+0x5b0] ;  /* 0x0005b00001f27983 */ /* 0x000f280000300a00 */
[----:B------:R-:W4:Y:S04]  /*166f0*/  LDL.LU.64 R248, [R1+0x5b8] ;  /* 0x0005b80001f87983 */ /* 0x000f280000300a00 */
[----:B------:R-:W-:Y:S04]  /*16700*/  LDGSTS.E [R18+0x7c00c], desc[UR48][R54.64], !P1 ;  /* 0x7c00c00036127fae */ /* 0x000fe8000c921870 */
[----:B------:R-:W-:Y:S04]  /*16710*/  LDGSTS.E [R17+0x60000], desc[UR48][R38.64], !P2 ;  /* 0x6000000026117fae */ /* 0x000fe8000d121870 */
[----:B------:R1:W-:Y:S04]  /*16720*/  LDGSTS.E [R17+0x64000], desc[UR48][R6.64], !P2 ;  /* 0x6400000006117fae */ /* 0x0003e8000d121870 */
[----:B------:R3:W-:Y:S04]  /*16730*/  LDGSTS.E [R17+0x68000], desc[UR48][R4.64], !P2 ;  /* 0x6800000004117fae */ /* 0x0007e8000d121870 */
[----:B------:R3:W-:Y:S01]  /*16740*/  LDGSTS.E [R17+0x6c000], desc[UR48][R2.64], !P2 ;  /* 0x6c00000002117fae */ /* 0x0007e2000d121870 */
[----:B--2---:R-:W-:-:S03]  /*16750*/  IMAD.WIDE R36, R13, 0x4, R250 ;  /* 0x000000040d247825 */ /* 0x004fc600078e02fa */
[----:B------:R-:W2:Y:S01]  /*16760*/  LDL.LU.64 R250, [R1+0x5c0] ;  /* 0x0005c00001fa7983 */ /* 0x000ea20000300a00 */
[----:B-1----:R-:W-:-:S03]  /*16770*/  IMAD.WIDE R6, R13, 0x4, R236 ;  /* 0x000000040d067825 */ /* 0x002fc600078e02ec */
[----:B------:R-:W-:Y:S01]  /*16780*/  LDGSTS.E [R17+0x60004], desc[UR48][R36.64], !P5 ;  /* 0x6000400024117fae */ /* 0x000fe2000e921870 */
[----:B---3--:R-:W-:-:S03]  /*16790*/  IMAD.WIDE R4, R13, 0x4, R238 ;  /* 0x000000040d047825 */ /* 0x008fc600078e02ee */
[----:B------:R1:W-:Y:S01]  /*167a0*/  STL.64 [R1+0xc0], R6 ;  /* 0x0000c00601007387 */ /* 0x0003e20000100a00 */
[----:B------:R-:W-:-:S03]  /*167b0*/  IMAD.WIDE R2, R13, 0x4, R244 ;  /* 0x000000040d027825 */ /* 0x000fc600078e02f4 */
[----:B------:R3:W-:Y:S04]  /*167c0*/  STL.64 [R1+0xb8], R4 ;  /* 0x0000b80401007387 */ /* 0x0007e80000100a00 */
[----:B------:R-:W-:Y:S04]  /*167d0*/  STL.64 [R1+0x1098], R36 ;  /* 0x0010982401007387 */ /* 0x000fe80000100a00 */
[----:B------:R1:W-:Y:S04]  /*167e0*/  LDGSTS.E [R17+0x64004], desc[UR48][R6.64], !P5 ;  /* 0x6400400006117fae */ /* 0x0003e8000e921870 */
[----:B------:R3:W-:Y:S04]  /*167f0*/  STL.64 [R1+0xb0], R2 ;  /* 0x0000b00201007387 */ /* 0x0007e80000100a00 */
[----:B------:R3:W-:Y:S04]  /*16800*/  LDGSTS.E [R17+0x68004], desc[UR48][R4.64], !P5 ;  /* 0x6800400004117fae */ /* 0x0007e8000e921870 */
[----:B------:R-:W2:Y:S04]  /*16810*/  LDL.LU.64 R236, [R1+0x5c8] ;  /* 0x0005c80001ec7983 */ /* 0x000ea80000300a00 */
[----:B------:R-:W2:Y:S04]  /*16820*/  LDL.LU.64 R238, [R1+0x5d0] ;  /* 0x0005d00001ee7983 */ /* 0x000ea80000300a00 */
[----:B------:R3:W-:Y:S04]  /*16830*/  LDGSTS.E [R17+0x6c004], desc[UR48][R2.64], !P5 ;  /* 0x6c00400002117fae */ /* 0x0007e8000e921870 */
[----:B------:R-:W2:Y:S01]  /*16840*/  LDL.LU.64 R244, [R1+0x5d8] ;  /* 0x0005d80001f47983 */ /* 0x000ea20000300a00 */
[----:B----4-:R-:W-:-:S03]  /*16850*/  IMAD.WIDE R34, R13, 0x4, R246 ;  /* 0x000000040d227825 */ /* 0x010fc600078e02f6 */
[----:B------:R-:W4:Y:S01]  /*16860*/  LDL.LU.64 R246, [R1+0x5e0] ;  /* 0x0005e00001f67983 */ /* 0x000f220000300a00 */
[----:B-1----:R-:W-:-:S03]  /*16870*/  IMAD.WIDE R6, R13, 0x4, R230 ;  /* 0x000000040d067825 */ /* 0x002fc600078e02e6 */
[----:B------:R-:W-:Y:S01]  /*16880*/  LDGSTS.E [R17+0x60008], desc[UR48][R34.64], !P6 ;  /* 0x6000800022117fae */ /* 0x000fe2000f121870 */
[----:B---3--:R-:W-:-:S03]  /*16890*/  IMAD.WIDE R4, R13, 0x4, R232 ;  /* 0x000000040d047825 */ /* 0x008fc600078e02e8 */
[----:B------:R1:W-:Y:S04]  /*168a0*/  STL.64 [R1+0xa0], R6 ;  /* 0x0000a00601007387 */ /* 0x0003e80000100a00 */
[----:B------:R1:W-:Y:S01]  /*168b0*/  LDGSTS.E [R17+0x64008], desc[UR48][R6.64], !P6 ;  /* 0x6400800006117fae */ /* 0x0003e2000f121870 */
[----:B------:R-:W-:-:S03]  /*168c0*/  IMAD.WIDE R2, R13, 0x4, R234 ;  /* 0x000000040d027825 */ /* 0x000fc600078e02ea */
[----:B------:R3:W-:Y:S04]  /*168d0*/  STL.64 [R1+0x98], R4 ;  /* 0x0000980401007387 */ /* 0x0007e80000100a00 */
[----:B------:R3:W-:Y:S04]  /*168e0*/  LDGSTS.E [R17+0x68008], desc[UR48][R4.64], !P6 ;  /* 0x6800800004117fae */ /* 0x0007e8000f121870 */
[----:B------:R-:W-:Y:S01]  /*168f0*/  STL.64 [R1+0x10a0], R34 ;  /* 0x0010a02201007387 */ /* 0x000fe20000100a00 */
[----:B------:R-:W-:-:S03]  /*16900*/  IMAD.WIDE R30, R13, 0x4, R240 ;  /* 0x000000040d1e7825 */ /* 0x000fc600078e02f0 */
[----:B------:R2:W-:Y:S01]  /*16910*/  STL.64 [R1+0x90], R2 ;  /* 0x0000900201007387 */ /* 0x0005e20000100a00 */
        /* <DEDUP_REMOVED lines=8> */
[----:B------:R-:W-:-:S03]  /*169a0*/  VIADD R56, R56, 0xffffff0e ;  /* 0xffffff0e38387836 */ /* 0x000fc60000000000 */
[----:B------:R-:W-:Y:S01]  /*169b0*/  LDGSTS.E [R17+0x6000c], desc[UR48][R30.64], !P3 ;  /* 0x6000c0001e117fae */ /* 0x000fe2000d921870 */
[----:B--2---:R-:W-:Y:S01]  /*169c0*/  IMAD.WIDE R2, R13, 0x4, R250 ;  /* 0x000000040d027825 */ /* 0x004fe200078e02fa */
[----:B------:R-:W-:Y:S02]  /*169d0*/  ISETP.GE.U32.AND P1, PT, R56, 0x7ffffecf, PT ;  /* 0x7ffffecf3800780c */ /* 0x000fe40003f26070 */
[----:B------:R1:W-:Y:S04]  /*169e0*/  LDGSTS.E [R17+0x6400c], desc[UR48][R6.64], !P3 ;  /* 0x6400c00006117fae */ /* 0x0003e8000d921870 */
[----:B------:R2:W-:Y:S04]  /*169f0*/  STL.64 [R1+0x70], R2 ;  /* 0x0000700201007387 */ /* 0x0005e80000100a00 */
[----:B------:R-:W2:Y:S01]  /*16a00*/  LDL.LU.64 R250, [R1+0x600] ;  /* 0x0006000001fa7983 */ /* 0x000ea20000300a00 */
[----:B------:R-:W-:-:S02]  /*16a10*/  IADD3 R56, R57, -0xf3, RZ ;  /* 0xffffff0d39387810 */ /* 0x000fc40007ffe0ff */
[----:B------:R-:W1:Y:S01]  /*16a20*/  LDC R57, c[0x0][0x230] ;  /* 0x00008c00ff397b82 */ /* 0x000e620000000800 */
[----:B------:R2:W-:Y:S01]  /*16a30*/  LDGSTS.E [R17+0x6800c], desc[UR48][R4.64], !P3 ;  /* 0x6800c00004117fae */ /* 0x0005e2000d921870 */
[----:B------:R-:W-:Y:S01]  /*16a40*/  ISETP.GE.U32.AND P2, PT, R56, 0x7ffffece, PT ;  /* 0x7ffffece3800780c */ /* 0x000fe20003f46070 */
[----:B------:R-:W-:Y:S02]  /*16a50*/  VIADD R56, R58, 0xffffff0c ;  /* 0xffffff0c3a387836 */ /* 0x000fe40000000000 */
[----:B------:R2:W-:Y:S03]  /*16a60*/  LDGSTS.E [R17+0x6c00c], desc[UR48][R2.64], !P3 ;  /* 0x6c00c00002117fae */ /* 0x0005e6000d921870 */
[----:B------:R-:W-:Y:S01]  /*16a70*/  ISETP.GE.U32.AND P5, PT, R56, 0x7ffffecd, PT ;  /* 0x7ffffecd3800780c */ /* 0x000fe20003fa6070 */
[----:B------:R-:W-:-:S05]  /*16a80*/  VIADD R56, R59, 0xffffff2b ;  /* 0xffffff2b3b387836 */ /* 0x000fca0000000000 */
[----:B------:R-:W-:Y:S01]  /*16a90*/  ISETP.GE.U32.AND P6, PT, R56, 0x7ffffeec, PT ;  /* 0x7ffffeec3800780c */ /* 0x000fe20003fc6070 */
[----:B------:R-:W-:Y:S01]  /*16aa0*/  STL.64 [R1+0x10a8], R30 ;  /* 0x0010a81e01007387 */ /* 0x000fe20000100a00 */
[----:B-1----:R-:W-:Y:S01]  /*16ab0*/  IADD3 R56, R57, -0xd6, RZ ;  /* 0xffffff2a39387810 */ /* 0x002fe20007ffe0ff */
[----:B------:R-:W-:-:S03]  /*16ac0*/  IMAD.WIDE R58, R13, 0x4, R238 ;  /* 0x000000040d3a7825 */ /* 0x000fc600078e02ee */
[----:B------:R-:W-:Y:S01]  /*16ad0*/  ISETP.GE.U32.AND P3, PT, R56, 0x7ffffeeb, PT ;  /* 0x7ffffeeb3800780c */ /* 0x000fe20003f66070 */
[C---:B------:R-:W-:Y:S02]  /*16ae0*/  IMAD.WIDE R56, R13.reuse, 0x4, R236 ;  /* 0x000000040d387825 */ /* 0x040fe400078e02ec */
[----:B------:R-:W2:Y:S02]  /*16af0*/  LDL.LU.64 R236, [R1+0x608] ;  /* 0x0006080001ec7983 */ /* 0x000ea40000300a00 */
[C---:B------:R-:W-:Y:S02]  /*16b00*/  IMAD.WIDE R60, R13.reuse, 0x4, R244 ;  /* 0x000000040d3c7825 */ /* 0x040fe400078e02f4 */
[----:B------:R-:W2:Y:S02]  /*16b10*/  LDL.LU.64 R238, [R1+0x618] ;  /* 0x0006180001ee7983 */ /* 0x000ea40000300a00 */
[----:B----4-:R-:W-:Y:S02]  /*16b20*/  IMAD.WIDE R62, R13, 0x4, R246 ;  /* 0x000000040d3e7825 */ /* 0x010fe400078e02f6 */
        /* <DEDUP_REMOVED lines=8> */
[----:B------:R-:W-:Y:S04]  /*16bb0*/  LDGSTS.E [R17+0x74000], desc[UR48][R58.64], !P0 ;  /* 0x740000003a117fae */ /* 0x000fe8000c121870 */
[----:B------:R-:W-:Y:S04]  /*16bc0*/  LDGSTS.E [R17+0x78000], desc[UR48][R60.64], !P0 ;  /* 0x780000003c117fae */ /* 0x000fe8000c121870 */
[----:B------:R-:W-:Y:S01]  /*16bd0*/  LDGSTS.E [R17+0x7c000], desc[UR48][R62.64], !P0 ;  /* 0x7c0000003e117fae */ /* 0x000fe2000c121870 */
[----:B------:R-:W-:Y:S01]  /*16be0*/  ISETP.GE.U32.AND P0, PT, R64, 0x7ffffeea, PT ;  /* 0x7ffffeea4000780c */ /* 0x000fe20003f06070 */
[----:B---3--:R-:W-:-:S04]  /*16bf0*/  IMAD.WIDE R64, R13, 0x4, R240 ;  /* 0x000000040d407825 */ /* 0x008fc800078e02f0 */
[C---:B------:R-:W-:Y:S01]  /*16c00*/  IMAD.WIDE R66, R13.reuse, 0x4, R242 ;  /* 0x000000040d427825 */ /* 0x040fe200078e02f2 */
[----:B------:R-:W-:Y:S03]  /*16c10*/  LDGSTS.E [R17+0x70004], desc[UR48][R64.64], !P1 ;  /* 0x7000400040117fae */ /* 0x000fe6000c921870 */
[----:B------:R-:W-:Y:S01]  /*16c20*/  VIADD R72, R72, 0xffffff28 ;  /* 0xffffff2848487836 */ /* 0x000fe20000000000 */
[----:B------:R-:W-:Y:S01]  /*16c30*/  LDGSTS.E [R17+0x74004], desc[UR48][R66.64], !P1 ;  /* 0x7400400042117fae */ /* 0x000fe2000c921870 */
[----:B------:R-:W-:-:S05]  /*16c40*/  IMAD.WIDE R68, R13, 0x4, R248 ;  /* 0x000000040d447825 */ /* 0x000fca00078e02f8 */
[----:B------:R-:W-:Y:S01]  /*16c50*/  LDGSTS.E [R17+0x78004], desc[UR48][R68.64], !P1 ;  /* 0x7800400044117fae */ /* 0x000fe2000c921870 */
[----:B--2---:R-:W-:-:S03]  /*16c60*/  IMAD.WIDE R70, R13, 0x4, R250 ;  /* 0x000000040d467825 */ /* 0x004fc600078e02fa */
[----:B------:R-:W2:Y:S04]  /*16c70*/  LDL.LU.64 R250, [R1+0x660] ;  /* 0x0006600001fa7983 */ /* 0x000ea80000300a00 */
[----:B------:R-:W3:Y:S04]  /*16c80*/  LDL.LU.64 R248, [R1+0x658] ;  /* 0x0006580001f87983 */ /* 0x000ee80000300a00 */
[----:B------:R-:W3:Y:S04]  /*16c90*/  LDL.LU.64 R242, [R1+0x650] ;  /* 0x0006500001f27983 */ /* 0x000ee80000300a00 */
[----:B------:R-:W3:Y:S04]  /*16ca0*/  LDL.LU.64 R240, [R1+0x648] ;  /* 0x0006480001f07983 */ /* 0x000ee80000300a00 */
[----:B------:R-:W-:Y:S04]  /*16cb0*/  STL.64 [R1+0x10d0], R64 ;  /* 0x0010d04001007387 */ /* 0x000fe80000100a00 */
[----:B------:R-:W-:Y:S01]  /*16cc0*/  LDGSTS.E [R17+0x7c004], desc[UR48][R70.64], !P1 ;  /* 0x7c00400046117fae */ /* 0x000fe2000c921870 */
[----:B------:R-:W-:-:S03]  /*16cd0*/  ISETP.GE.U32.AND P1, PT, R72, 0x7ffffee9, PT ;  /* 0x7ffffee94800780c */ /* 0x000fc60003f26070 */
[----:B------:R-:W-:Y:S04]  /*16ce0*/  STL.64 [R1+0x10d8], R66 ;  /* 0x0010d84201007387 */ /* 0x000fe80000100a00 */
[----:B------:R-:W-:Y:S01]  /*16cf0*/  STL.64 [R1+0x10e0], R68 ;  /* 0x0010e04401007387 */ /* 0x000fe20000100a00 */
[----:B------:R-:W-:-:S03]  /*16d00*/  IMAD.WIDE R72, R13, 0x4, R236 ;  /* 0x000000040d487825 */ /* 0x000fc600078e02ec */
[----:B------:R-:W-:Y:S01]  /*16d10*/  STL.64 [R1+0x10e8], R70 ;  /* 0x0010e84601007387 */ /* 0x000fe20000100a00 */
[----:B------:R-:W-:-:S03]  /*16d20*/  IMAD.WIDE R74, R13, 0x4, R238 ;  /* 0x000000040d4a7825 */ /* 0x000fc600078e02ee */
[----:B------:R-:W3:Y:S01]  /*16d30*/  LDL.LU.64 R236, [R1+0x6f8] ;  /* 0x0006f80001ec7983 */ /* 0x000ee20000300a00 */
[----:B----4-:R-:W-:-:S03]  /*16d40*/  IMAD.WIDE R76, R13, 0x4, R244 ;  /* 0x000000040d4c7825 */ /* 0x010fc600078e02f4 */
[----:B------:R-:W4:Y:S01]  /*16d50*/  LDL.LU.64 R238, [R1+0x8b8] ;  /* 0x0008b80001ee7983 */ /* 0x000f220000300a00 */
[----:B------:R-:W-:Y:S01]  /*16d60*/  IADD3 R80, R80, -0xf5, RZ ;  /* 0xffffff0b50507810 */ /* 0x000fe20007ffe0ff */
[----:B------:R-:W-:Y:S02]  /*16d70*/  IMAD.WIDE R78, R13, 0x4, R246 ;  /* 0x000000040d4e7825 */ /* 0x000fe400078e02f6 */
[----:B------:R-:W4:Y:S04]  /*16d80*/  LDL.LU.64 R244, [R1+0x8b0] ;  /* 0x0008b00001f47983 */ /* 0x000f280000300a00 */
[----:B------:R-:W4:Y:S04]  /*16d90*/  LDL.LU.64 R246, [R1+0x8a8] ;  /* 0x0008a80001f67983 */ /* 0x000f280000300a00 */
[----:B------:R-:W-:Y:S04]  /*16da0*/  LDGSTS.E [R17+0x70008], desc[UR48][R72.64], !P2 ;  /* 0x7000800048117fae */ /* 0x000fe8000d121870 */
[----:B------:R-:W-:Y:S04]  /*16db0*/  LDGSTS.E [R17+0x74008], desc[UR48][R74.64], !P2 ;  /* 0x740080004a117fae */ /* 0x000fe8000d121870 */
        /* <DEDUP_REMOVED lines=9> */
[----:B---3--:R-:W-:-:S03]  /*16e50*/  IMAD.WIDE R82, R13, 0x4, R248 ;  /* 0x000000040d527825 */ /* 0x008fc600078e02f8 */
[----:B------:R-:W3:Y:S04]  /*16e60*/  LDL.LU.64 R232, [R1+0x898] ;  /* 0x0008980001e87983 */ /* 0x000ee80000300a00 */
[----:B------:R-:W3:Y:S01]  /*16e70*/  LDL.LU.64 R248, [R1+0x890] ;  /* 0x0008900001f87983 */ /* 0x000ee20000300a00 */
[----:B------:R-:W-:-:S03]  /*16e80*/  IMAD.WIDE R84, R13, 0x4, R242 ;  /* 0x000000040d547825 */ /* 0x000fc600078e02f2 */
[----:B------:R-:W3:Y:S01]  /*16e90*/  LDL.LU.64 R242, [R1+0x888] ;  /* 0x0008880001f27983 */ /* 0x000ee20000300a00 */
[----:B------:R-:W-:-:S03]  /*16ea0*/  IMAD.WIDE R86, R13, 0x4, R240 ;  /* 0x000000040d567825 */ /* 0x000fc600078e02f0 */
[----:B------:R-:W3:Y:S04]  /*16eb0*/  LDL.LU.64 R234, [R1+0x880] ;  /* 0x0008800001ea7983 */ /* 0x000ee80000300a00 */
[----:B------:R-:W3:Y:S04]  /*16ec0*/  LDL.LU.64 R240, [R1+0x878] ;  /* 0x0008780001f07983 */ /* 0x000ee80000300a00 */
[----:B------:R-:W-:Y:S04]  /*16ed0*/  LDGSTS.E [R17+0x7000c], desc[UR48][R80.64], !P5 ;  /* 0x7000c00050117fae */ /* 0x000fe8000e921870 */
[----:B------:R-:W-:Y:S04]  /*16ee0*/  LDGSTS.E [R17+0x7400c], desc[UR48][R82.64], !P5 ;  /* 0x7400c00052117fae */ /* 0x000fe8000e921870 */
[----:B------:R-:W-:Y:S01]  /*16ef0*/  LDGSTS.E [R17+0x7800c], desc[UR48][R84.64], !P5 ;  /* 0x7800c00054117fae */ /* 0x000fe2000e921870 */
[----:B------:R-:W-:-:S03]  /*16f00*/  IMAD.WIDE R28, R13, 0x4, R236 ;  /* 0x000000040d1c7825 */ /* 0x000fc600078e02ec */
[----:B------:R-:W-:Y:S01]  /*16f10*/  LDGSTS.E [R17+0x7c00c], desc[UR48][R86.64], !P5 ;  /* 0x7c00c00056117fae */ /* 0x000fe2000e921870 */
[----:B----4-:R-:W-:-:S03]  /*16f20*/  IMAD.WIDE R6, R13, 0x4, R238 ;  /* 0x000000040d067825 */ /* 0x010fc600078e02ee */
[----:B------:R-:W4:Y:S01]  /*16f30*/  LDL.LU.64 R236, [R1+0x870] ;  /* 0x0008700001ec7983 */ /* 0x000f220000300a00 */
[----:B------:R-:W-:-:S03]  /*16f40*/  IMAD.WIDE R4, R13, 0x4, R244 ;  /* 0x000000040d047825 */ /* 0x000fc600078e02f4 */
[----:B------:R-:W4:Y:S01]  /*16f50*/  LDL.LU.64 R238, [R1+0x868] ;  /* 0x0008680001ee7983 */ /* 0x000f220000300a00 */
[----:B------:R-:W-:-:S03]  /*16f60*/  IMAD.WIDE R2, R13, 0x4, R246 ;  /* 0x000000040d027825 */ /* 0x000fc600078e02f6 */
[----:B------:R-:W-:Y:S04]  /*16f70*/  STL.64 [R1+0x60], R6 ;  /* 0x0000600601007387 */ /* 0x000fe80000100a00 */
[----:B------:R3:W-:Y:S04]  /*16f80*/  STL.64 [R1+0x58], R4 ;  /* 0x0000580401007387 */ /* 0x0007e80000100a00 */
[----:B------:R1:W-:Y:S04]  /*16f90*/  STL.64 [R1+0x50], R2 ;  /* 0x0000500201007387 */ /* 0x0003e80000100a00 */
[----:B------:R-:W4:Y:S04]  /*16fa0*/  LDL.LU.64 R244, [R1+0x860] ;  /* 0x0008600001f47983 */ /* 0x000f280000300a00 */
[----:B------:R-:W-:Y:S04]  /*16fb0*/  LDGSTS.E [R16+0x60000], desc[UR48][R28.64], !P6 ;  /* 0x600000001c107fae */ /* 0x000fe8000f121870 */
[----:B------:R-:W4:Y:S04]  /*16fc0*/  LDL.LU.64 R246, [R1+0x858] ;  /* 0x0008580001f67983 */ /* 0x000f280000300a00 */
[----:B------:R-:W-:Y:S04]  /*16fd0*/  LDGSTS.E [R16+0x64000], desc[UR48][R6.64], !P6 ;  /* 0x6400000006107fae */ /* 0x000fe8000f121870 */
[----:B------:R3:W-:Y:S04]  /*16fe0*/  LDGSTS.E [R16+0x68000], desc[UR48][R4.64], !P6 ;  /* 0x6800000004107fae */ /* 0x0007e8000f121870 */
[----:B------:R1:W-:Y:S01]  /*16ff0*/  LDGSTS.E [R16+0x6c000], desc[UR48][R2.64], !P6 ;  /* 0x6c00000002107fae */ /* 0x0003e2000f121870 */
[----:B--2---:R-:W-:-:S03]  /*17000*/  IMAD.WIDE R26, R13, 0x4, R250 ;  /* 0x000000040d1a7825 */ /* 0x004fc600078e02fa */
[----:B------:R-:W2:Y:S01]  /*17010*/  LDL.LU.64 R250, [R1+0x850] ;  /* 0x0008500001fa7983 */ /* 0x000ea20000300a00 */
[----:B---3--:R-:W-:-:S03]  /*17020*/  IMAD.WIDE R4, R13, 0x4, R232 ;  /* 0x000000040d047825 */ /* 0x008fc600078e02e8 */
[----:B------:R-:W-:Y:S01]  /*17030*/  LDGSTS.E [R16+0x60004], desc[UR48][R26.64], !P3 ;  /* 0x600040001a107fae */ /* 0x000fe2000d921870 */
[----:B------:R-:W-:-:S03]  /*17040*/  IMAD.WIDE R20, R13, 0x4, R248 ;  /* 0x000000040d147825 */ /* 0x000fc600078e02f8 */
[----:B------:R-:W3:Y:S01]  /*17050*/  LDL.LU.64 R248, [R1+0x848] ;  /* 0x0008480001f87983 */ /* 0x000ee20000300a00 */
[----:B-1----:R-:W-:-:S03]  /*17060*/  IMAD.WIDE R2, R13, 0x4, R242 ;  /* 0x000000040d027825 */ /* 0x002fc600078e02f2 */
[----:B------:R1:W-:Y:S04]  /*17070*/  STL.64 [R1+0x40], R4 ;  /* 0x0000400401007387 */ /* 0x0003e80000100a00 */
[----:B------:R1:W-:Y:S04]  /*17080*/  LDGSTS.E [R16+0x64004], desc[UR48][R4.64], !P3 ;  /* 0x6400400004107fae */ /* 0x0003e8000d921870 */
[----:B------:R-:W3:Y:S01]  /*17090*/  LDL.LU.64 R242, [R1+0x780] ;  /* 0x0007800001f27983 */ /* 0x000ee20000300a00 */
[----:B------:R-:W-:-:S03]  /*170a0*/  IMAD.WIDE R22, R13, 0x4, R234 ;  /* 0x000000040d167825 */ /* 0x000fc600078e02ea */
[----:B------:R-:W-:Y:S01]  /*170b0*/  LDGSTS.E [R16+0x68004], desc[UR48][R20.64], !P3 ;  /* 0x6800400014107fae */ /* 0x000fe2000d921870 */
[----:B-1----:R-:W-:-:S03]  /*170c0*/  IMAD.WIDE R4, R13, 0x4, R240 ;  /* 0x000000040d047825 */ /* 0x002fc600078e02f0 */
[----:B------:R-:W-:Y:S04]  /*170d0*/  LDGSTS.E [R16+0x6c004], desc[UR48][R2.64], !P3 ;  /* 0x6c00400002107fae */ /* 0x000fe8000d921870 */
[----:B------:R-:W3:Y:S04]  /*170e0*/  LDL.LU.64 R240, [R1+0x778] ;  /* 0x0007780001f07983 */ /* 0x000ee80000300a00 */
[----:B------:R-:W3:Y:S04]  /*170f0*/  LDL.LU.64 R208, [R1+0x770] ;  /* 0x0007700001d07983 */ /* 0x000ee80000300a00 */
[----:B------:R-:W3:Y:S04]  /*17100*/  LDL.LU.64 R230, [R1+0x768] ;  /* 0x0007680001e67983 */ /* 0x000ee80000300a00 */
[----:B------:R-:W3:Y:S04]  /*17110*/  LDL.LU.64 R234, [R1+0x760] ;  /* 0x0007600001ea7983 */ /* 0x000ee80000300a00 */
[----:B------:R-:W3:Y:S01]  /*17120*/  LDL.LU.64 R232, [R1+0x758] ;  /* 0x0007580001e87983 */ /* 0x000ee20000300a00 */
[----:B------:R-:W-:-:S02]  /*17130*/  VIADD R88, R88, 0xffffff0a ;  /* 0xffffff0a58587836 */ /* 0x000fc40000000000 */
[----:B----4-:R-:W-:Y:S01]  /*17140*/  IMAD.WIDE R10, R13, 0x4, R236 ;  /* 0x000000040d0a7825 */ /* 0x010fe200078e02ec */
[----:B------:R-:W-:Y:S02]  /*17150*/  LDGSTS.E [R16+0x60008], desc[UR48][R22.64], !P0 ;  /* 0x6000800016107fae */ /* 0x000fe4000c121870 */
[----:B------:R-:W-:Y:S01]  /*17160*/  ISETP.GE.U32.AND P5, PT, R88, 0x7ffffecb, PT ;  /* 0x7ffffecb5800780c */ /* 0x000fe20003fa6070 */
[----:B------:R-:W-:Y:S01]  /*17170*/  VIADD R88, R89, 0xffffff09 ;  /* 0xffffff0959587836 */ /* 0x000fe20000000000 */
[----:B------:R-:W-:Y:S01]  /*17180*/  LDGSTS.E [R16+0x64008], desc[UR48][R4.64], !P0 ;  /* 0x6400800004107fae */ /* 0x000fe2000c121870 */
[----:B------:R-:W1:Y:S03]  /*17190*/  LDC R89, c[0x0][0x230] ;  /* 0x00008c00ff597b82 */ /* 0x000e660000000800 */
[----:B------:R-:W-:Y:S01]  /*171a0*/  ISETP.GE.U32.AND P6, PT, R88, 0x7ffffeca, PT ;  /* 0x7ffffeca5800780c */ /* 0x000fe20003fc6070 */
[----:B------:R-:W-:Y:S01]  /*171b0*/  IMAD.WIDE R8, R13, 0x4, R238 ;  /* 0x000000040d087825 */ /* 0x000fe200078e02ee */
[----:B------:R-:W-:Y:S01]  /*171c0*/  IADD3 R88, R90, -0xf8, RZ ;  /* 0xffffff085a587810 */ /* 0x000fe20007ffe0ff */
[----:B------:R-:W-:Y:S03]  /*171d0*/  LDGSTS.E [R16+0x68008], desc[UR48][R10.64], !P0 ;  /* 0x680080000a107fae */ /* 0x000fe6000c121870 */
[----:B------:R-:W-:Y:S01]  /*171e0*/  ISETP.GE.U32.AND P3, PT, R88, 0x7ffffec9, PT ;  /* 0x7ffffec95800780c */ /* 0x000fe20003f66070 */
[----:B------:R-:W-:Y:S01]  /*171f0*/  VIADD R88, R91, 0xffffff27 ;  /* 0xffffff275b587836 */ /* 0x000fe20000000000 */
[----:B------:R-:W-:Y:S01]  /*17200*/  LDGSTS.E [R16+0x6c008], desc[UR48][R8.64], !P0 ;  /* 0x6c00800008107fae */ /* 0x000fe2000c121870 */
[----:B------:R-:W-:-:S04]  /*17210*/  IMAD.WIDE R18, R13, 0x4, R244 ;  /* 0x000000040d127825 */ /* 0x000fc800078e02f4 */
[----:B------:R-:W-:Y:S01]  /*17220*/  IMAD.WIDE R6, R13, 0x4, R246 ;  /* 0x000000040d067825 */ /* 0x000fe200078e02f6 */
[----:B------:R-:W-:Y:S01]  /*17230*/  ISETP.GE.U32.AND P0, PT, R88, 0x7ffffee8, PT ;  /* 0x7ffffee85800780c */ /* 0x000fe20003f06070 */
[----:B------:R-:W-:Y:S04]  /*17240*/  LDGSTS.E [R16+0x6000c], desc[UR48][R18.64], !P1 ;  /* 0x6000c00012107fae */ /* 0x000fe8000c921870 */
[----:B------:R-:W-:Y:S01]  /*17250*/  LDGSTS.E [R16+0x6400c], desc[UR48][R6.64], !P1 ;  /* 0x6400c00006107fae */ /* 0x000fe2000c921870 */
[----:B-1----:R-:W-:-:S03]  /*17260*/  VIADD R88, R89, 0xffffff26 ;  /* 0xffffff2659587836 */ /* 0x002fc60000000000 */
[----:B------:R-:W4:Y:S01]  /*17270*/  LDL.LU.64 R244, [R1+0x750] ;  /* 0x0007500001f47983 */ /* 0x000f220000300a00 */
[----:B------:R-:W-:-:S03]  /*17280*/  IADD3 R96, R96, -0xdb, RZ ;  /* 0xffffff2560607810 */ /* 0x000fc60007ffe0ff */
[----:B------:R-:W4:Y:S04]  /*17290*/  LDL.LU.64 R246, [R1+0x748] ;  /* 0x0007480001f67983 */ /* 0x000f280000300a00 */
[----:B------:R-:W4:Y:S04]  /*172a0*/  LDL.LU.64 R236, [R1+0x740] ;  /* 0x0007400001ec7983 */ /* 0x000f280000300a00 */
[----:B------:R-:W4:Y:S01]  /*172b0*/  LDL.LU.64 R238, [R1+0x738] ;  /* 0x0007380001ee7983 */ /* 0x000f220000300a00 */
[----:B--2---:R-:W-:-:S05]  /*172c0*/  IMAD.WIDE R250, R13, 0x4, R250 ;  /* 0x000000040dfa7825 */ /* 0x004fca00078e02fa */
[----:B------:R-:W-:Y:S01]  /*172d0*/  LDGSTS.E [R16+0x6800c], desc[UR48][R250.64], !P1 ;  /* 0x6800c000fa107fae */ /* 0x000fe2000c921870 */
[----:B---3--:R-:W-:-:S05]  /*172e0*/  IMAD.WIDE R248, R13, 0x4, R248 ;  /* 0x000000040df87825 */ /* 0x008fca00078e02f8 */
[----:B------:R-:W-:Y:S01]  /*172f0*/  LDGSTS.E [R16+0x6c00c], desc[UR48][R248.64], !P1 ;  /* 0x6c00c000f8107fae */ /* 0x000fe2000c921870 */
[----:B------:R-:W-:Y:S01]  /*17300*/  ISETP.GE.U32.AND P1, PT, R88, 0x7ffffee7, PT ;  /* 0x7ffffee75800780c */ /* 0x000fe20003f26070 */
[C---:B------:R-:W-:Y:S02]  /*17310*/  IMAD.WIDE R88, R13.reuse, 0x4, R242 ;  /* 0x000000040d587825 */ /* 0x040fe400078e02f2 */
[----:B------:R-:W2:Y:S04]  /*17320*/  LDL.LU.64 R242, [R1+0x730] ;  /* 0x0007300001f27983 */ /* 0x000ea80000300a00 */
[----:B------:R-:W-:Y:S01]  /*17330*/  LDGSTS.E [R16+0x70000], desc[UR48][R88.64], !P2 ;  /* 0x7000000058107fae */ /* 0x000fe2000d121870 */
[----:B------:R-:W-:-:S03]  /*17340*/  IMAD.WIDE R90, R13, 0x4, R240 ;  /* 0x000000040d5a7825 */ /* 0x000fc600078e02f0 */
[----:B------:R-:W3:Y:S01]  /*17350*/  LDL.LU.64 R240, [R1+0x728] ;  /* 0x0007280001f07983 */ /* 0x000ee20000300a00 */
[----:B------:R-:W-:-:S03]  /*17360*/  IMAD.WIDE R92, R13, 0x4, R208 ;  /* 0x000000040d5c7825 */ /* 0x000fc600078e02d0 */
[----:B------:R-:W-:Y:S01]  /*17370*/  LDGSTS.E [R16+0x74000], desc[UR48][R90.64], !P2 ;  /* 0x740000005a107fae */ /* 0x000fe2000d121870 */
[----:B------:R-:W-:-:S03]  /*17380*/  IMAD.WIDE R94, R13, 0x4, R230 ;  /* 0x000000040d5e7825 */ /* 0x000fc600078e02e6 */
[----:B------:R-:W-:Y:S04]  /*17390*/  LDGSTS.E [R16+0x78000], desc[UR48][R92.64], !P2 ;  /* 0x780000005c107fae */ /* 0x000fe8000d121870 */
[----:B------:R-:W-:Y:S01]  /*173a0*/  LDGSTS.E [R16+0x7c000], desc[UR48][R94.64], !P2 ;  /* 0x7c0000005e107fae */ /* 0x000fe2000d121870 */
[----:B------:R-:W-:Y:S01]  /*173b0*/  ISETP.GE.U32.AND P2, PT, R96, 0x7ffffee6, PT ;  /* 0x7ffffee66000780c */ /* 0x000fe20003f46070 */
[C---:B------:R-:W-:Y:S02]  /*173c0*/  IMAD.WIDE R96, R13.reuse, 0x4, R234 ;  /* 0x000000040d607825 */ /* 0x040fe400078e02ea */
[----:B------:R-:W3:Y:S02]  /*173d0*/  LDL.LU.64 R208, [R1+0x720] ;  /* 0x0007200001d07983 */ /* 0x000ee40000300a00 */
[----:B------:R-:W-:-:S02]  /*173e0*/  IMAD.WIDE R98, R13, 0x4, R232 ;  /* 0x000000040d627825 */ /* 0x000fc400078e02e8 */
[----:B------:R-:W3:Y:S04]  /*173f0*/  LDL.LU.64 R230, [R1+0x718] ;  /* 0x0007180001e67983 */ /* 0x000ee80000300a00 */
[----:B------:R-:W3:Y:S04]  /*17400*/  LDL.LU.64 R234, [R1+0x710] ;  /* 0x0007100001ea7983 */ /* 0x000ee80000300a00 */
[----:B------:R-:W3:Y:S01]  /*17410*/  LDL.LU.64 R232, [R1+0x708] ;  /* 0x0007080001e87983 */ /* 0x000ee20000300a00 */
[----:B------:R-:W-:-:S03]  /*17420*/  VIADD R104, R104, 0xffffff24 ;  /* 0xffffff2468687836 */ /* 0x000fc60000000000 */
[----:B------:R-:W-:Y:S04]  /*17430*/  LDGSTS.E [R16+0x70004], desc[UR48][R96.64], !P5 ;  /* 0x7000400060107fae */ /* 0x000fe8000e921870 */
[----:B------:R-:W-:Y:S01]  /*17440*/  LDGSTS.E [R16+0x74004], desc[UR48][R98.64], !P5 ;  /* 0x7400400062107fae */ /* 0x000fe2000e921870 */
[----:B----4-:R-:W-:-:S04]  /*17450*/  IMAD.WIDE R100, R13, 0x4, R244 ;  /* 0x000000040d647825 */ /* 0x010fc800078e02f4 */
[C---:B------:R-:W-:Y:S01]  /*17460*/  IMAD.WIDE R102, R13.reuse, 0x4, R246 ;  /* 0x000000040d667825 */ /* 0x040fe200078e02f6 */
[----:B------:R-:W-:Y:S04]  /*17470*/  LDGSTS.E [R16+0x78004], desc[UR48][R100.64], !P5 ;  /* 0x7800400064107fae */ /* 0x000fe8000e921870 */
[----:B------:R-:W4:Y:S04]  /*17480*/  LDL.LU.64 R246, [R1+0x840] ;  /* 0x0008400001f67983 */ /* 0x000f280000300a00 */
[----:B------:R-:W4:Y:S01]  /*17490*/  LDL.LU.64 R244, [R1+0x838] ;  /* 0x0008380001f47983 */ /* 0x000f220000300a00 */
[----:B------:R-:W-:-:S03]  /*174a0*/  IMAD.WIDE R106, R13, 0x4, R238 ;  /* 0x000000040d6a7825 */ /* 0x000fc600078e02ee */
[----:B------:R-:W-:Y:S01]  /*174b0*/  LDGSTS.E [R16+0x7c004], desc[UR48][R102.64], !P5 ;  /* 0x7c00400066107fae */ /* 0x000fe2000e921870 */
[----:B------:R-:W-:Y:S01]  /*174c0*/  ISETP.GE.U32.AND P5, PT, R104, 0x7ffffee5, PT ;  /* 0x7ffffee56800780c */ /* 0x000fe20003fa6070 */
[----:B------:R-:W-:-:S04]  /*174d0*/  IMAD.WIDE R104, R13, 0x4, R236 ;  /* 0x000000040d687825 */ /* 0x000fc800078e02ec */
[----:B------:R-:W-:Y:S01]  /*174e0*/  VIADD R112, R112, 0xffffff07 ;  /* 0xffffff0770707836 */ /* 0x000fe20000000000 */
[----:B------:R-:W-:Y:S04]  /*174f0*/  LDGSTS.E [R16+0x70008], desc[UR48][R104.64], !P6 ;  /* 0x7000800068107fae */ /* 0x000fe8000f121870 */
[----:B------:R-:W-:Y:S01]  /*17500*/  LDGSTS.E [R16+0x74008], desc[UR48][R106.64], !P6 ;  /* 0x740080006a107fae */ /* 0x000fe2000f121870 */
[----:B--2---:R-:W-:-:S03]  /*17510*/  IMAD.WIDE R108, R13, 0x4, R242 ;  /* 0x000000040d6c7825 */ /* 0x004fc600078e02f2 */
[----:B------:R-:W2:Y:S04]  /*17520*/  LDL.LU.64 R242, [R1+0x830] ;  /* 0x0008300001f27983 */ /* 0x000ea80000300a00 */
[----:B------:R-:W-:Y:S01]  /*17530*/  LDGSTS.E [R16+0x78008], desc[UR48][R108.64], !P6 ;  /* 0x780080006c107fae */ /* 0x000fe2000f121870 */
[----:B---3--:R-:W-:-:S03]  /*17540*/  IMAD.WIDE R110, R13, 0x4, R240 ;  /* 0x000000040d6e7825 */ /* 0x008fc600078e02f0 */
[----:B------:R-:W3:Y:S04]  /*17550*/  LDL.LU.64 R240, [R1+0x828] ;  /* 0x0008280001f07983 */ /* 0x000ee80000300a00 */
[----:B------:R-:W3:Y:S04]  /*17560*/  LDL.LU.64 R238, [R1+0x820] ;  /* 0x0008200001ee7983 */ /* 0x000ee80000300a00 */
[----:B------:R-:W3:Y:S04]  /*17570*/  LDL.LU.64 R236, [R1+0x818] ;  /* 0x0008180001ec7983 */ /* 0x000ee80000300a00 */
[----:B------:R-:W-:Y:S01]  /*17580*/  LDGSTS.E [R16+0x7c008], desc[UR48][R110.64], !P6 ;  /* 0x7c0080006e107fae */ /* 0x000fe2000f121870 */
[----:B------:R-:W-:-:S03]  /*17590*/  IMAD.WIDE R116, R13, 0x4, R234 ;  /* 0x000000040d747825 */ /* 0x000fc600078e02ea */
[----:B------:R-:W3:Y:S01]  /*175a0*/  LDL.LU.64 R234, [R1+0x810] ;  /* 0x0008100001ea7983 */ /* 0x000ee20000300a00 */
[----:B------:R-:W-:-:S03]  /*175b0*/  IMAD.WIDE R118, R13, 0x4, R232 ;  /* 0x000000040d767825 */ /* 0x000fc600078e02e8 */
[----:B------:R-:W3:Y:S01]  /*175c0*/  LDL.LU.64 R232, [R1+0x808] ;  /* 0x0008080001e87983 */ /* 0x000ee20000300a00 */
[----:B------:R-:W-:-:S03]  /*175d0*/  ISETP.GE.U32.AND P6, PT, R112, 0x7ffffec8, PT ;  /* 0x7ffffec87000780c */ /* 0x000fc60003fc6070 */
[----:B------:R1:W-:Y:S01]  /*175e0*/  STL.64 [R1+0xfd8], R16 ;  /* 0x000fd81001007387 */ /* 0x0003e20000100a00 */
[----:B------:R-:W-:-:S03]  /*175f0*/  IMAD.WIDE R112, R13, 0x4, R208 ;  /* 0x000000040d707825 */ /* 0x000fc600078e02d0 */
[----:B------:R-:W3:Y:S04]  /*17600*/  LDL.LU.64 R204, [R1+0x800] ;  /* 0x0008000001cc7983 */ /* 0x000ee80000300a00 */
[----:B------:R-:W3:Y:S04]  /*17610*/  LDL.LU.64 R220, [R1+0x7f8] ;  /* 0x0007f80001dc7983 */ /* 0x000ee80000300a00 */
[----:B------:R-:W3:Y:S04]  /*17620*/  LDL.LU.64 R218, [R1+0x7f0] ;  /* 0x0007f00001da7983 */ /* 0x000ee80000300a00 */
[----:B------:R-:W3:Y:S01]  /*17630*/  LDL.LU.64 R208, [R1+0x7e8] ;  /* 0x0007e80001d07983 */ /* 0x000ee20000300a00 */
[----:B------:R-:W-:-:S03]  /*17640*/  IMAD.WIDE R114, R13, 0x4, R230 ;  /* 0x000000040d727825 */ /* 0x000fc600078e02e6 */
[----:B------:R-:W3:Y:S04]  /*17650*/  LDL.LU.64 R200, [R1+0x7e0] ;  /* 0x0007e00001c87983 */ /* 0x000ee80000300a00 */
[----:B------:R-:W3:Y:S04]  /*17660*/  LDL.LU.64 R202, [R1+0x7d8] ;  /* 0x0007d80001ca7983 */ /* 0x000ee80000300a00 */
[----:B------:R-:W3:Y:S04]  /*17670*/  LDL.LU.64 R230, [R1+0x7d0] ;  /* 0x0007d00001e67983 */ /* 0x000ee80000300a00 */
[----:B------:R-:W3:Y:S04]  /*17680*/  LDL.LU.64 R216, [R1+0x7c8] ;  /* 0x0007c80001d87983 */ /* 0x000ee80000300a00 */
[----:B------:R-:W3:Y:S04]  /*17690*/  LDL.LU.64 R214, [R1+0x700] ;  /* 0x0007000001d67983 */ /* 0x000ee80000300a00 */
[----:B------:R-:W3:Y:S04]  /*176a0*/  LDL.LU.64 R212, [R1+0x6f0] ;  /* 0x0006f00001d47983 */ /* 0x000ee80000300a00 */
[----:B------:R-:W3:Y:S01]  /*176b0*/  LDL.LU.64 R210, [R1+0x6e8] ;  /* 0x0006e80001d27983 */ /* 0x000ee20000300a00 */
[----:B------:R-:W-:Y:S01]  /*176c0*/  IADD3 R120, R120, -0xfa, RZ ;  /* 0xffffff0678787810 */ /* 0x000fe20007ffe0ff */
[----:B----4-:R-:W-:-:S02]  /*176d0*/  IMAD.WIDE R246, R13, 0x4, R246 ;  /* 0x000000040df67825 */ /* 0x010fc400078e02f6 */
[----:B------:R-:W-:Y:S02]  /*176e0*/  LDGSTS.E [R16+0x7000c], desc[UR48][R112.64], !P3 ;  /* 0x7000c00070107fae */ /* 0x000fe4000d921870 */
[----:B------:R-:W-:Y:S02]  /*176f0*/  IMAD.WIDE R244, R13, 0x4, R244 ;  /* 0x000000040df47825 */ /* 0x000fe400078e02f4 */
[----:B------:R-:W-:Y:S04]  /*17700*/  LDGSTS.E [R16+0x7400c], desc[UR48][R114.64], !P3 ;  /* 0x7400c00072107fae */ /* 0x000fe8000d921870 */
[----:B------:R-:W-:Y:S04]  /*17710*/  LDGSTS.E [R16+0x7800c], desc[UR48][R116.64], !P3 ;  /* 0x7800c00074107fae */ /* 0x000fe8000d921870 */
[----:B------:R1:W-:Y:S01]  /*17720*/  LDGSTS.E [R16+0x7c00c], desc[UR48][R118.64], !P3 ;  /* 0x7c00c00076107fae */ /* 0x0003e2000d921870 */
[----:B------:R-:W-:Y:S01]  /*17730*/  ISETP.GE.U32.AND P3, PT, R120, 0x7ffffec7, PT ;  /* 0x7ffffec77800780c */ /* 0x000fe20003f66070 */
[----:B------:R-:W-:-:S02]  /*17740*/  VIADD R120, R121, 0xffffff05 ;  /* 0xffffff0579787836 */ /* 0x000fc40000000000 */
[----:B------:R-:W-:Y:S04]  /*17750*/  LDGSTS.E [R15+0x60000], desc[UR48][R246.64], !P0 ;  /* 0x60000000f60f7fae */ /* 0x000fe8000c121870 */
[----:B------:R-:W-:Y:S01]  /*17760*/  LDGSTS.E [R15+0x64000], desc[UR48][R244.64], !P0 ;  /* 0x64000000f40f7fae */ /* 0x000fe2000c121870 */
[----:B--2---:R-:W-:-:S05]  /*17770*/  IMAD.WIDE R242, R13, 0x4, R242 ;  /* 0x000000040df27825 */ /* 0x004fca00078e02f2 */
[----:B------:R-:W-:Y:S01]  /*17780*/  LDGSTS.E [R15+0x68000], desc[UR48][R242.64], !P0 ;  /* 0x68000000f20f7fae */ /* 0x000fe2000c121870 */
[----:B---3--:R-:W-:-:S04]  /*17790*/  IMAD.WIDE R240, R13, 0x4, R240 ;  /* 0x000000040df07825 */ /* 0x008fc800078e02f0 */
[C---:B------:R-:W-:Y:S01]  /*177a0*/  IMAD.WIDE R238, R13.reuse, 0x4, R238 ;  /* 0x000000040dee7825 */ /* 0x040fe200078e02ee */
[----:B------:R-:W-:Y:S01]  /*177b0*/  LDGSTS.E [R15+0x6c000], desc[UR48][R240.64], !P0 ;  /* 0x6c000000f00f7fae */ /* 0x000fe2000c121870 */
[----:B------:R-:W-:Y:S02]  /*177c0*/  ISETP.GE.U32.AND P0, PT, R120, 0x7ffffec6, PT ;  /* 0x7ffffec67800780c */ /* 0x000fe40003f06070 */
[C---:B------:R-:W-:Y:S01]  /*177d0*/  IMAD.WIDE R236, R13.reuse, 0x4, R236 ;  /* 0x000000040dec7825 */ /* 0x040fe200078e02ec */
[----:B------:R-:W-:Y:S03]  /*177e0*/  LDGSTS.E [R15+0x60004], desc[UR48][R238.64], !P1 ;  /* 0x60004000ee0f7fae */ /* 0x000fe6000c921870 */
[----:B------:R-:W-:Y:S01]  /*177f0*/  VIADD R120, R122, 0xffffff04 ;  /* 0xffffff047a787836 */ /* 0x000fe20000000000 */
[----:B------:R-:W-:Y:S01]  /*17800*/  LDGSTS.E [R15+0x64004], desc[UR48][R236.64], !P1 ;  /* 0x64004000ec0f7fae */ /* 0x000fe2000c921870 */
[----:B------:R-:W-:-:S04]  /*17810*/  IMAD.WIDE R234, R13, 0x4, R234 ;  /* 0x000000040dea7825 */ /* 0x000fc800078e02ea */
[C---:B------:R-:W-:Y:S01]  /*17820*/  IMAD.WIDE R232, R13.reuse, 0x4, R232 ;  /* 0x000000040de87825 */ /* 0x040fe200078e02e8 */
[----:B------:R-:W-:Y:S04]  /*17830*/  LDGSTS.E [R15+0x68004], desc[UR48][R234.64], !P1 ;  /* 0x68004000ea0f7fae */ /* 0x000fe8000c921870 */
[----:B------:R-:W-:Y:S01]  /*17840*/  LDGSTS.E [R15+0x6c004], desc[UR48][R232.64], !P1 ;  /* 0x6c004000e80f7fae */ /* 0x000fe2000c921870 */
[----:B------:R-:W-:Y:S01]  /*17850*/  ISETP.GE.U32.AND P1, PT, R120, 0x7ffffec5, PT ;  /* 0x7ffffec57800780c */ /* 0x000fe20003f26070 */
[C---:B------:R-:W-:Y:S02]  /*17860*/  IMAD.WIDE R120, R13.reuse, 0x4, R204 ;  /* 0x000000040d787825 */ /* 0x040fe400078e02cc */
[----:B------:R-:W2:Y:S02]  /*17870*/  LDL.LU.64 R204, [R1+0x6e0] ;  /* 0x0006e00001cc7983 */ /* 0x000ea40000300a00 */
[----:B------:R-:W-:-:S02]  /*17880*/  IMAD.WIDE R122, R13, 0x4, R220 ;  /* 0x000000040d7a7825 */ /* 0x000fc400078e02dc */
[----:B------:R-:W3:Y:S02]  /*17890*/  LDL.LU.64 R220, [R1+0x6d8] ;  /* 0x0006d80001dc7983 */ /* 0x000ee40000300a00 */
[C---:B------:R-:W-:Y:S02]  /*178a0*/  IMAD.WIDE R124, R13.reuse, 0x4, R218 ;  /* 0x000000040d7c7825 */ /* 0x040fe400078e02da */
[----:B------:R-:W4:Y:S02]  /*178b0*/  LDL.LU.64 R218, [R1+0x6d0] ;  /* 0x0006d00001da7983 */ /* 0x000f240000300a00 */
[----:B------:R-:W-:Y:S02]  /*178c0*/  IMAD.WIDE R126, R13, 0x4, R208 ;  /* 0x000000040d7e7825 */ /* 0x000fe400078e02d0 */
[----:B------:R-:W2:Y:S01]  /*178d0*/  LDL.LU.64 R208, [R1+0x6c8] ;  /* 0x0006c80001d07983 */ /* 0x000ea20000300a00 */
[----:B------:R-:W-:-:S03]  /*178e0*/  IADD3 R128, R128, -0xdd, RZ ;  /* 0xffffff2380807810 */ /* 0x000fc60007ffe0ff */
[----:B------:R-:W-:Y:S04]  /*178f0*/  LDGSTS.E [R15+0x60008], desc[UR48][R120.64], !P2 ;  /* 0x60008000780f7fae */ /* 0x000fe8000d121870 */
[----:B------:R-:W-:Y:S01]  /*17900*/  LDGSTS.E [R15+0x64008], desc[UR48][R122.64], !P2 ;  /* 0x640080007a0f7fae */ /* 0x000fe2000d121870 */
[----:B------:R-:W-:-:S03]  /*17910*/  IMAD.WIDE R132, R13, 0x4, R230 ;  /* 0x000000040d847825 */ /* 0x000fc600078e02e6 */
[----:B------:R-:W3:Y:S04]  /*17920*/  LDL.LU.64 R230, [R1+0x6c0] ;  /* 0x0006c00001e67983 */ /* 0x000ee80000300a00 */
[----:B------:R-:W-:Y:S01]  /*17930*/  LDGSTS.E [R15+0x68008], desc[UR48][R124.64], !P2 ;  /* 0x680080007c0f7fae */ /* 0x000fe2000d121870 */
[----:B------:R-:W-:-:S03]  /*17940*/  IMAD.WIDE R130, R13, 0x4, R202 ;  /* 0x000000040d827825 */ /* 0x000fc600078e02ca */
[----:B------:R-:W-:Y:S01]  /*17950*/  LDGSTS.E [R15+0x6c008], desc[UR48][R126.64], !P2 ;  /* 0x6c0080007e0f7fae */ /* 0x000fe2000d121870 */
[----:B------:R-:W-:Y:S01]  /*17960*/  ISETP.GE.U32.AND P2, PT, R128, 0x7ffffee4, PT ;  /* 0x7ffffee48000780c */ /* 0x000fe20003f46070 */
[----:B------:R-:W-:-:S04]  /*17970*/  IMAD.WIDE R128, R13, 0x4, R200 ;  /* 0x000000040d807825 */ /* 0x000fc800078e02c8 */
[C---:B------:R-:W-:Y:S01]  /*17980*/  IMAD.WIDE R134, R13.reuse, 0x4, R216 ;  /* 0x000000040d867825 */ /* 0x040fe200078e02d8 */
[----:B------:R1:W-:Y:S03]  /*17990*/  LDGSTS.E [R15+0x6000c], desc[UR48][R128.64], !P5 ;  /* 0x6000c000800f7fae */ /* 0x0003e6000e921870 */
[----:B------:R-:W-:Y:S01]  /*179a0*/  VIADD R136, R136, 0xffffff22 ;  /* 0xffffff2288887836 */ /* 0x000fe20000000000 */
[----:B------:R-:W-:Y:S04]  /*179b0*/  LDGSTS.E [R15+0x6400c], desc[UR48][R130.64], !P5 ;  /* 0x6400c000820f7fae */ /* 0x000fe8000e921870 */
[----:B------:R-:W-:Y:S01]  /*179c0*/  LDGSTS.E [R15+0x6800c], desc[UR48][R132.64], !P5 ;  /* 0x6800c000840f7fae */ /* 0x000fe2000e921870 */
[----:B------:R-:W-:-:S03]  /*179d0*/  IMAD.WIDE R138, R13, 0x4, R212 ;  /* 0x000000040d8a7825 */ /* 0x000fc600078e02d4 */
[----:B------:R-:W-:Y:S01]  /*179e0*/  LDGSTS.E [R15+0x6c00c], desc[UR48][R134.64], !P5 ;  /* 0x6c00c000860f7fae */ /* 0x000fe2000e921870 */
[----:B------:R-:W-:Y:S01]  /*179f0*/  ISETP.GE.U32.AND P5, PT, R136, 0x7ffffee3, PT ;  /* 0x7ffffee38800780c */ /* 0x000fe20003fa6070 */
[C---:B------:R-:W-:Y:S02]  /*17a00*/  IMAD.WIDE R136, R13.reuse, 0x4, R214 ;  /* 0x000000040d887825 */ /* 0x040fe400078e02d6 */
[----:B------:R-:W4:Y:S02]  /*17a10*/  LDL.LU.64 R216, [R1+0x6b8] ;  /* 0x0006b80001d87983 */ /* 0x000f240000300a00 */
[----:B------:R-:W-:Y:S02]  /*17a20*/  IMAD.WIDE R140, R13, 0x4, R210 ;  /* 0x000000040d8c7825 */ /* 0x000fe400078e02d2 */
[----:B------:R-:W4:Y:S04]  /*17a30*/  LDL.LU.64 R214, [R1+0x6b0] ;  /* 0x0006b00001d67983 */ /* 0x000f280000300a00 */
[----:B------:R-:W4:Y:S04]  /*17a40*/  LDL.LU.64 R212, [R1+0x6a8] ;  /* 0x0006a80001d47983 */ /* 0x000f280000300a00 */
[----:B------:R-:W4:Y:S04]  /*17a50*/  LDL.LU.64 R210, [R1+0x6a0] ;  /* 0x0006a00001d27983 */ /* 0x000f280000300a00 */
[----:B------:R-:W4:Y:S04]  /*17a60*/  LDL.LU.64 R196, [R1+0x698] ;  /* 0x0006980001c47983 */ /* 0x000f280000300a00 */
[----:B------:R-:W4:Y:S04]  /*17a70*/  LDL.LU.64 R200, [R1+0x690] ;  /* 0x0006900001c87983 */ /* 0x000f280000300a00 */
[----:B------:R-:W4:Y:S01]  /*17a80*/  LDL.LU.64 R202, [R1+0x688] ;  /* 0x0006880001ca7983 */ /* 0x000f220000300a00 */
[----:B------:R-:W-:-:S03]  /*17a90*/  VIADD R144, R144, 0xffffff21 ;  /* 0xffffff2190907836 */ /* 0x000fc60000000000 */
[----:B------:R-:W-:Y:S04]  /*17aa0*/  LDGSTS.E [R15+0x70000], desc[UR48][R136.64], !P6 ;  /* 0x70000000880f7fae */ /* 0x000fe8000f121870 */
[----:B------:R-:W-:Y:S04]  /*17ab0*/  LDGSTS.E [R15+0x74000], desc[UR48][R138.64], !P6 ;  /* 0x740000008a0f7fae */ /* 0x000fe8000f121870 */
[----:B------:R-:W-:Y:S01]  /*17ac0*/  LDGSTS.E [R15+0x78000], desc[UR48][R140.64], !P6 ;  /* 0x780000008c0f7fae */ /* 0x000fe2000f121870 */
[----:B--2---:R-:W-:-:S03]  /*17ad0*/  IMAD.WIDE R148, R13, 0x4, R208 ;  /* 0x000000040d947825 */ /* 0x004fc600078e02d0 */
[----:B------:R-:W2:Y:S01]  /*17ae0*/  LDL.LU.64 R208, [R1+0x680] ;  /* 0x0006800001d07983 */ /* 0x000ea20000300a00 */
[----:B---3--:R-:W-:-:S03]  /*17af0*/  IMAD.WIDE R150, R13, 0x4, R230 ;  /* 0x000000040d967825 */ /* 0x008fc600078e02e6 */
[----:B------:R-:W3:Y:S01]  /*17b00*/  LDL.LU.64 R230, [R1+0x7c0] ;  /* 0x0007c00001e67983 */ /* 0x000ee20000300a00 */
[----:B------:R-:W-:-:S03]  /*17b10*/  IMAD.WIDE R142, R13, 0x4, R204 ;  /* 0x000000040d8e7825 */ /* 0x000fc600078e02cc */
[----:B------:R-:W3:Y:S04]  /*17b20*/  LDL.LU.64 R204, [R1+0x678] ;  /* 0x0006780001cc7983 */ /* 0x000ee80000300a00 */
[----:B------:R-:W-:Y:S01]  /*17b30*/  LDGSTS.E [R15+0x7c000], desc[UR48][R142.64], !P6 ;  /* 0x7c0000008e0f7fae */ /* 0x000fe2000f121870 */
[----:B------:R-:W-:Y:S01]  /*17b40*/  ISETP.GE.U32.AND P6, PT, R144, 0x7ffffee2, PT ;  /* 0x7ffffee29000780c */ /* 0x000fe20003fc6070 */
[----:B------:R-:W-:-:S04]  /*17b50*/  IMAD.WIDE R144, R13, 0x4, R220 ;  /* 0x000000040d907825 */ /* 0x000fc800078e02dc */
[C---:B----4-:R-:W-:Y:S01]  /*17b60*/  IMAD.WIDE R146, R13.reuse, 0x4, R218 ;  /* 0x000000040d927825 */ /* 0x050fe200078e02da */
[----:B------:R-:W-:Y:S01]  /*17b70*/  IADD3 R152, R152, -0xe0, RZ ;  /* 0xffffff2098987810 */ /* 0x000fe20007ffe0ff */
[----:B------:R-:W4:Y:S04]  /*17b80*/  LDL.LU.64 R218, [R1+0x670] ;  /* 0x0006700001da7983 */ /* 0x000f280000300a00 */
[----:B------:R-:W-:Y:S04]  /*17b90*/  LDGSTS.E [R15+0x70004], desc[UR48][R144.64], !P3 ;  /* 0x70004000900f7fae */ /* 0x000fe8000d921870 */
[----:B------:R-:W-:Y:S04]  /*17ba0*/  LDGSTS.E [R15+0x74004], desc[UR48][R146.64], !P3 ;  /* 0x74004000920f7fae */ /* 0x000fe8000d921870 */
[----:B------:R-:W-:Y:S04]  /*17bb0*/  LDGSTS.E [R15+0x78004], desc[UR48][R148.64], !P3 ;  /* 0x78004000940f7fae */ /* 0x000fe8000d921870 */
[----:B------:R-:W-:Y:S01]  /*17bc0*/  LDGSTS.E [R15+0x7c004], desc[UR48][R150.64], !P3 ;  /* 0x7c004000960f7fae */ /* 0x000fe2000d921870 */
[----:B------:R-:W-:Y:S01]  /*17bd0*/  ISETP.GE.U32.AND P3, PT, R152, 0x7ffffee1, PT ;  /* 0x7ffffee19800780c */ /* 0x000fe20003f66070 */
[----:B------:R-:W-:-:S02]  /*17be0*/  IMAD.WIDE R152, R13, 0x4, R216 ;  /* 0x000000040d987825 */ /* 0x000fc400078e02d8 */
[----:B------:R-:W4:Y:S02]  /*17bf0*/  LDL.LU.64 R220, [R1+0x668] ;  /* 0x0006680001dc7983 */ /* 0x000f240000300a00 */
[C---:B------:R-:W-:Y:S02]  /*17c00*/  IMAD.WIDE R154, R13.reuse, 0x4, R214 ;  /* 0x000000040d9a7825 */ /* 0x040fe400078e02d6 */
[----:B------:R-:W4:Y:S02]  /*17c10*/  LDL.LU.64 R216, [R1+0x8c8] ;  /* 0x0008c80001d87983 */ /* 0x000f240000300a00 */
[C---:B------:R-:W-:Y:S02]  /*17c20*/  IMAD.WIDE R156, R13.reuse, 0x4, R212 ;  /* 0x000000040d9c7825 */ /* 0x040fe400078e02d4 */
[----:B------:R-:W4:Y:S02]  /*17c30*/  LDL.LU.64 R214, [R1+0x7b8] ;  /* 0x0007b80001d67983 */ /* 0x000f240000300a00 */
[----:B------:R-:W-:-:S02]  /*17c40*/  IMAD.WIDE R158, R13, 0x4, R210 ;  /* 0x000000040d9e7825 */ /* 0x000fc400078e02d2 */
[----:B------:R-:W4:Y:S04]  /*17c50*/  LDL.LU.64 R212, [R1+0x7b0] ;  /* 0x0007b00001d47983 */ /* 0x000f280000300a00 */
[----:B------:R-:W4:Y:S01]  /*17c60*/  LDL.LU.64 R210, [R1+0x7a8] ;  /* 0x0007a80001d27983 */ /* 0x000f220000300a00 */
[----:B------:R-:W-:-:S03]  /*17c70*/  VIADD R160, R160, 0xffffff03 ;  /* 0xffffff03a0a07836 */ /* 0x000fc60000000000 */
[----:B------:R-:W-:Y:S04]  /*17c80*/  LDGSTS.E [R15+0x70008], desc[UR48][R152.64], !P0 ;  /* 0x70008000980f7fae */ /* 0x000fe8000c121870 */
[----:B------:R-:W-:Y:S04]  /*17c90*/  LDGSTS.E [R15+0x74008], desc[UR48][R154.64], !P0 ;  /* 0x740080009a0f7fae */ /* 0x000fe8000c121870 */
[----:B------:R-:W-:Y:S01]  /*17ca0*/  LDGSTS.E [R15+0x78008], desc[UR48][R156.64], !P0 ;  /* 0x780080009c0f7fae */ /* 0x000fe2000c121870 */
[----:B------:R-:W-:-:S03]  /*17cb0*/  IMAD.WIDE R162, R13, 0x4, R200 ;  /* 0x000000040da27825 */ /* 0x000fc600078e02c8 */
[----:B------:R-:W-:Y:S01]  /*17cc0*/  LDGSTS.E [R15+0x7c008], desc[UR48][R158.64], !P0 ;  /* 0x7c0080009e0f7fae */ /* 0x000fe2000c121870 */
[----:B------:R-:W-:Y:S01]  /*17cd0*/  ISETP.GE.U32.AND P0, PT, R160, 0x7ffffec4, PT ;  /* 0x7ffffec4a000780c */ /* 0x000fe20003f06070 */
[----:B------:R-:W-:-:S04]  /*17ce0*/  IMAD.WIDE R160, R13, 0x4, R196 ;  /* 0x000000040da07825 */ /* 0x000fc800078e02c4 */
[C---:B------:R-:W-:Y:S01]  /*17cf0*/  IMAD.WIDE R164, R13.reuse, 0x4, R202 ;  /* 0x000000040da47825 */ /* 0x040fe200078e02ca */
[----:B------:R-:W-:Y:S03]  /*17d00*/  LDGSTS.E [R15+0x7000c], desc[UR48][R160.64], !P1 ;  /* 0x7000c000a00f7fae */ /* 0x000fe6000c921870 */
[----:B------:R-:W-:Y:S01]  /*17d10*/  VIADD R168, R168, 0xffffff02 ;  /* 0xffffff02a8a87836 */ /* 0x000fe20000000000 */
[----:B------:R-:W-:Y:S04]  /*17d20*/  LDGSTS.E [R15+0x7400c], desc[UR48][R162.64], !P1 ;  /* 0x7400c000a20f7fae */ /* 0x000fe8000c921870 */
[----:B------:R-:W-:Y:S01]  /*17d30*/  LDGSTS.E [R15+0x7800c], desc[UR48][R164.64], !P1 ;  /* 0x7800c000a40f7fae */ /* 0x000fe2000c921870 */
[----:B--2---:R-:W-:-:S03]  /*17d40*/  IMAD.WIDE R166, R13, 0x4, R208 ;  /* 0x000000040da67825 */ /* 0x004fc600078e02d0 */
[----:B------:R-:W2:Y:S04]  /*17d50*/  LDL.LU.64 R208, [R1+0x7a0] ;  /* 0x0007a00001d07983 */ /* 0x000ea80000300a00 */
[----:B------:R-:W-:Y:S01]  /*17d60*/  LDGSTS.E [R15+0x7c00c], desc[UR48][R166.64], !P1 ;  /* 0x7c00c000a60f7fae */ /* 0x000fe2000c921870 */
[----:B------:R-:W-:Y:S01]  /*17d70*/  ISETP.GE.U32.AND P1, PT, R168, 0x7ffffec3, PT ;  /* 0x7ffffec3a800780c */ /* 0x000fe20003f26070 */
[C---:B---3--:R-:W-:Y:S02]  /*17d80*/  IMAD.WIDE R168, R13.reuse, 0x4, R230 ;  /* 0x000000040da87825 */ /* 0x048fe400078e02e6 */
[----:B------:R-:W3:Y:S02]  /*17d90*/  LDL.LU.64 R230, [R1+0x798] ;  /* 0x0007980001e67983 */ /* 0x000ee40000300a00 */
[----:B------:R-:W-:-:S02]  /*17da0*/  IMAD.WIDE R170, R13, 0x4, R204 ;  /* 0x000000040daa7825 */ /* 0x000fc400078e02cc */
[----:B------:R-:W3:Y:S01]  /*17db0*/  LDL.LU.64 R188, [R1+0x790] ;  /* 0x0007900001bc7983 */ /* 0x000ee20000300a00 */
[----:B------:R-:W-:-:S03]  /*17dc0*/  IADD3 R193, R193, -0x100, RZ ;  /* 0xffffff00c1c17810 */ /* 0x000fc60007ffe0ff */
[----:B------:R-:W-:Y:S01]  /*17dd0*/  LDGSTS.E [R14+0x60000], desc[UR48][R168.64], !P2 ;  /* 0x60000000a80e7fae */ /* 0x000fe2000d121870 */
[----:B------:R-:W-:-:S03]  /*17de0*/  VIADD R184, R184, 0xffffff01 ;  /* 0xffffff01b8b87836 */ /* 0x000fc60000000000 */
[----:B------:R-:W3:Y:S01]  /*17df0*/  LDL.LU.64 R190, [R1+0x788] ;  /* 0x0007880001be7983 */ /* 0x000ee20000300a00 */
[C---:B----4-:R-:W-:Y:S02]  /*17e00*/  IMAD.WIDE R172, R13.reuse, 0x4, R218 ;  /* 0x000000040dac7825 */ /* 0x050fe400078e02da */
[----:B------:R-:W4:Y:S01]  /*17e10*/  S2R R219, SR_TID.X ;  /* 0x0000000000db7919 */ /* 0x000f220000002100 */
[----:B------:R-:W-:Y:S04]  /*17e20*/  LDGSTS.E [R14+0x64000], desc[UR48][R170.64], !P2 ;  /* 0x64000000aa0e7fae */ /* 0x000fe8000d121870 */
[----:B------:R-:W-:Y:S04]  /*17e30*/  LDGSTS.E [R14+0x68000], desc[UR48][R172.64], !P2 ;  /* 0x68000000ac0e7fae */ /* 0x000fe8000d121870 */
[----:B------:R-:W3:Y:S04]  /*17e40*/  LDL.LU.64 R24, [R1+0x8c0] ;  /* 0x0008c00001187983 */ /* 0x000ee80000300a00 */
[----:B------:R-:W3:Y:S01]  /*17e50*/  LDL.LU.64 R194, [R1+0x640] ;  /* 0x0006400001c27983 */ /* 0x000ee20000300a00 */
[----:B------:R-:W-:-:S03]  /*17e60*/  IMAD.WIDE R174, R13, 0x4, R220 ;  /* 0x000000040dae7825 */ /* 0x000fc600078e02dc */
[----:B------:R-:W3:Y:S01]  /*17e70*/  LDL.LU.64 R196, [R1+0x630] ;  /* 0x0006300001c47983 */ /* 0x000ee20000300a00 */
[----:B------:R-:W-:-:S03]  /*17e80*/  IMAD.WIDE R176, R13, 0x4, R216 ;  /* 0x000000040db07825 */ /* 0x000fc600078e02d8 */
[----:B------:R-:W-:Y:S01]  /*17e90*/  LDGSTS.E [R14+0x6c000], desc[UR48][R174.64], !P2 ;  /* 0x6c000000ae0e7fae */ /* 0x000fe2000d121870 */
[----:B------:R-:W-:-:S03]  /*17ea0*/  IMAD.WIDE R178, R13, 0x4, R214 ;  /* 0x000000040db27825 */ /* 0x000fc600078e02d6 */
[----:B------:R-:W-:Y:S01]  /*17eb0*/  LDGSTS.E [R14+0x60004], desc[UR48][R176.64], !P5 ;  /* 0x60004000b00e7fae */ /* 0x000fe2000e921870 */
[----:B------:R-:W-:Y:S01]  /*17ec0*/  IMAD.WIDE R182, R13, 0x4, R210 ;  /* 0x000000040db67825 */ /* 0x000fe200078e02d2 */
[----:B----4-:R-:W-:Y:S01]  /*17ed0*/  LOP3.LUT R219, R219, 0x3f, RZ, 0xc0, !PT ;  /* 0x0000003fdbdb7812 */ /* 0x010fe200078ec0ff */
[----:B------:R-:W4:Y:S01]  /*17ee0*/  LDC R211, c[0x0][0x230] ;  /* 0x00008c00ffd37b82 */ /* 0x000f220000000800 */
[----:B------:R-:W3:Y:S01]  /*17ef0*/  LDL.LU.64 R198, [R1+0x620] ;  /* 0x0006200001c67983 */ /* 0x000ee20000300a00 */
[----:B------:R-:W-:Y:S01]  /*17f00*/  IMAD.WIDE R180, R13, 0x4, R212 ;  /* 0x000000040db47825 */ /* 0x000fe200078e02d4 */
[----:B------:R-:W-:Y:S02]  /*17f10*/  ISETP.GE.AND P2, PT, R219, R193, PT ;  /* 0x000000c1db00720c */ /* 0x000fe40003f46270 */
[----:B------:R-:W-:Y:S04]  /*17f20*/  LDGSTS.E [R14+0x64004], desc[UR48][R178.64], !P5 ;  /* 0x64004000b20e7fae */ /* 0x000fe8000e921870 */
[----:B------:R-:W3:Y:S01]  /*17f30*/  LDL.LU.64 R200, [R1+0x610] ;  /* 0x0006100001c87983 */ /* 0x000ee20000300a00 */
[----:B------:R-:W-:-:S03]  /*17f40*/  SEL R192, RZ, 0x4, P2 ;  /* 0x00000004ffc07807 */ /* 0x000fc60001000000 */
[----:B------:R-:W-:Y:S04]  /*17f50*/  LDGSTS.E [R14+0x68004], desc[UR48][R180.64], !P5 ;  /* 0x68004000b40e7fae */ /* 0x000fe8000e921870 */
[----:B------:R-:W-:Y:S01]  /*17f60*/  LDGSTS.E [R14+0x6c004], desc[UR48][R182.64], !P5 ;  /* 0x6c004000b60e7fae */ /* 0x000fe2000e921870 */
[----:B------:R-:W-:-:S03]  /*17f70*/  ISETP.GE.U32.AND P5, PT, R184, 0x7ffffec2, PT ;  /* 0x7ffffec2b800780c */ /* 0x000fc60003fa6070 */
[----:B------:R-:W3:Y:S01]  /*17f80*/  LDL.LU.64 R202, [R1+0x940] ;  /* 0x0009400001ca7983 */ /* 0x000ee20000300a00 */
[----:B----4-:R-:W-:-:S03]  /*17f90*/  VIADD R211, R211, 0x3f ;  /* 0x0000003fd3d37836 */ /* 0x010fc60000000000 */
[----:B------:R-:W4:Y:S04]  /*17fa0*/  LDL.LU.64 R204, [R1+0x938] ;  /* 0x0009380001cc7983 */ /* 0x000f280000300a00 */
[----:B------:R-:W4:Y:S01]  /*17fb0*/  LDL.LU.64 R206, [R1+0x930] ;  /* 0x0009300001ce7983 */ /* 0x000f220000300a00 */
[----:B------:R-:W-:Y:S01]  /*17fc0*/  ISETP.GT.AND P2, PT, R211, 0x13f, PT ;  /* 0x0000013fd300780c */ /* 0x000fe20003f44270 */
[C---:B--2---:R-:W-:Y:S02]  /*17fd0*/  IMAD.WIDE R184, R13.reuse, 0x4, R208 ;  /* 0x000000040db87825 */ /* 0x044fe400078e02d0 */
[----:B------:R-:W2:Y:S04]  /*17fe0*/  LDL.LU.64 R208, [R1+0x928] ;  /* 0x0009280001d07983 */ /* 0x000ea80000300a00 */
[----:B------:R-:W2:Y:S04]  /*17ff0*/  LDL.LU.64 R210, [R1+0x920] ;  /* 0x0009200001d27983 */ /* 0x000ea80000300a00 */
[----:B------:R-:W2:Y:S04]  /*18000*/  LDL.LU.64 R212, [R1+0x918] ;  /* 0x0009180001d47983 */ /* 0x000ea80000300a00 */
[----:B------:R-:W2:Y:S01]  /*18010*/  LDL.LU.64 R214, [R1+0x910] ;  /* 0x0009100001d67983 */ /* 0x000ea20000300a00 */
[----:B---3--:R-:W-:-:S03]  /*18020*/  IMAD.WIDE R186, R13, 0x4, R230 ;  /* 0x000000040dba7825 */ /* 0x008fc600078e02e6 */
[----:B------:R-:W3:Y:S04]  /*18030*/  LDL.LU.64 R216, [R1+0x908] ;  /* 0x0009080001d87983 */ /* 0x000ee80000300a00 */
[----:B------:R-:W3:Y:S04]  /*18040*/  LDL.LU.64 R218, [R1+0x900] ;  /* 0x0009000001da7983 */ /* 0x000ee80000300a00 */
[----:B------:R-:W3:Y:S04]  /*18050*/  LDL.LU.64 R220, [R1+0x8f8] ;  /* 0x0008f80001dc7983 */ /* 0x000ee80000300a00 */
[----:B------:R-:W4:Y:S01]  /*18060*/  LDL.LU.64 R230, [R1+0x8f0] ;  /* 0x0008f00001e67983 */ /* 0x000f220000300a00 */
[----:B------:R-:W-:Y:S01]  /*18070*/  IMAD.WIDE R188, R13, 0x4, R188 ;  /* 0x000000040dbc7825 */ /* 0x000fe200078e02bc */
[----:B------:R-:W-:-:S02]  /*18080*/  SEL R192, R192, RZ, P2 ;  /* 0x000000ffc0c07207 */ /* 0x000fc40001000000 */
[----:B------:R-:W-:Y:S01]  /*18090*/  LDGSTS.E [R14+0x60008], desc[UR48][R184.64], !P6 ;  /* 0x60008000b80e7fae */ /* 0x000fe2000f121870 */
[----:B------:R-:W-:-:S03]  /*180a0*/  IMAD.WIDE R190, R13, 0x4, R190 ;  /* 0x000000040dbe7825 */ /* 0x000fc600078e02be */
[----:B------:R-:W-:Y:S01]  /*180b0*/  LDGSTS.E [R14+0x64008], desc[UR48][R186.64], !P6 ;  /* 0x64008000ba0e7fae */ /* 0x000fe2000f121870 */
[C---:B-1----:R-:W-:Y:S01]  /*180c0*/  IMAD.WIDE R16, R13.reuse, 0x4, R222 ;  /* 0x000000040d107825 */ /* 0x042fe200078e02de */
[----:B------:R-:W-:Y:S02]  /*180d0*/  ISETP.NE.U32.AND P2, PT, R192, RZ, PT ;  /* 0x000000ffc000720c */ /* 0x000fe40003f45070 */
[----:B------:R-:W-:Y:S01]  /*180e0*/  LDGSTS.E [R14+0x68008], desc[UR48][R188.64], !P6 ;  /* 0x68008000bc0e7fae */ /* 0x000fe2000f121870 */
[----:B------:R-:W-:-:S03]  /*180f0*/  IMAD.WIDE R30, R13, 0x4, R224 ;  /* 0x000000040d1e7825 */ /* 0x000fc600078e02e0 */
[----:B------:R-:W-:Y:S01]  /*18100*/  LDGSTS.E [R14+0x6c008], desc[UR48][R190.64], !P6 ;  /* 0x6c008000be0e7fae */ /* 0x000fe2000f121870 */
[----:B------:R-:W-:Y:S01]  /*18110*/  ISETP.GE.U32.AND P6, PT, R193, 0x7ffffec1, PT ;  /* 0x7ffffec1c100780c */ /* 0x000fe20003fc6070 */
[C---:B------:R-:W-:Y:S02]  /*18120*/  IMAD.WIDE R192, R13.reuse, 0x4, R24 ;  /* 0x000000040dc07825 */ /* 0x040fe400078e0218 */
[----:B------:R1:W-:Y:S02]  /*18130*/  STL.64 [R1+0x708], R16 ;  /* 0x0007081001007387 */ /* 0x0003e40000100a00 */
[C---:B------:R-:W-:Y:S02]  /*18140*/  IMAD.WIDE R24, R13.reuse, 0x4, R226 ;  /* 0x000000040d187825 */ /* 0x040fe400078e02e2 */
[----:B------:R4:W-:Y:S04]  /*18150*/  STL.64 [R1+0x688], R30 ;  /* 0x0006881e01007387 */ /* 0x0009e80000100a00 */
[----:B------:R4:W-:Y:S01]  /*18160*/  STL.64 [R1+0x6a8], R24 ;  /* 0x0006a81801007387 */ /* 0x0009e20000100a00 */
[----:B-1----:R-:W-:-:S03]  /*18170*/  IMAD.WIDE R16, R13, 0x4, R228 ;  /* 0x000000040d107825 */ /* 0x002fc600078e02e4 */
[----:B------:R-:W-:Y:S04]  /*18180*/  LDGSTS.E [R14+0x6000c], desc[UR48][R192.64], !P3 ;  /* 0x6000c000c00e7fae */ /* 0x000fe8000d921870 */
[----:B------:R1:W-:Y:S04]  /*18190*/  STL.64 [R1+0x6c8], R16 ;  /* 0x0006c81001007387 */ /* 0x0003e80000100a00 */
[----:B------:R-:W3:Y:S04]  /*181a0*/  LDL.LU.64 R224, [R1+0x8e8] ;  /* 0x0008e80001e07983 */ /* 0x000ee80000300a00 */
[----:B------:R-:W3:Y:S04]  /*181b0*/  LDL.LU.64 R226, [R1+0x8e0] ;  /* 0x0008e00001e27983 */ /* 0x000ee80000300a00 */
[----:B------:R-:W3:Y:S01]  /*181c0*/  LDL.LU.64 R228, [R1+0x8d8] ;  /* 0x0008d80001e47983 */ /* 0x000ee20000300a00 */
[----:B----4-:R-:W-:-:S03]  /*181d0*/  IMAD.WIDE R222, R13, 0x4, R230 ;  /* 0x000000040dde7825 */ /* 0x010fc600078e02e6 */
[----:B------:R-:W4:Y:S04]  /*181e0*/  LDL.LU.64 R230, [R1+0x8d0] ;  /* 0x0008d00001e67983 */ /* 0x000f280000300a00 */
        /* <DEDUP_REMOVED lines=26> */
[----:B-1----:R-:W4:Y:S01]  /*18390*/  LDL.LU.64 R16, [R1+0x108] ;  /* 0x0001080001107983 */ /* 0x002f220000300a00 */
[----:B--2---:R-:W-:-:S04]  /*183a0*/  IMAD.WIDE R78, R13, 0x4, R78 ;  /* 0x000000040d4e7825 */ /* 0x004fc800078e024e */
[C---:B---3--:R-:W-:Y:S01]  /*183b0*/  IMAD.WIDE R76, R13.reuse, 0x4, R76 ;  /* 0x000000040d4c7825 */ /* 0x048fe200078e024c */
[----:B------:R1:W-:Y:S03]  /*183c0*/  STL.64 [R1+0x6e8], R78 ;  /* 0x0006e84e01007387 */ /* 0x0003e60000100a00 */
[----:B----4-:R-:W-:-:S04]  /*183d0*/  IMAD.WIDE R74, R13, 0x4, R74 ;  /* 0x000000040d4a7825 */ /* 0x010fc800078e024a */
[C---:B------:R-:W-:Y:S01]  /*183e0*/  IMAD.WIDE R72, R13.reuse, 0x4, R72 ;  /* 0x000000040d487825 */ /* 0x040fe200078e0248 */
[----:B-1----:R-:W2:Y:S03]  /*183f0*/  LDL.LU.64 R78, [R1+0x1108] ;  /* 0x00110800014e7983 */ /* 0x002ea60000300a00 */
[C---:B------:R-:W-:Y:S01]  /*18400*/  IMAD.WIDE R70, R13.reuse, 0x4, R70 ;  /* 0x000000040d467825 */ /* 0x040fe200078e0246 */
[----:B------:R1:W-:Y:S03]  /*18410*/  STL.64 [R1+0x728], R76 ;  /* 0x0007284c01007387 */ /* 0x0003e60000100a00 */
[----:B------:R-:W-:-:S04]  /*18420*/  IMAD.WIDE R68, R13, 0x4, R68 ;  /* 0x000000040d447825 */ /* 0x000fc800078e0244 */
[C---:B------:R-:W-:Y:S01]  /*18430*/  IMAD.WIDE R66, R13.reuse, 0x4, R66 ;  /* 0x000000040d427825 */ /* 0x040fe200078e0242 */
[----:B-1----:R-:W3:Y:S04]  /*18440*/  LDL.LU.64 R76, [R1+0x1100] ;  /* 0x00110000014c7983 */ /* 0x002ee80000300a00 */
[----:B------:R1:W-:Y:S01]  /*18450*/  STL.64 [R1+0x748], R74 ;  /* 0x0007484a01007387 */ /* 0x0003e20000100a00 */
[----:B------:R-:W-:-:S04]  /*18460*/  IMAD.WIDE R64, R13, 0x4, R64 ;  /* 0x000000040d407825 */ /* 0x000fc800078e0240 */
[C---:B------:R-:W-:Y:S01]  /*18470*/  IMAD.WIDE R62, R13.reuse, 0x4, R62 ;  /* 0x000000040d3e7825 */ /* 0x040fe200078e023e */
[----:B-1----:R-:W4:Y:S04]  /*18480*/  LDL.LU.64 R74, [R1+0x10f8] ;  /* 0x0010f800014a7983 */ /* 0x002f280000300a00 */
[----:B------:R1:W-:Y:S01]  /*18490*/  STL.64 [R1+0xe80], R72 ;  /* 0x000e804801007387 */ /* 0x0003e20000100a00 */
[----:B------:R-:W-:-:S03]  /*184a0*/  IMAD.WIDE R60, R13, 0x4, R60 ;  /* 0x000000040d3c7825 */ /* 0x000fc600078e023c */
[----:B-1----:R-:W2:Y:S04]  /*184b0*/  LDL.LU.64 R72, [R1+0x10f0] ;  /* 0x0010f00001487983 */ /* 0x002ea80000300a00 */
[----:B------:R1:W-:Y:S01]  /*184c0*/  STL.64 [R1+0xed0], R70 ;  /* 0x000ed04601007387 */ /* 0x0003e20000100a00 */
[----:B------:R-:W-:-:S03]  /*184d0*/  IMAD.WIDE R58, R13, 0x4, R58 ;  /* 0x000000040d3a7825 */ /* 0x000fc600078e023a */
[----:B-1----:R-:W3:Y:S04]  /*184e0*/  LDL.LU.64 R70, [R1+0x10e8] ;  /* 0x0010e80001467983 */ /* 0x002ee80000300a00 */
[----:B------:R1:W-:Y:S01]  /*184f0*/  STL.64 [R1+0xed8], R68 ;  /* 0x000ed84401007387 */ /* 0x0003e20000100a00 */
[----:B------:R-:W-:-:S03]  /*18500*/  IMAD.WIDE R56, R13, 0x4, R56 ;  /* 0x000000040d387825 */ /* 0x000fc600078e0238 */
[----:B-1----:R-:W4:Y:S04]  /*18510*/  LDL.LU.64 R68, [R1+0x10e0] ;  /* 0x0010e00001447983 */ /* 0x002f280000300a00 */
[----:B------:R1:W-:Y:S01]  /*18520*/  STL.64 [R1+0xee0], R66 ;  /* 0x000ee04201007387 */ /* 0x0003e20000100a00 */
[----:B------:R-:W-:-:S03]  /*18530*/  IMAD.WIDE R30, R13, 0x4, R30 ;  /* 0x000000040d1e7825 */ /* 0x000fc600078e021e */
[----:B-1----:R-:W3:Y:S04]  /*18540*/  LDL.LU.64 R66, [R1+0x10d8] ;  /* 0x0010d80001427983 */ /* 0x002ee80000300a00 */
[----:B------:R1:W-:Y:S01]  /*18550*/  STL.64 [R1+0x768], R64 ;  /* 0x0007684001007387 */ /* 0x0003e20000100a00 */
[----:B------:R-:W-:-:S03]  /*18560*/  IMAD.WIDE R34, R13, 0x4, R34 ;  /* 0x000000040d227825 */ /* 0x000fc600078e0222 */
[----:B-1----:R-:W2:Y:S04]  /*18570*/  LDL.LU.64 R64, [R1+0x10d0] ;  /* 0x0010d00001407983 */ /* 0x002ea80000300a00 */
        /* <DEDUP_REMOVED lines=35> */
[----:B-1----:R-:W2:Y:S04]  /*187b0*/  LDL.LU.64 R48, [R1+0x1070] ;  /* 0x0010700001307983 */ /* 0x002ea80000300a00 */
[----:B------:R1:W-:Y:S04]  /*187c0*/  STL.64 [R1+0xf10], R46 ;  /* 0x000f102e01007387 */ /* 0x0003e80000100a00 */
[----:B-1----:R-:W4:Y:S04]  /*187d0*/  LDL.LU.64 R46, [R1+0x1068] ;  /* 0x00106800012e7983 */ /* 0x002f280000300a00 */
[----:B------:R1:W-:Y:S04]  /*187e0*/  STL.64 [R1+0xf18], R44 ;  /* 0x000f182c01007387 */ /* 0x0003e80000100a00 */
[----:B-1----:R-:W4:Y:S04]  /*187f0*/  LDL.LU.64 R44, [R1+0x1060] ;  /* 0x00106000012c7983 */ /* 0x002f280000300a00 */
[----:B------:R1:W-:Y:S04]  /*18800*/  STL.64 [R1+0xf20], R42 ;  /* 0x000f202a01007387 */ /* 0x0003e80000100a00 */
[----:B-1----:R-:W4:Y:S04]  /*18810*/  LDL.LU.64 R42, [R1+0x1058] ;  /* 0x00105800012a7983 */ /* 0x002f280000300a00 */
[----:B------:R1:W-:Y:S04]  /*18820*/  STL.64 [R1+0x850], R40 ;  /* 0x0008502801007387 */ /* 0x0003e80000100a00 */
[----:B-1----:R-:W3:Y:S04]  /*18830*/  LDL.LU.64 R40, [R1+0x1050] ;  /* 0x0010500001287983 */ /* 0x002ee80000300a00 */
[----:B------:R1:W-:Y:S04]  /*18840*/  STL.64 [R1+0x858], R32 ;  /* 0x0008582001007387 */ /* 0x0003e80000100a00 */
[----:B-1----:R-:W2:Y:S04]  /*18850*/  LDL.LU.64 R32, [R1+0x1048] ;  /* 0x0010480001207983 */ /* 0x002ea80000300a00 */
[----:B------:R1:W-:Y:S04]  /*18860*/  STL.64 [R1+0x860], R24 ;  /* 0x0008601801007387 */ /* 0x0003e80000100a00 */
[----:B-1----:R-:W4:Y:S01]  /*18870*/  LDL.LU.64 R24, [R1+0x1040] ;  /* 0x0010400001187983 */ /* 0x002f220000300a00 */
[----:B------:R-:W-:-:S05]  /*18880*/  IMAD.WIDE R16, R13, 0x4, R16 ;  /* 0x000000040d107825 */ /* 0x000fca00078e0210 */
[----:B------:R2:W-:Y:S01]  /*18890*/  STL.64 [R1+0x868], R16 ;  /* 0x0008681001007387 */ /* 0x0005e20000100a00 */
[----:B------:R-:W-:-:S04]  /*188a0*/  IMAD.WIDE R18, R13, 0x4, R18 ;  /* 0x000000040d127825 */ /* 0x000fc800078e0212 */
[----:B------:R-:W-:-:S04]  /*188b0*/  IMAD.WIDE R194, R13, 0x4, R194 ;  /* 0x000000040dc27825 */ /* 0x000fc800078e02c2 */
[----:B--2---:R-:W-:-:S04]  /*188c0*/  IMAD.WIDE R16, R13, 0x4, R32 ;  /* 0x000000040d107825 */ /* 0x004fc800078e0220 */
[----:B---3--:R-:W-:-:S04]  /*188d0*/  IMAD.WIDE R32, R13, 0x4, R40 ;  /* 0x000000040d207825 */ /* 0x008fc800078e0228 */
[----:B----4-:R-:W-:-:S05]  /*188e0*/  IMAD.WIDE R24, R13, 0x4, R24 ;  /* 0x000000040d187825 */ /* 0x010fca00078e0218 */
[----:B------:R1:W-:Y:S04]  /*188f0*/  STL.64 [R1+0xf28], R24 ;  /* 0x000f281801007387 */ /* 0x0003e80000100a00 */
[----:B------:R2:W-:Y:S04]  /*18900*/  STL.64 [R1+0xf30], R16 ;  /* 0x000f301001007387 */ /* 0x0005e80000100a00 */
[----:B------:R3:W-:Y:S01]  /*18910*/  STL.64 [R1+0xf38], R32 ;  /* 0x000f382001007387 */ /* 0x0007e20000100a00 */
[----:B-1----:R-:W-:-:S04]  /*18920*/  IMAD.WIDE R24, R13, 0x4, R48 ;  /* 0x000000040d187825 */ /* 0x002fc800078e0230 */
[C---:B--2---:R-:W-:Y:S02]  /*18930*/  IMAD.WIDE R16, R13.reuse, 0x4, R38 ;  /* 0x000000040d107825 */ /* 0x044fe400078e0226 */
[----:B------:R-:W2:Y:S04]  /*18940*/  LDL.LU.64 R38, [R1+0x1038] ;  /* 0x0010380001267983 */ /* 0x000ea80000300a00 */
[----:B------:R1:W-:Y:S01]  /*18950*/  STL.64 [R1+0xf40], R24 ;  /* 0x000f401801007387 */ /* 0x0003e20000100a00 */
[----:B---3--:R-:W-:-:S04]  /*18960*/  IMAD.WIDE R32, R13, 0x4, R30 ;  /* 0x000000040d207825 */ /* 0x008fc800078e021e */
[C---:B-1----:R-:W-:Y:S02]  /*18970*/  IMAD.WIDE R24, R13.reuse, 0x4, R36 ;  /* 0x000000040d187825 */ /* 0x042fe400078e0224 */
[----:B------:R-:W3:Y:S04]  /*18980*/  LDL.LU.64 R36, [R1+0x1030] ;  /* 0x0010300001247983 */ /* 0x000ee80000300a00 */
[----:B------:R1:W-:Y:S02]  /*18990*/  STL.64 [R1+0x870], R16 ;  /* 0x0008701001007387 */ /* 0x0003e40000100a00 */
[C---:B-1----:R-:W-:Y:S02]  /*189a0*/  IMAD.WIDE R16, R13.reuse, 0x4, R34 ;  /* 0x000000040d107825 */ /* 0x042fe400078e0222 */
[----:B------:R-:W4:Y:S04]  /*189b0*/  LDL.LU.64 R34, [R1+0x1028] ;  /* 0x0010280001227983 */ /* 0x000f280000300a00 */
[----:B------:R1:W-:Y:S04]  /*189c0*/  STL.64 [R1+0x878], R24 ;  /* 0x0008781801007387 */ /* 0x0003e80000100a00 */
[----:B------:R-:W2:Y:S04]  /*189d0*/  LDL.LU.64 R30, [R1+0x1020] ;  /* 0x00102000011e7983 */ /* 0x000ea80000300a00 */
[----:B------:R1:W-:Y:S02]  /*189e0*/  STL.64 [R1+0x880], R16 ;  /* 0x0008801001007387 */ /* 0x0003e40000100a00 */
[----:B-1----:R-:W-:-:S02]  /*189f0*/  IMAD.WIDE R24, R13, 0x4, R56 ;  /* 0x000000040d187825 */ /* 0x002fc400078e0238 */
[----:B------:R1:W-:Y:S04]  /*18a00*/  STL.64 [R1+0x888], R32 ;  /* 0x0008882001007387 */ /* 0x0003e80000100a00 */
[----:B------:R1:W-:Y:S01]  /*18a10*/  STL.64 [R1+0xf48], R24 ;  /* 0x000f481801007387 */ /* 0x0003e20000100a00 */
[----:B------:R-:W-:-:S04]  /*18a20*/  IMAD.WIDE R16, R13, 0x4, R64 ;  /* 0x000000040d107825 */ /* 0x000fc800078e0240 */
[C---:B-1----:R-:W-:Y:S01]  /*18a30*/  IMAD.WIDE R32, R13.reuse, 0x4, R72 ;  /* 0x000000040d207825 */ /* 0x042fe200078e0248 */
[----:B------:R1:W-:Y:S03]  /*18a40*/  STL.64 [R1+0xf50], R16 ;  /* 0x000f501001007387 */ /* 0x0003e60000100a00 */
[C---:B------:R-:W-:Y:S01]  /*18a50*/  IMAD.WIDE R24, R13.reuse, 0x4, R80 ;  /* 0x000000040d187825 */ /* 0x040fe200078e0250 */
[----:B------:R-:W-:Y:S03]  /*18a60*/  STL.64 [R1+0xf58], R32 ;  /* 0x000f582001007387 */ /* 0x000fe60000100a00 */
[C---:B-1----:R-:W-:Y:S02]  /*18a70*/  IMAD.WIDE R16, R13.reuse, 0x4, R28 ;  /* 0x000000040d107825 */ /* 0x042fe400078e021c */
[----:B------:R-:W3:Y:S04]  /*18a80*/  LDL.LU.64 R28, [R1+0x1018] ;  /* 0x00101800011c7983 */ /* 0x000ee80000300a00 */
[----:B------:R1:W-:Y:S02]  /*18a90*/  STL.64 [R1+0xf60], R24 ;  /* 0x000f601801007387 */ /* 0x0003e40000100a00 */
[----:B-1----:R-:W-:-:S02]  /*18aa0*/  IMAD.WIDE R24, R13, 0x4, R26 ;  /* 0x000000040d187825 */ /* 0x002fc400078e021a */
[----:B------:R-:W4:Y:S04]  /*18ab0*/  LDL.LU.64 R26, [R1+0x1010] ;  /* 0x00101000011a7983 */ /* 0x000f280000300a00 */
[----:B------:R1:W-:Y:S04]  /*18ac0*/  STL.64 [R1+0x890], R16 ;  /* 0x0008901001007387 */ /* 0x0003e80000100a00 */
[----:B------:R-:W-:Y:S01]  /*18ad0*/  STL.64 [R1+0x898], R24 ;  /* 0x0008981801007387 */ /* 0x000fe20000100a00 */
[----:B-1----:R-:W-:-:S04]  /*18ae0*/  IMAD.WIDE R16, R13, 0x4, R22 ;  /* 0x000000040d107825 */ /* 0x002fc800078e0216 */
[C---:B------:R-:W-:Y:S01]  /*18af0*/  IMAD.WIDE R22, R13.reuse, 0x4, R88 ;  /* 0x000000040d167825 */ /* 0x040fe200078e0258 */
[----:B------:R1:W-:Y:S04]  /*18b00*/  STL.64 [R1+0x8a0], R16 ;  /* 0x0008a01001007387 */ /* 0x0003e80000100a00 */
[----:B------:R1:W-:Y:S04]  /*18b10*/  STL.64 [R1+0x8a8], R18 ;  /* 0x0008a81201007387 */ /* 0x0003e80000100a00 */
[----:B------:R1:W-:Y:S02]  /*18b20*/  STL.64 [R1+0xf68], R22 ;  /* 0x000f681601007387 */ /* 0x0003e40000100a00 */
[----:B-1----:R-:W-:-:S04]  /*18b30*/  IMAD.WIDE R16, R13, 0x4, R96 ;  /* 0x000000040d107825 */ /* 0x002fc800078e0260 */
[C---:B------:R-:W-:Y:S01]  /*18b40*/  IMAD.WIDE R18, R13.reuse, 0x4, R104 ;  /* 0x000000040d127825 */ /* 0x040fe200078e0268 */
[----:B------:R1:W-:Y:S03]  /*18b50*/  STL.64 [R1+0xf70], R16 ;  /* 0x000f701001007387 */ /* 0x0003e60000100a00 */
[C---:B------:R-:W-:Y:S01]  /*18b60*/  IMAD.WIDE R22, R13.reuse, 0x4, R112 ;  /* 0x000000040d167825 */ /* 0x040fe200078e0270 */
        /* <DEDUP_REMOVED lines=19> */
[----:B------:R-:W-:Y:S01]  /*18ca0*/  STL.64 [R1+0x8d0], R22 ;  /* 0x0008d01601007387 */ /* 0x000fe20000100a00 */
[----:B-1----:R-:W-:-:S04]  /*18cb0*/  IMAD.WIDE R16, R13, 0x4, R176 ;  /* 0x000000040d107825 */ /* 0x002fc800078e02b0 */
[C---:B------:R-:W-:Y:S01]  /*18cc0*/  IMAD.WIDE R18, R13.reuse, 0x4, R184 ;  /* 0x000000040d127825 */ /* 0x040fe200078e02b8 */
[----:B------:R1:W-:Y:S04]  /*18cd0*/  STL.64 [R1+0x8d8], R16 ;  /* 0x0008d81001007387 */ /* 0x0003e80000100a00 */
[----:B------:R1:W-:Y:S02]  /*18ce0*/  STL.64 [R1+0x8e0], R18 ;  /* 0x0008e01201007387 */ /* 0x0003e40000100a00 */
[----:B-1----:R-:W-:-:S04]  /*18cf0*/  IMAD.WIDE R16, R13, 0x4, R192 ;  /* 0x000000040d107825 */ /* 0x002fc800078e02c0 */
[C---:B------:R-:W-:Y:S01]  /*18d00*/  IMAD.WIDE R18, R13.reuse, 0x4, R194 ;  /* 0x000000040d127825 */ /* 0x040fe200078e02c2 */
[----:B------:R1:W-:Y:S04]  /*18d10*/  STL.64 [R1+0x900], R16 ;  /* 0x0009001001007387 */ /* 0x0003e80000100a00 */
[----:B-1----:R-:W2:Y:S04]  /*18d20*/  LDL.LU.64 R16, [R1+0x508] ;  /* 0x0005080001107983 */ /* 0x002ea80000300a00 */
[----:B------:R-:W3:Y:S04]  /*18d30*/  LDL.LU.64 R246, [R1+0x500] ;  /* 0x0005000001f67983 */ /* 0x000ee80000300a00 */
[----:B------:R1:W-:Y:S04]  /*18d40*/  STL.64 [R1+0xfa8], R18 ;  /* 0x000fa81201007387 */ /* 0x0003e80000100a00 */
[----:B------:R-:W4:Y:S04]  /*18d50*/  LDL.LU.64 R120, [R1+0x4f8] ;  /* 0x0004f80001787983 */ /* 0x000f280000300a00 */
[----:B------:R-:W3:Y:S04]  /*18d60*/  LDL.LU.64 R112, [R1+0x4f0] ;  /* 0x0004f00001707983 */ /* 0x000ee80000300a00 */
[----:B------:R-:W3:Y:S04]  /*18d70*/  LDL.LU.64 R104, [R1+0x4e8] ;  /* 0x0004e80001687983 */ /* 0x000ee80000300a00 */
[----:B------:R-:W3:Y:S04]  /*18d80*/  LDL.LU.64 R96, [R1+0x4e0] ;  /* 0x0004e00001607983 */ /* 0x000ee80000300a00 */
[----:B-1----:R-:W3:Y:S04]  /*18d90*/  LDL.LU.64 R18, [R1+0x4d8] ;  /* 0x0004d80001127983 */ /* 0x002ee80000300a00 */
[----:B------:R-:W3:Y:S04]  /*18da0*/  LDL.LU.64 R88, [R1+0x4d0] ;  /* 0x0004d00001587983 */ /* 0x000ee80000300a00 */
[----:B------:R-:W3:Y:S04]  /*18db0*/  LDL.LU.64 R80, [R1+0x4c8] ;  /* 0x0004c80001507983 */ /* 0x000ee80000300a00 */
[----:B------:R-:W3:Y:S04]  /*18dc0*/  LDL.LU.64 R72, [R1+0x4b8] ;  /* 0x0004b80001487983 */ /* 0x000ee80000300a00 */
[----:B------:R-:W3:Y:S04]  /*18dd0*/  LDL.LU.64 R64, [R1+0x4b0] ;  /* 0x0004b00001407983 */ /* 0x000ee80000300a00 */
[----:B------:R-:W3:Y:S04]  /*18de0*/  LDL.LU.64 R56, [R1+0x4a8] ;  /* 0x0004a80001387983 */ /* 0x000ee80000300a00 */
[----:B------:R-:W3:Y:S01]  /*18df0*/  LDL.LU.64 R22, [R1+0x490] ;  /* 0x0004900001167983 */ /* 0x000ee20000300a00 */
[----:B------:R-:W-:-:S03]  /*18e00*/  IMAD.WIDE R196, R13, 0x4, R196 ;  /* 0x000000040dc47825 */ /* 0x000fc600078e02c4 */
[----:B------:R-:W3:Y:S04]  /*18e10*/  LDL.LU.64 R48, [R1+0x468] ;  /* 0x0004680001307983 */ /* 0x000ee80000300a00 */
[----:B------:R-:W3:Y:S04]  /*18e20*/  LDL.LU.64 R40, [R1+0x458] ;  /* 0x0004580001287983 */ /* 0x000ee80000300a00 */
[----:B------:R-:W3:Y:S01]  /*18e30*/  LDL.LU.64 R32, [R1+0x430] ;  /* 0x0004300001207983 */ /* 0x000ee20000300a00 */
[----:B------:R-:W-:-:S04]  /*18e40*/  IMAD.WIDE R198, R13, 0x4, R198 ;  /* 0x000000040dc67825 */ /* 0x000fc800078e02c6 */
[----:B------:R-:W-:-:S04]  /*18e50*/  IMAD.WIDE R24, R13, 0x4, R196 ;  /* 0x000000040d187825 */ /* 0x000fc800078e02c4 */
[C---:B------:R-:W-:Y:S01]  /*18e60*/  IMAD.WIDE R200, R13.reuse, 0x4, R200 ;  /* 0x000000040dc87825 */ /* 0x040fe200078e02c8 */
[----:B------:R1:W-:Y:S03]  /*18e70*/  STL.64 [R1+0xfb0], R24 ;  /* 0x000fb01801007387 */ /* 0x0003e60000100a00 */
[----:B------:R-:W-:-:S04]  /*18e80*/  IMAD.WIDE R128, R13, 0x4, R200 ;  /* 0x000000040d807825 */ /* 0x000fc800078e02c8 */
[----:B-1----:R-:W-:-:S05]  /*18e90*/  IMAD.WIDE R24, R13, 0x4, R198 ;  /* 0x000000040d187825 */ /* 0x002fca00078e02c6 */
[----:B------:R1:W-:Y:S04]  /*18ea0*/  STL.64 [R1+0xfb8], R24 ;  /* 0x000fb81801007387 */ /* 0x0003e80000100a00 */
[----:B-1----:R-:W3:Y:S04]  /*18eb0*/  LDL.LU.64 R24, [R1+0x420] ;  /* 0x0004200001187983 */ /* 0x002ee80000300a00 */
[----:B------:R4:W-:Y:S01]  /*18ec0*/  STL.64 [R1+0xfc0], R128 ;  /* 0x000fc08001007387 */ /* 0x0009e20000100a00 */
[----:B--2---:R-:W-:-:S03]  /*18ed0*/  IMAD.WIDE R238, R13, 0x4, R16 ;  /* 0x000000040dee7825 */ /* 0x004fc600078e0210 */
[----:B------:R-:W2:Y:S01]  /*18ee0*/  LDL.LU.64 R16, [R1+0x418] ;  /* 0x0004180001107983 */ /* 0x000ea20000300a00 */
[----:B----4-:R-:W-:-:S04]  /*18ef0*/  IMAD.WIDE R128, R13, 0x4, R120 ;  /* 0x000000040d807825 */ /* 0x010fc800078e0278 */
[C---:B---3--:R-:W-:Y:S01]  /*18f00*/  IMAD.WIDE R120, R13.reuse, 0x4, R112 ;  /* 0x000000040d787825 */ /* 0x048fe200078e0270 */
[----:B------:R-:W-:Y:S03]  /*18f10*/  STL.64 [R1+0x500], R128 ;  /* 0x0005008001007387 */ /* 0x000fe60000100a00 */
[C---:B------:R-:W-:Y:S01]  /*18f20*/  IMAD.WIDE R112, R13.reuse, 0x4, R104 ;  /* 0x000000040d707825 */ /* 0x040fe200078e0268 */
[----:B------:R-:W-:Y:S03]  /*18f30*/  STL.64 [R1+0x508], R120 ;  /* 0x0005087801007387 */ /* 0x000fe60000100a00 */
[C---:B------:R-:W-:Y:S01]  /*18f40*/  IMAD.WIDE R96, R13.reuse, 0x4, R96 ;  /* 0x000000040d607825 */ /* 0x040fe200078e0260 */
[----:B------:R-:W-:Y:S03]  /*18f50*/  STL.64 [R1+0x510], R112 ;  /* 0x0005107001007387 */ /* 0x000fe60000100a00 */
[----:B------:R-:W-:-:S02]  /*18f60*/  IMAD.WIDE R104, R13, 0x4, R18 ;  /* 0x000000040d687825 */ /* 0x000fc400078e0212 */
[----:B------:R-:W3:Y:S04]  /*18f70*/  LDL.LU.64 R18, [R1+0x400] ;  /* 0x0004000001127983 */ /* 0x000ee80000300a00 */
[----:B------:R1:W-:Y:S04]  /*18f80*/  STL.64 [R1+0x518], R96 ;  /* 0x0005186001007387 */ /* 0x0003e80000100a00 */
[----:B------:R-:W-:Y:S01]  /*18f90*/  STL.64 [R1+0x530], R104 ;  /* 0x0005306801007387 */ /* 0x000fe20000100a00 */
[----:B-1----:R-:W-:-:S04]  /*18fa0*/  IMAD.WIDE R96, R13, 0x4, R88 ;  /* 0x000000040d607825 */ /* 0x002fc800078e0258 */
[C---:B------:R-:W-:Y:S01]  /*18fb0*/  IMAD.WIDE R88, R13.reuse, 0x4, R80 ;  /* 0x000000040d587825 */ /* 0x040fe200078e0250 */
[----:B------:R-:W-:Y:S03]  /*18fc0*/  STL.64 [R1+0x540], R96 ;  /* 0x0005406001007387 */ /* 0x000fe60000100a00 */
[C---:B------:R-:W-:Y:S01]  /*18fd0*/  IMAD.WIDE R80, R13.reuse, 0x4, R72 ;  /* 0x000000040d507825 */ /* 0x040fe200078e0248 */
[----:B------:R-:W-:Y:S03]  /*18fe0*/  STL.64 [R1+0x568], R88 ;  /* 0x0005685801007387 */ /* 0x000fe60000100a00 */
[C---:B------:R-:W-:Y:S01]  /*18ff0*/  IMAD.WIDE R72, R13.reuse, 0x4, R64 ;  /* 0x000000040d487825 */ /* 0x040fe200078e0240 */
[----:B------:R-:W-:Y:S03]  /*19000*/  STL.64 [R1+0x8e8], R80 ;  /* 0x0008e85001007387 */ /* 0x000fe60000100a00 */
[C---:B------:R-:W-:Y:S01]  /*19010*/  IMAD.WIDE R64, R13.reuse, 0x4, R56 ;  /* 0x000000040d407825 */ /* 0x040fe200078e0238 */
[----:B------:R-:W-:Y:S03]  /*19020*/  STL.64 [R1+0x8f0], R72 ;  /* 0x0008f04801007387 */ /* 0x000fe60000100a00 */
[----:B------:R-:W-:-:S02]  /*19030*/  IMAD.WIDE R56, R13, 0x4, R22 ;  /* 0x000000040d387825 */ /* 0x000fc400078e0216 */
[----:B------:R-:W4:Y:S02]  /*19040*/  LDL.LU.64 R22, [R1+0x3f0] ;  /* 0x0003f00001167983 */ /* 0x000f240000300a00 */
[----:B------:R-:W-:-:S04]  /*19050*/  IMAD.WIDE R202, R13, 0x4, R202 ;  /* 0x000000040dca7825 */ /* 0x000fc800078e02ca */
[C---:B------:R-:W-:Y:S01]  /*19060*/  IMAD.WIDE R204, R13.reuse, 0x4, R204 ;  /* 0x000000040dcc7825 */ /* 0x040fe200078e02cc */
[----:B------:R-:W-:Y:S03]  /*19070*/  LDGSTS.E [R14+0x6400c], desc[UR48][R202.64], !P3 ;  /* 0x6400c000ca0e7fae */ /* 0x000fe6000d921870 */
        /* <DEDUP_REMOVED lines=11> */
[----:B------:R-:W-:Y:S03]  /*19130*/  STL.64 [R1+0x8f8], R64 ;  /* 0x0008f84001007387 */ /* 0x000fe60000100a00 */
[C---:B------:R-:W-:Y:S01]  /*19140*/  IMAD.WIDE R32, R13.reuse, 0x4, R32 ;  /* 0x000000040d207825 */ /* 0x040fe200078e0220 */
[----:B------:R-:W-:Y:S04]  /*19150*/  LDGSTS.E [R14+0x7c000], desc[UR48][R212.64], !P0 ;  /* 0x7c000000d40e7fae */ /* 0x000fe8000c121870 */
[----:B------:R-:W-:Y:S04]  /*19160*/  STL.64 [R1+0x908], R56 ;  /* 0x0009083801007387 */ /* 0x000fe80000100a00 */
[----:B------:R-:W-:Y:S04]  /*19170*/  LDGSTS.E [R14+0x70004], desc[UR48][R196.64], !P1 ;  /* 0x70004000c40e7fae */ /* 0x000fe8000c921870 */
[----:B------:R1:W-:Y:S04]  /*19180*/  STL.64 [R1+0x910], R48 ;  /* 0x0009103001007387 */ /* 0x0003e80000100a00 */
[----:B------:R-:W4:Y:S04]  /*19190*/  LDL.LU.64 R196, [R1+0x3e8] ;  /* 0x0003e80001c47983 */ /* 0x000f280000300a00 */
[----:B------:R1:W-:Y:S04]  /*191a0*/  STL.64 [R1+0x918], R40 ;  /* 0x0009182801007387 */ /* 0x0003e80000100a00 */
[----:B------:R-:W4:Y:S04]  /*191b0*/  LDL.LU.64 R194, [R1+0x3d0] ;  /* 0x0003d00001c27983 */ /* 0x000f280000300a00 */
[----:B------:R2:W-:Y:S04]  /*191c0*/  STL.64 [R1+0x938], R32 ;  /* 0x0009382001007387 */ /* 0x0005e80000100a00 */
[----:B------:R-:W4:Y:S04]  /*191d0*/  LDL.LU.64 R192, [R1+0x3c0] ;  /* 0x0003c00001c07983 */ /* 0x000f280000300a00 */
[----:B------:R-:W4:Y:S04]  /*191e0*/  LDL.LU.64 R184, [R1+0x3b8] ;  /* 0x0003b80001b87983 */ /* 0x000f280000300a00 */
[----:B------:R-:W4:Y:S04]  /*191f0*/  LDL.LU.64 R176, [R1+0x3a0] ;  /* 0x0003a00001b07983 */ /* 0x000f280000300a00 */
[----:B------:R-:W4:Y:S04]  /*19200*/  LDL.LU.64 R168, [R1+0x390] ;  /* 0x0003900001a87983 */ /* 0x000f280000300a00 */
[----:B------:R-:W4:Y:S04]  /*19210*/  LDL.LU.64 R160, [R1+0x380] ;  /* 0x0003800001a07983 */ /* 0x000f280000300a00 */
[----:B------:R-:W4:Y:S04]  /*19220*/  LDL.LU.64 R152, [R1+0x360] ;  /* 0x0003600001987983 */ /* 0x000f280000300a00 */
[----:B------:R-:W4:Y:S04]  /*19230*/  LDL.LU.64 R144, [R1+0x350] ;  /* 0x0003500001907983 */ /* 0x000f280000300a00 */
[----:B------:R-:W4:Y:S01]  /*19240*/  LDL.LU.64 R136, [R1+0x340] ;  /* 0x0003400001887983 */ /* 0x000f220000300a00 */
[----:B------:R-:W-:-:S03]  /*19250*/  IMAD.WIDE R24, R13, 0x4, R24 ;  /* 0x000000040d187825 */ /* 0x000fc600078e0218 */
[----:B-1----:R-:W4:Y:S04]  /*19260*/  LDL.LU.64 R48, [R1+0x320] ;  /* 0x0003200001307983 */ /* 0x002f280000300a00 */
[----:B------:R-:W4:Y:S04]  /*19270*/  LDL.LU.64 R40, [R1+0x310] ;  /* 0x0003100001287983 */ /* 0x000f280000300a00 */
[----:B------:R-:W4:Y:S04]  /*19280*/  LDL.LU.64 R128, [R1+0x300] ;  /* 0x0003000001807983 */ /* 0x000f280000300a00 */
[----:B------:R-:W-:Y:S04]  /*19290*/  STL.64 [R1+0x940], R24 ;  /* 0x0009401801007387 */ /* 0x000fe80000100a00 */
[----:B------:R-:W4:Y:S01]  /*192a0*/  LDL.LU.64 R120, [R1+0x2e0] ;  /* 0x0002e00001787983 */ /* 0x000f220000300a00 */
[----:B--2---:R-:W-:-:S05]  /*192b0*/  IMAD.WIDE R16, R13, 0x4, R16 ;  /* 0x000000040d107825 */ /* 0x004fca00078e0210 */
[----:B------:R3:W-:Y:S04]  /*192c0*/  STL.64 [R1+0x948], R16 ;  /* 0x0009481001007387 */ /* 0x0007e80000100a00 */
[----:B------:R-:W2:Y:S04]  /*192d0*/  LDL.LU.64 R112, [R1+0x2d0] ;  /* 0x0002d00001707983 */ /* 0x000ea80000300a00 */
[----:B------:R-:W2:Y:S04]  /*192e0*/  LDL.LU.64 R104, [R1+0x2c8] ;  /* 0x0002c80001687983 */ /* 0x000ea80000300a00 */
[----:B------:R-:W2:Y:S04]  /*192f0*/  LDL.LU.64 R96, [R1+0x2b8] ;  /* 0x0002b80001607983 */ /* 0x000ea80000300a00 */
[----:B------:R-:W2:Y:S04]  /*19300*/  LDL.LU.64 R32, [R1+0x2b0] ;  /* 0x0002b00001207983 */ /* 0x000ea80000300a00 */
[----:B------:R-:W2:Y:S01]  /*19310*/  LDL.LU.64 R88, [R1+0x2a8] ;  /* 0x0002a80001587983 */ /* 0x000ea20000300a00 */
[----:B---3--:R-:W-:-:S03]  /*19320*/  IMAD.WIDE R16, R13, 0x4, R18 ;  /* 0x000000040d107825 */ /* 0x008fc600078e0212 */
[----:B------:R-:W3:Y:S04]  /*19330*/  LDL.LU.64 R80, [R1+0x298] ;  /* 0x0002980001507983 */ /* 0x000ee80000300a00 */
[----:B------:R1:W-:Y:S04]  /*19340*/  STL.64 [R1+0x968], R16 ;  /* 0x0009681001007387 */ /* 0x0003e80000100a00 */
[----:B------:R-:W3:Y:S04]  /*19350*/  LDL.LU.64 R18, [R1+0x290] ;  /* 0x0002900001127983 */ /* 0x000ee80000300a00 */
[----:B------:R-:W3:Y:S04]  /*19360*/  LDL.LU.64 R72, [R1+0x288] ;  /* 0x0002880001487983 */ /* 0x000ee80000300a00 */
[----:B------:R-:W3:Y:S04]  /*19370*/  LDL.LU.64 R64, [R1+0x278] ;  /* 0x0002780001407983 */ /* 0x000ee80000300a00 */
[----:B------:R-:W3:Y:S04]  /*19380*/  LDL.LU.64 R56, [R1+0x270] ;  /* 0x0002700001387983 */ /* 0x000ee80000300a00 */
[----:B------:R-:W3:Y:S04]  /*19390*/  LDL.LU.64 R24, [R1+0x268] ;  /* 0x0002680001187983 */ /* 0x000ee80000300a00 */
[----:B-1----:R-:W3:Y:S01]  /*193a0*/  LDL.LU.64 R16, [R1+0x258] ;  /* 0x0002580001107983 */ /* 0x002ee20000300a00 */
[----:B----4-:R-:W-:-:S05]  /*193b0*/  IMAD.WIDE R22, R13, 0x4, R22 ;  /* 0x000000040d167825 */ /* 0x010fca00078e0216 */
[----:B------:R1:W-:Y:S04]  /*193c0*/  STL.64 [R1+0x978], R22 ;  /* 0x0009781601007387 */ /* 0x0003e80000100a00 */
[----:B-1----:R-:W4:Y:S01]  /*193d0*/  LDL.LU.64 R22, [R1+0x250] ;  /* 0x0002500001167983 */ /* 0x002f220000300a00 */
        /* <DEDUP_REMOVED lines=8> */
[----:B------:R-:W-:Y:S04]  /*19460*/  LDGSTS.E [R14+0x70008], desc[UR48][R198.64], !P5 ;  /* 0x70008000c60e7fae */ /* 0x000fe8000e921870 */
[----:B------:R-:W-:Y:S04]  /*19470*/  LDGSTS.E [R14+0x74008], desc[UR48][R220.64], !P5 ;  /* 0x74008000dc0e7fae */ /* 0x000fe8000e921870 */
[----:B------:R-:W-:Y:S04]  /*19480*/  LDGSTS.E [R14+0x78008], desc[UR48][R222.64], !P5 ;  /* 0x78008000de0e7fae */ /* 0x000fe8000e921870 */
[----:B------:R-:W-:Y:S04]  /*19490*/  LDGSTS.E [R14+0x7c008], desc[UR48][R224.64], !P5 ;  /* 0x7c008000e00e7fae */ /* 0x000fe8000e921870 */
[----:B------:R1:W-:Y:S02]  /*194a0*/  LDGSTS.E [R14+0x7000c], desc[UR48][R200.64], !P6 ;  /* 0x7000c000c80e7fae */ /* 0x0003e4000f121870 */
        /* <DEDUP_REMOVED lines=22> */
[----:B------:R-:W4:Y:S04]  /*19610*/  LDL.LU.64 R48, [R1+0x248] ;  /* 0x0002480001307983 */ /* 0x000f280000300a00 */
[----:B------:R-:W-:Y:S04]  /*19620*/  STL.64 [R1+0x5b0], R144 ;  /* 0x0005b09001007387 */ /* 0x000fe80000100a00 */
[----:B------:R-:W4:Y:S04]  /*19630*/  LDL.LU.64 R40, [R1+0x238] ;  /* 0x0002380001287983 */ /* 0x000f280000300a00 */
[----:B------:R1:W-:Y:S02]  /*19640*/  STL.64 [R1+0x5b8], R136 ;  /* 0x0005b88801007387 */ /* 0x0003e40000100a00 */
[----:B-1----:R-:W-:-:S04]  /*19650*/  IMAD.WIDE R136, R13, 0x4, R128 ;  /* 0x000000040d887825 */ /* 0x002fc800078e0280 */
[C---:B------:R-:W-:Y:S01]  /*19660*/  IMAD.WIDE R128, R13.reuse, 0x4, R120 ;  /* 0x000000040d807825 */ /* 0x040fe200078e0278 */
[----:B------:R-:W-:Y:S04]  /*19670*/  STL.64 [R1+0x5c0], R136 ;  /* 0x0005c08801007387 */ /* 0x000fe80000100a00 */
[----:B------:R-:W-:Y:S01]  /*19680*/  STL.64 [R1+0x920], R128 ;  /* 0x0009208001007387 */ /* 0x000fe20000100a00 */
[----:B--2---:R-:W-:-:S04]  /*19690*/  IMAD.WIDE R120, R13, 0x4, R112 ;  /* 0x000000040d787825 */ /* 0x004fc800078e0270 */
[C---:B------:R-:W-:Y:S01]  /*196a0*/  IMAD.WIDE R112, R13.reuse, 0x4, R104 ;  /* 0x000000040d707825 */ /* 0x040fe200078e0268 */
[----:B------:R-:W-:Y:S03]  /*196b0*/  STL.64 [R1+0x928], R120 ;  /* 0x0009287801007387 */ /* 0x000fe60000100a00 */
[C---:B------:R-:W-:Y:S01]  /*196c0*/  IMAD.WIDE R96, R13.reuse, 0x4, R96 ;  /* 0x000000040d607825 */ /* 0x040fe200078e0260 */
[----:B------:R-:W-:Y:S03]  /*196d0*/  STL.64 [R1+0x930], R112 ;  /* 0x0009307001007387 */ /* 0x000fe60000100a00 */
[C---:B------:R-:W-:Y:S02]  /*196e0*/  IMAD.WIDE R104, R13.reuse, 0x4, R32 ;  /* 0x000000040d687825 */ /* 0x040fe400078e0220 */
[----:B------:R-:W2:Y:S04]  /*196f0*/  LDL.LU.64 R32, [R1+0x230] ;  /* 0x0002300001207983 */ /* 0x000ea80000300a00 */
[----:B------:R1:W-:Y:S04]  /*19700*/  STL.64 [R1+0x950], R96 ;  /* 0x0009506001007387 */ /* 0x0003e80000100a00 */
[----:B------:R-:W-:Y:S01]  /*19710*/  STL.64 [R1+0x958], R104 ;  /* 0x0009586801007387 */ /* 0x000fe20000100a00 */
[----:B-1----:R-:W-:-:S04]  /*19720*/  IMAD.WIDE R96, R13, 0x4, R88 ;  /* 0x000000040d607825 */ /* 0x002fc800078e0258 */
[C---:B---3--:R-:W-:Y:S01]  /*19730*/  IMAD.WIDE R88, R13.reuse, 0x4, R80 ;  /* 0x000000040d587825 */ /* 0x048fe200078e0250 */
        /* <DEDUP_REMOVED lines=13> */
[----:B----4-:R-:W-:-:S02]  /*19810*/  IMAD.WIDE R16, R13, 0x4, R22 ;  /* 0x000000040d107825 */ /* 0x010fc400078e0216 */
[----:B------:R-:W3:Y:S04]  /*19820*/  LDL.LU.64 R22, [R1+0x228] ;  /* 0x0002280001167983 */ /* 0x000ee80000300a00 */
        /* <DEDUP_REMOVED lines=11> */
[----:B-1----:R-:W4:Y:S04]  /*198e0*/  LDL.LU.64 R24, [R1+0x1b8] ;  /* 0x0001b80001187983 */ /* 0x002f280000300a00 */
[----:B------:R-:W4:Y:S04]  /*198f0*/  LDL.LU.64 R16, [R1+0x1b0] ;  /* 0x0001b00001107983 */ /* 0x000f280000300a00 */
[----:B------:R-:W4:Y:S01]  /*19900*/  LDL.LU.64 R152, [R1+0x1a8] ;  /* 0x0001a80001987983 */ /* 0x000f220000300a00 */
[----:B------:R-:W-:-:S05]  /*19910*/  IMAD.WIDE R48, R13, 0x4, R48 ;  /* 0x000000040d307825 */ /* 0x000fca00078e0230 */
[----:B------:R1:W-:Y:S01]  /*19920*/  STL.64 [R1+0x578], R48 ;  /* 0x0005783001007387 */ /* 0x0003e20000100a00 */
[----:B------:R-:W-:-:S03]  /*19930*/  IMAD.WIDE R40, R13, 0x4, R40 ;  /* 0x000000040d287825 */ /* 0x000fc600078e0228 */
[----:B------:R-:W4:Y:S04]  /*19940*/  LDL.LU.64 R144, [R1+0x198] ;  /* 0x0001980001907983 */ /* 0x000f280000300a00 */
[----:B------:R1:W-:Y:S04]  /*19950*/  STL.64 [R1+0x598], R40 ;  /* 0x0005982801007387 */ /* 0x0003e80000100a00 */
[----:B------:R-:W4:Y:S04]  /*19960*/  LDL.LU.64 R136, [R1+0x190] ;  /* 0x0001900001887983 */ /* 0x000f280000300a00 */
[----:B------:R-:W4:Y:S04]  /*19970*/  LDL.LU.64 R128, [R1+0x188] ;  /* 0x0001880001807983 */ /* 0x000f280000300a00 */
[----:B------:R-:W4:Y:S04]  /*19980*/  LDL.LU.64 R120, [R1+0x178] ;  /* 0x0001780001787983 */ /* 0x000f280000300a00 */
[----:B------:R-:W4:Y:S04]  /*19990*/  LDL.LU.64 R112, [R1+0x170] ;  /* 0x0001700001707983 */ /* 0x000f280000300a00 */
[----:B------:R-:W4:Y:S04]  /*199a0*/  LDL.LU.64 R104, [R1+0x160] ;  /* 0x0001600001687983 */ /* 0x000f280000300a00 */
[----:B------:R-:W4:Y:S01]  /*199b0*/  LDL.LU.64 R96, [R1+0x158] ;  /* 0x0001580001607983 */ /* 0x000f220000300a00 */
[----:B--2---:R-:W-:-:S05]  /*199c0*/  IMAD.WIDE R32, R13, 0x4, R32 ;  /* 0x000000040d207825 */ /* 0x004fca00078e0220 */
[----:B------:R2:W-:Y:S04]  /*199d0*/  STL.64 [R1+0x5a0], R32 ;  /* 0x0005a02001007387 */ /* 0x0005e80000100a00 */
[----:B------:R-:W4:Y:S04]  /*199e0*/  LDL.LU.64 R88, [R1+0x150] ;  /* 0x0001500001587983 */ /* 0x000f280000300a00 */
[----:B------:R-:W4:Y:S04]  /*199f0*/  LDL.LU.64 R80, [R1+0x140] ;  /* 0x0001400001507983 */ /* 0x000f280000300a00 */
[----:B------:R-:W4:Y:S04]  /*19a00*/  LDL.LU.64 R72, [R1+0x138] ;  /* 0x0001380001487983 */ /* 0x000f280000300a00 */
[----:B------:R-:W4:Y:S04]  /*19a10*/  LDL.LU.64 R64, [R1+0x130] ;  /* 0x0001300001407983 */ /* 0x000f280000300a00 */
[----:B------:R-:W4:Y:S04]  /*19a20*/  LDL.LU.64 R56, [R1+0x120] ;  /* 0x0001200001387983 */ /* 0x000f280000300a00 */
[----:B-1----:R-:W4:Y:S04]  /*19a30*/  LDL.LU.64 R48, [R1+0x118] ;  /* 0x0001180001307983 */ /* 0x002f280000300a00 */
[----:B------:R-:W4:Y:S04]  /*19a40*/  LDL.LU.64 R40, [R1+0x110] ;  /* 0x0001100001287983 */ /* 0x000f280000300a00 */
[----:B--2---:R-:W2:Y:S01]  /*19a50*/  LDL.LU.64 R32, [R1+0x100] ;  /* 0x0001000001207983 */ /* 0x004ea20000300a00 */
[----:B---3--:R-:W-:-:S05]  /*19a60*/  IMAD.WIDE R22, R13, 0x4, R22 ;  /* 0x000000040d167825 */ /* 0x008fca00078e0216 */
[----:B------:R1:W-:Y:S04]  /*19a70*/  STL.64 [R1+0x5a8], R22 ;  /* 0x0005a81601007387 */ /* 0x0003e80000100a00 */
[----:B-1----:R-:W3:Y:S01]  /*19a80*/  LDL.LU.64 R22, [R1+0x1008] ;  /* 0x0010080001167983 */ /* 0x002ee20000300a00 */
[----:B----4-:R-:W-:-:S04]  /*19a90*/  IMAD.WIDE R200, R13, 0x4, R200 ;  /* 0x000000040dc87825 */ /* 0x010fc800078e02c8 */
[C---:B------:R-:W-:Y:S01]  /*19aa0*/  IMAD.WIDE R198, R13.reuse, 0x4, R198 ;  /* 0x000000040dc67825 */ /* 0x040fe200078e02c6 */
[----:B------:R1:W-:Y:S04]  /*19ab0*/  STL.64 [R1+0x5c8], R200 ;  /* 0x0005c8c801007387 */ /* 0x0003e80000100a00 */
[----:B------:R4:W-:Y:S01]  /*19ac0*/  STL.64 [R1+0x5e8], R198 ;  /* 0x0005e8c601007387 */ /* 0x0009e20000100a00 */
[----:B-1----:R-:W-:-:S04]  /*19ad0*/  IMAD.WIDE R200, R13, 0x4, R196 ;  /* 0x000000040dc87825 */ /* 0x002fc800078e02c4 */
[C---:B----4-:R-:W-:Y:S01]  /*19ae0*/  IMAD.WIDE R198, R13.reuse, 0x4, R194 ;  /* 0x000000040dc67825 */ /* 0x050fe200078e02c2 */
        /* <DEDUP_REMOVED lines=12> */
[----:B------:R-:W-:Y:S04]  /*19bb0*/  STL.64 [R1+0x990], R176 ;  /* 0x000990b001007387 */ /* 0x000fe80000100a00 */
[----:B------:R-:W4:Y:S01]  /*19bc0*/  LDL.LU.64 R24, [R1+0xf8] ;  /* 0x0000f80001187983 */ /* 0x000f220000300a00 */
[----:B------:R-:W-:-:S03]  /*19bd0*/  IMAD.WIDE R160, R13, 0x4, R16 ;  /* 0x000000040da07825 */ /* 0x000fc600078e0210 */
[----:B------:R-:W-:Y:S04]  /*19be0*/  STL.64 [R1+0x9b0], R168 ;  /* 0x0009b0a801007387 */ /* 0x000fe80000100a00 */
[----:B------:R-:W4:Y:S04]  /*19bf0*/  LDL.LU.64 R16, [R1+0xf0] ;  /* 0x0000f00001107983 */ /* 0x000f280000300a00 */
[----:B------:R1:W-:Y:S02]  /*19c00*/  STL.64 [R1+0x9b8], R160 ;  /* 0x0009b8a001007387 */ /* 0x0003e40000100a00 */
        /* <DEDUP_REMOVED lines=11> */
[----:B------:R-:W-:Y:S01]  /*19cc0*/  STL.64 [R1+0xa30], R120 ;  /* 0x000a307801007387 */ /* 0x000fe20000100a00 */
[----:B------:R-:W-:-:S04]  /*19cd0*/  IMAD.WIDE R96, R13, 0x4, R96 ;  /* 0x000000040d607825 */ /* 0x000fc800078e0260 */
[----:B------:R-:W-:-:S04]  /*19ce0*/  IMAD.WIDE R88, R13, 0x4, R88 ;  /* 0x000000040d587825 */ /* 0x000fc800078e0258 */
[----:B------:R-:W-:-:S04]  /*19cf0*/  IMAD.WIDE R72, R13, 0x4, R72 ;  /* 0x000000040d487825 */ /* 0x000fc800078e0248 */
[----:B------:R-:W-:-:S04]  /*19d00*/  IMAD.WIDE R64, R13, 0x4, R64 ;  /* 0x000000040d407825 */ /* 0x000fc800078e0240 */
[----:B------:R-:W-:-:S04]  /*19d10*/  IMAD.WIDE R48, R13, 0x4, R48 ;  /* 0x000000040d307825 */ /* 0x000fc800078e0230 */
[----:B------:R-:W-:-:S04]  /*19d20*/  IMAD.WIDE R40, R13, 0x4, R40 ;  /* 0x000000040d287825 */ /* 0x000fc800078e0228 */
[----:B---3--:R-:W-:-:S04]  /*19d30*/  IMAD.WIDE R112, R13, 0x4, R22 ;  /* 0x000000040d707825 */ /* 0x008fc800078e0216 */
[C---:B------:R-:W-:Y:S01]  /*19d40*/  IMAD.WIDE R22, R13.reuse, 0x4, R104 ;  /* 0x000000040d167825 */ /* 0x040fe200078e0268 */
[----:B------:R-:W-:Y:S04]  /*19d50*/  STL.64 [R1+0xa38], R112 ;  /* 0x000a387001007387 */ /* 0x000fe80000100a00 */
[----:B------:R1:W-:Y:S04]  /*19d60*/  STL.64 [R1+0x5d0], R22 ;  /* 0x0005d01601007387 */ /* 0x0003e80000100a00 */
[----:B------:R-:W-:Y:S04]  /*19d70*/  STL.64 [R1+0x5d8], R96 ;  /* 0x0005d86001007387 */ /* 0x000fe80000100a00 */
[----:B------:R-:W-:Y:S01]  /*19d80*/  STL.64 [R1+0x5e0], R88 ;  /* 0x0005e05801007387 */ /* 0x000fe20000100a00 */
[----:B-1----:R-:W-:-:S05]  /*19d90*/  IMAD.WIDE R22, R13, 0x4, R80 ;  /* 0x000000040d167825 */ /* 0x002fca00078e0250 */
[----:B------:R1:W-:Y:S04]  /*19da0*/  STL.64 [R1+0x5f8], R22 ;  /* 0x0005f81601007387 */ /* 0x0003e80000100a00 */
[----:B------:R-:W-:Y:S04]  /*19db0*/  STL.64 [R1+0x600], R72 ;  /* 0x0006004801007387 */ /* 0x000fe80000100a00 */
[----:B------:R-:W-:Y:S01]  /*19dc0*/  STL.64 [R1+0x608], R64 ;  /* 0x0006084001007387 */ /* 0x000fe20000100a00 */
[----:B-1----:R-:W-:-:S05]  /*19dd0*/  IMAD.WIDE R22, R13, 0x4, R56 ;  /* 0x000000040d167825 */ /* 0x002fca00078e0238 */
[----:B------:R2:W-:Y:S04]  /*19de0*/  STL.64 [R1+0x628], R22 ;  /* 0x0006281601007387 */ /* 0x0005e80000100a00 */
[----:B------:R-:W-:Y:S04]  /*19df0*/  STL.64 [R1+0x630], R48 ;  /* 0x0006303001007387 */ /* 0x000fe80000100a00 */
[----:B------:R-:W3:Y:S01]  /*19e00*/  LDL.LU.64 R144, [R1+0xe0] ;  /* 0x0000e00001907983 */ /* 0x000ee20000300a00 */
[----:B--2---:R-:W-:-:S03]  /*19e10*/  IMAD.WIDE R22, R13, 0x4, R32 ;  /* 0x000000040d167825 */ /* 0x004fc600078e0220 */
[----:B------:R-:W-:Y:S04]  /*19e20*/  STL.64 [R1+0x638], R40 ;  /* 0x0006382801007387 */ /* 0x000fe80000100a00 */
[----:B------:R-:W2:Y:S04]  /*19e30*/  LDL.LU.64 R136, [R1+0xd8] ;  /* 0x0000d80001887983 */ /* 0x000ea80000300a00 */
[----:B------:R1:W-:Y:S04]  /*19e40*/  STL.64 [R1+0x640], R22 ;  /* 0x0006401601007387 */ /* 0x0003e80000100a00 */
[----:B------:R-:W2:Y:S04]  /*19e50*/  LDL.LU.64 R128, [R1+0xd0] ;  /* 0x0000d00001807983 */ /* 0x000ea80000300a00 */
[----:B------:R-:W2:Y:S04]  /*19e60*/  LDL.LU.64 R120, [R1+0xc0] ;  /* 0x0000c00001787983 */ /* 0x000ea80000300a00 */
[----:B------:R-:W2:Y:S04]  /*19e70*/  LDL.LU.64 R112, [R1+0xb8] ;  /* 0x0000b80001707983 */ /* 0x000ea80000300a00 */
[----:B------:R-:W2:Y:S04]  /*19e80*/  LDL.LU.64 R104, [R1+0xb0] ;  /* 0x0000b00001687983 */ /* 0x000ea80000300a00 */
[----:B------:R-:W2:Y:S04]  /*19e90*/  LDL.LU.64 R96, [R1+0xa0] ;  /* 0x0000a00001607983 */ /* 0x000ea80000300a00 */
[----:B------:R-:W2:Y:S04]  /*19ea0*/  LDL.LU.64 R88, [R1+0x98] ;  /* 0x0000980001587983 */ /* 0x000ea80000300a00 */
[----:B------:R-:W2:Y:S04]  /*19eb0*/  LDL.LU.64 R80, [R1+0x90] ;  /* 0x0000900001507983 */ /* 0x000ea80000300a00 */
[----:B------:R-:W2:Y:S01]  /*19ec0*/  LDL.LU.64 R72, [R1+0x80] ;  /* 0x0000800001487983 */ /* 0x000ea20000300a00 */
[----:B----4-:R-:W-:-:S03]  /*19ed0*/  IMAD.WIDE R24, R13, 0x4, R24 ;  /* 0x000000040d187825 */ /* 0x010fc600078e0218 */
[----:B------:R-:W4:Y:S04]  /*19ee0*/  LDL.LU.64 R64, [R1+0x78] ;  /* 0x0000780001407983 */ /* 0x000f280000300a00 */
[----:B------:R-:W4:Y:S01]  /*19ef0*/  LDL.LU.64 R56, [R1+0x70] ;  /* 0x0000700001387983 */ /* 0x000f220000300a00 */
[----:B------:R-:W-:-:S03]  /*19f00*/  IMAD.WIDE R16, R13, 0x4, R16 ;  /* 0x000000040d107825 */ /* 0x000fc600078e0210 */
[----:B------:R1:W-:Y:S02]  /*19f10*/  STL.64 [R1+0x648], R24 ;  /* 0x0006481801007387 */ /* 0x0003e40000100a00 */
[C---:B-1----:R-:W-:Y:S02]  /*19f20*/  IMAD.WIDE R22, R13.reuse, 0x4, R26 ;  /* 0x000000040d167825 */ /* 0x042fe400078e021a */
[----:B------:R1:W-:Y:S04]  /*19f30*/  STL.64 [R1+0x668], R16 ;  /* 0x0006681001007387 */ /* 0x0003e80000100a00 */
[----:B------:R1:W-:Y:S01]  /*19f40*/  STL.64 [R1+0x9d0], R22 ;  /* 0x0009d01601007387 */ /* 0x0003e20000100a00 */
[----:B------:R-:W-:-:S04]  /*19f50*/  IMAD.WIDE R24, R13, 0x4, R28 ;  /* 0x000000040d187825 */ /* 0x000fc800078e021c */
[C---:B-1----:R-:W-:Y:S01]  /*19f60*/  IMAD.WIDE R16, R13.reuse, 0x4, R30 ;  /* 0x000000040d107825 */ /* 0x042fe200078e021e */
        /* <DEDUP_REMOVED lines=8> */
[----:B------:R-:W-:Y:S04]  /*19ff0*/  STL.64 [R1+0xa20], R16 ;  /* 0x000a201001007387 */ /* 0x000fe80000100a00 */
[----:B------:R1:W-:Y:S02]  /*1a000*/  STL.64 [R1+0xa40], R22 ;  /* 0x000a401601007387 */ /* 0x0003e40000100a00 */
[----:B-1----:R-:W-:-:S05]  /*1a010*/  IMAD.WIDE R24, R13, 0x4, R44 ;  /* 0x000000040d187825 */ /* 0x002fca00078e022c */
[----:B------:R1:W-:Y:S01]  /*1a020*/  STL.64 [R1+0xa48], R24 ;  /* 0x000a481801007387 */ /* 0x0003e20000100a00 */
[----:B------:R-:W-:-:S03]  /*1a030*/  IMAD.WIDE R22, R13, 0x4, R50 ;  /* 0x000000040d167825 */ /* 0x000fc600078e0232 */
[----:B------:R-:W4:Y:S04]  /*1a040*/  LDL.LU.64 R48, [R1+0x60] ;  /* 0x0000600001307983 */ /* 0x000f280000300a00 */
[----:B------:R-:W4:Y:S04]  /*1a050*/  LDL.LU.64 R40, [R1+0x58] ;  /* 0x0000580001287983 */ /* 0x000f280000300a00 */
[----:B------:R1:W-:Y:S04]  /*1a060*/  STL.64 [R1+0xa88], R22 ;  /* 0x000a881601007387 */ /* 0x0003e80000100a00 */
[----:B------:R-:W4:Y:S04]  /*1a070*/  LDL.LU.64 R32, [R1+0x50] ;  /* 0x0000500001207983 */ /* 0x000f280000300a00 */
[----:B-1----:R-:W4:Y:S01]  /*1a080*/  LDL.LU.64 R24, [R1+0x40] ;  /* 0x0000400001187983 */ /* 0x002f220000300a00 */
[----:B------:R-:W-:-:S04]  /*1a090*/  IMAD.WIDE R16, R13, 0x4, R46 ;  /* 0x000000040d107825 */ /* 0x000fc800078e022e */
[C---:B------:R-:W-:Y:S01]  /*1a0a0*/  IMAD.WIDE R22, R13.reuse, 0x4, R52 ;  /* 0x000000040d167825 */ /* 0x040fe200078e0234 */
[----:B------:R-:W-:Y:S03]  /*1a0b0*/  STL.64 [R1+0xa68], R16 ;  /* 0x000a681001007387 */ /* 0x000fe60000100a00 */
[C---:B------:R-:W-:Y:S01]  /*1a0c0*/  IMAD.WIDE R26, R13.reuse, 0x4, R54 ;  /* 0x000000040d1a7825 */ /* 0x040fe200078e0236 */
[----:B------:R3:W-:Y:S04]  /*1a0d0*/  STL.64 [R1+0xa90], R22 ;  /* 0x000a901601007387 */ /* 0x0007e80000100a00 */
[----:B------:R1:W-:Y:S01]  /*1a0e0*/  STL.64 [R1+0xa98], R26 ;  /* 0x000a981a01007387 */ /* 0x0003e20000100a00 */
[----:B---3--:R-:W-:-:S05]  /*1a0f0*/  IMAD.WIDE R22, R13, 0x4, R144 ;  /* 0x000000040d167825 */ /* 0x008fca00078e0290 */
[----:B------:R3:W-:Y:S01]  /*1a100*/  STL.64 [R1+0x650], R22 ;  /* 0x0006501601007387 */ /* 0x0007e20000100a00 */
[----:B--2---:R-:W-:-:S04]  /*1a110*/  IMAD.WIDE R28, R13, 0x4, R136 ;  /* 0x000000040d1c7825 */ /* 0x004fc800078e0288 */
[C---:B-1----:R-:W-:Y:S01]  /*1a120*/  IMAD.WIDE R26, R13.reuse, 0x4, R128 ;  /* 0x000000040d1a7825 */ /* 0x042fe200078e0280 */
[----:B------:R1:W-:Y:S03]  /*1a130*/  STL.64 [R1+0x658], R28 ;  /* 0x0006581c01007387 */ /* 0x0003e60000100a00 */
[C---:B---3--:R-:W-:Y:S01]  /*1a140*/  IMAD.WIDE R22, R13.reuse, 0x4, R120 ;  /* 0x000000040d167825 */ /* 0x048fe200078e0278 */
[----:B------:R2:W-:Y:S04]  /*1a150*/  STL.64 [R1+0x660], R26 ;  /* 0x0006601a01007387 */ /* 0x0005e80000100a00 */
[----:B------:R3:W-:Y:S01]  /*1a160*/  STL.64 [R1+0x670], R22 ;  /* 0x0006701601007387 */ /* 0x0007e20000100a00 */
[----:B-1----:R-:W-:-:S04]  /*1a170*/  IMAD.WIDE R28, R13, 0x4, R112 ;  /* 0x000000040d1c7825 */ /* 0x002fc800078e0270 */
[C---:B--2---:R-:W-:Y:S01]  /*1a180*/  IMAD.WIDE R26, R13.reuse, 0x4, R104 ;  /* 0x000000040d1a7825 */ /* 0x044fe200078e0268 */
        /* <DEDUP_REMOVED lines=10> */
[----:B----4-:R-:W-:-:S04]  /*1a230*/  IMAD.WIDE R28, R13, 0x4, R64 ;  /* 0x000000040d1c7825 */ /* 0x010fc800078e0240 */
[C---:B-1----:R-:W-:Y:S01]  /*1a240*/  IMAD.WIDE R26, R13.reuse, 0x4, R56 ;  /* 0x000000040d1a7825 */ /* 0x042fe200078e0238 */
[----:B------:R1:W-:Y:S03]  /*1a250*/  STL.64 [R1+0x6b8], R28 ;  /* 0x0006b81c01007387 */ /* 0x0003e60000100a00 */
[C---:B--2---:R-:W-:Y:S01]  /*1a260*/  IMAD.WIDE R22, R13.reuse, 0x4, R58 ;  /* 0x000000040d167825 */ /* 0x044fe200078e023a */
        /* <DEDUP_REMOVED lines=28> */
[----:B------:R-:W-:Y:S03]  /*1a430*/  STL.64 [R1+0x6d8], R28 ;  /* 0x0006d81c01007387 */ /* 0x000fe60000100a00 */
[C---:B---3--:R-:W-:Y:S01]  /*1a440*/  IMAD.WIDE R22, R13.reuse, 0x4, R24 ;  /* 0x000000040d167825 */ /* 0x048fe200078e0218 */
[----:B------:R-:W-:Y:S03]  /*1a450*/  STL.64 [R1+0x6e0], R26 ;  /* 0x0006e01a01007387 */ /* 0x000fe60000100a00 */
[C---:B------:R-:W-:Y:S02]  /*1a460*/  IMAD.WIDE R24, R13.reuse, 0x4, R20 ;  /* 0x000000040d187825 */ /* 0x040fe400078e0214 */
[----:B------:R-:W2:Y:S04]  /*1a470*/  LDL.LU.64 R20, [R1+0x1000] ;  /* 0x0010000001147983 */ /* 0x000ea80000300a00 */
[----:B------:R1:W-:Y:S02]  /*1a480*/  STL.64 [R1+0x6f0], R22 ;  /* 0x0006f01601007387 */ /* 0x0003e40000100a00 */
[----:B-1----:R-:W-:-:S02]  /*1a490*/  IMAD.WIDE R22, R13, 0x4, R2 ;  /* 0x000000040d167825 */ /* 0x002fc400078e0202 */
[----:B------:R-:W3:Y:S04]  /*1a4a0*/  LDL.LU.64 R2, [R1+0xff8] ;  /* 0x000ff80001027983 */ /* 0x000ee80000300a00 */
[----:B------:R1:W-:Y:S02]  /*1a4b0*/  STL.64 [R1+0x6f8], R24 ;  /* 0x0006f81801007387 */ /* 0x0003e40000100a00 */
[C---:B-1----:R-:W-:Y:S02]  /*1a4c0*/  IMAD.WIDE R24, R13.reuse, 0x4, R4 ;  /* 0x000000040d187825 */ /* 0x042fe400078e0204 */
[----:B------:R-:W4:Y:S04]  /*1a4d0*/  LDL.LU.64 R4, [R1+0xff0] ;  /* 0x000ff00001047983 */ /* 0x000f280000300a00 */
[----:B------:R1:W-:Y:S02]  /*1a4e0*/  STL.64 [R1+0x700], R22 ;  /* 0x0007001601007387 */ /* 0x0003e40000100a00 */
[----:B-1----:R-:W-:-:S02]  /*1a4f0*/  IMAD.WIDE R22, R13, 0x4, R10 ;  /* 0x000000040d167825 */ /* 0x002fc400078e020a */
[----:B------:R-:W2:Y:S04]  /*1a500*/  LDL.LU.64 R10, [R1+0xfe8] ;  /* 0x000fe800010a7983 */ /* 0x000ea80000300a00 */
[----:B------:R1:W-:Y:S04]  /*1a510*/  STL.64 [R1+0x710], R24 ;  /* 0x0007101801007387 */ /* 0x0003e80000100a00 */
[----:B------:R1:W-:Y:S02]  /*1a520*/  STL.64 [R1+0x718], R22 ;  /* 0x0007181601007387 */ /* 0x0003e40000100a00 */
[----:B-1----:R-:W-:-:S04]  /*1a530*/  IMAD.WIDE R24, R13, 0x4, R8 ;  /* 0x000000040d187825 */ /* 0x002fc800078e0208 */
[C---:B------:R-:W-:Y:S01]  /*1a540*/  IMAD.WIDE R8, R13.reuse, 0x4, R6 ;  /* 0x000000040d087825 */ /* 0x040fe200078e0206 */
[----:B------:R-:W-:Y:S03]  /*1a550*/  STL.64 [R1+0x720], R24 ;  /* 0x0007201801007387 */ /* 0x000fe60000100a00 */
        /* <DEDUP_REMOVED lines=63> */
[----:B------:R1:W-:Y:S01]  /*1a950*/  STL.64 [R1+0xb78], R22 ;  /* 0x000b781601007387 */ /* 0x0003e20000100a00 */
[----:B------:R-:W-:Y:S01]  /*1a960*/  IADD3 R252, R252, -0x101, RZ ;  /* 0xfffffefffcfc7810 */ /* 0x000fe20007ffe0ff */
[----:B------:R-:W2:Y:S02]  /*1a970*/  LDC R150, c[0x0][0x230] ;  /* 0x00008c00ff967b82 */ /* 0x000ea40000000800 */
[----:B------:R1:W-:Y:S02]  /*1a980*/  STL.64 [R1+0xb80], R6 ;  /* 0x000b800601007387 */ /* 0x0003e40000100a00 */
[----:B-1----:R-:W-:-:S04]  /*1a990*/  IMAD.WIDE R8, R13, 0x4, R154 ;  /* 0x000000040d087825 */ /* 0x002fc800078e029a */
[----:B------:R-:W1:Y:S01]  /*1a9a0*/  LDC R151, c[0x0][0x230] ;  /* 0x00008c00ff977b82 */ /* 0x000e620000000800 */
        /* <DEDUP_REMOVED lines=13> */
[----:B------:R-:W3:Y:S03]  /*1aa80*/  LDL.LU.64 R6, [R1+0xd68] ;  /* 0x000d680001067983 */ /* 0x000ee60000300a00 */
[C---:B------:R-:W-:Y:S01]  /*1aa90*/  IMAD.WIDE R24, R13.reuse, 0x4, R174 ;  /* 0x000000040d187825 */ /* 0x040fe200078e02ae */
[----:B------:R1:W-:Y:S03]  /*1aaa0*/  STL.64 [R1+0x7d0], R8 ;  /* 0x0007d00801007387 */ /* 0x0003e60000100a00 */
[C---:B------:R-:W-:Y:S01]  /*1aab0*/  IMAD.WIDE R26, R13.reuse, 0x4, R178 ;  /* 0x000000040d1a7825 */ /* 0x040fe200078e02b2 */
[----:B-1----:R-:W2:Y:S04]  /*1aac0*/  LDL.LU.64 R8, [R1+0xd60] ;  /* 0x000d600001087983 */ /* 0x002ea80000300a00 */
[----:B------:R1:W-:Y:S04]  /*1aad0*/  STL.64 [R1+0x7d8], R22 ;  /* 0x0007d81601007387 */ /* 0x0003e80000100a00 */
[----:B------:R4:W-:Y:S04]  /*1aae0*/  STL.64 [R1+0x7e0], R24 ;  /* 0x0007e01801007387 */ /* 0x0009e80000100a00 */
[----:B------:R4:W-:Y:S01]  /*1aaf0*/  STL.64 [R1+0x7f0], R26 ;  /* 0x0007f01a01007387 */ /* 0x0009e20000100a00 */
[----:B-1----:R-:W-:-:S04]  /*1ab00*/  IMAD.WIDE R22, R13, 0x4, R180 ;  /* 0x000000040d167825 */ /* 0x002fc800078e02b4 */
[C---:B----4-:R-:W-:Y:S01]  /*1ab10*/  IMAD.WIDE R24, R13.reuse, 0x4, R182 ;  /* 0x000000040d187825 */ /* 0x050fe200078e02b6 */
[----:B------:R1:W-:Y:S03]  /*1ab20*/  STL.64 [R1+0x7f8], R22 ;  /* 0x0007f81601007387 */ /* 0x0003e60000100a00 */
[C---:B------:R-:W-:Y:S01]  /*1ab30*/  IMAD.WIDE R26, R13.reuse, 0x4, R186 ;  /* 0x000000040d1a7825 */ /* 0x040fe200078e02ba */
        /* <DEDUP_REMOVED lines=24> */
[----:B------:R4:W-:Y:S03]  /*1acc0*/  STL.64 [R1+0xe30], R24 ;  /* 0x000e301801007387 */ /* 0x0009e60000100a00 */
[C---:B------:R-:W-:Y:S01]  /*1acd0*/  IMAD.WIDE R226, R13.reuse, 0x4, R226 ;  /* 0x000000040de27825 */ /* 0x040fe200078e02e2 */
[----:B------:R-:W-:Y:S03]  /*1ace0*/  STL.64 [R1+0xe68], R26 ;  /* 0x000e681a01007387 */ /* 0x000fe60000100a00 */
[C---:B-1----:R-:W-:Y:S01]  /*1acf0*/  IMAD.WIDE R22, R13.reuse, 0x4, R222 ;  /* 0x000000040d167825 */ /* 0x042fe200078e02de */
[----:B------:R-:W-:Y:S03]  /*1ad00*/  LDGSTS.E [R14+0x7400c], desc[UR48][R226.64], !P6 ;  /* 0x7400c000e20e7fae */ /* 0x000fe6000f121870 */
[C---:B------:R-:W-:Y:S01]  /*1ad10*/  IMAD.WIDE R228, R13.reuse, 0x4, R228 ;  /* 0x000000040de47825 */ /* 0x040fe200078e02e4 */
[----:B------:R1:W-:Y:S03]  /*1ad20*/  STL.64 [R1+0xe78], R22 ;  /* 0x000e781601007387 */ /* 0x0003e60000100a00 */
[C---:B----4-:R-:W-:Y:S01]  /*1ad30*/  IMAD.WIDE R24, R13.reuse, 0x4, R224 ;  /* 0x000000040d187825 */ /* 0x050fe200078e02e0 */
[----:B------:R-:W-:Y:S03]  /*1ad40*/  LDGSTS.E [R14+0x7800c], desc[UR48][R228.64], !P6 ;  /* 0x7800c000e40e7fae */ /* 0x000fe6000f121870 */
[C---:B------:R-:W-:Y:S01]  /*1ad50*/  IMAD.WIDE R230, R13.reuse, 0x4, R230 ;  /* 0x000000040de67825 */ /* 0x040fe200078e02e6 */
[----:B------:R4:W-:Y:S03]  /*1ad60*/  STL.64 [R1+0xe90], R24 ;  /* 0x000e901801007387 */ /* 0x0009e60000100a00 */
[C---:B-1----:R-:W-:Y:S01]  /*1ad70*/  IMAD.WIDE R22, R13.reuse, 0x4, R226 ;  /* 0x000000040d167825 */ /* 0x042fe200078e02e2 */
[----:B------:R-:W-:Y:S04]  /*1ad80*/  LDGSTS.E [R14+0x7c00c], desc[UR48][R230.64], !P6 ;  /* 0x7c00c000e60e7fae */ /* 0x000fe8000f121870 */
[----:B------:R1:W-:Y:S01]  /*1ad90*/  STL.64 [R1+0xeb0], R22 ;  /* 0x000eb01601007387 */ /* 0x0003e20000100a00 */
[----:B----4-:R-:W-:-:S03]  /*1ada0*/  IMAD.WIDE R24, R13, 0x4, R228 ;  /* 0x000000040d187825 */ /* 0x010fc600078e02e4 */
[----:B------:R-:W0:Y:S04]  /*1adb0*/  LDGDEPBAR ;  /* 0x00000000000079af */ /* 0x000e280000000000 */
[----:B------:R4:W-:Y:S01]  /*1adc0*/  STL.64 [R1+0xec0], R24 ;  /* 0x000ec01801007387 */ /* 0x0009e20000100a00 */
[----:B-1----:R-:W-:-:S05]  /*1add0*/  IMAD.WIDE R22, R13, 0x4, R230 ;  /* 0x000000040d167825 */ /* 0x002fca00078e02e6 */
[----:B------:R3:W-:Y:S01]  /*1ade0*/  STL.64 [R1+0xec8], R22 ;  /* 0x000ec81601007387 */ /* 0x0007e20000100a00 */
[----:B----4-:R-:W1:Y:S03]  /*1adf0*/  LDC R25, c[0x0][0x230] ;  /* 0x00008c00ff197b82 */ /* 0x010e660000000800 */
        /* <DEDUP_REMOVED lines=29> */
[----:B------:R-:W-:-:S04]  /*1afd0*/  IMAD.WIDE R246, R13, 0x4, R246 ;  /* 0x000000040df67825 */ /* 0x000fc800078e02f6 */
[----:B-1----:R-:W-:Y:S02]  /*1afe0*/  VIADD R13, R25, 0xfffffefe ;  /* 0xfffffefe190d7836 */ /* 0x002fe40000000000 */
[C---:B---3--:R-:W-:Y:S02]  /*1aff0*/  IMAD.WIDE R22, R2.reuse, 0x4, R6 ;  /* 0x0000000402167825 */ /* 0x048fe400078e0206 */
[----:B------:R-:W3:Y:S04]  /*1b000*/  LDL.LU.64 R6, [R1+0xc70] ;  /* 0x000c700001067983 */ /* 0x000ee80000300a00 */
[----:B------:R-:W-:Y:S01]  /*1b010*/  LDGSTS.E [R4+-0x28000], desc[UR48][R22.64], P4 ;  /* 0xd800000016047fae */ /* 0x000fe2000a121870 */
[----:B--2---:R-:W-:-:S03]  /*1b020*/  IMAD.WIDE R24, R2, 0x4, R8 ;  /* 0x0000000402187825 */ /* 0x004fc600078e0208 */
[----:B------:R-:W2:Y:S01]  /*1b030*/  LDL.LU.64 R8, [R1+0xc68] ;  /* 0x000c680001087983 */ /* 0x000ea20000300a00 */
[----:B----4-:R-:W-:-:S04]  /*1b040*/  IMAD.WIDE R74, R2, 0x4, R112 ;  /* 0x00000004024a7825 */ /* 0x010fc800078e0270 */
[----:B------:R-:W-:-:S04]  /*1b050*/  IMAD.WIDE R76, R2, 0x4, R104 ;  /* 0x00000004024c7825 */ /* 0x000fc800078e0268 */
[----:B------:R-:W-:-:S04]  /*1b060*/  IMAD.WIDE R78, R2, 0x4, R96 ;  /* 0x00000004024e7825 */ /* 0x000fc800078e0260 */
[C---:B------:R-:W-:Y:S02]  /*1b070*/  IMAD.WIDE R82, R2.reuse, 0x4, R88 ;  /* 0x0000000402527825 */ /* 0x040fe400078e0258 */
        /* <DEDUP_REMOVED lines=43> */
[----:B---3--:R-:W-:-:S03]  /*1b330*/  IMAD.WIDE R84, R2, 0x4, R6 ;  /* 0x0000000402547825 */ /* 0x008fc600078e0206 */
[----:B------:R-:W3:Y:S01]  /*1b340*/  LDL.LU.64 R6, [R1+0xb08] ;  /* 0x000b080001067983 */ /* 0x000ee20000300a00 */
[----:B--2---:R-:W-:-:S03]  /*1b350*/  IMAD.WIDE R86, R2, 0x4, R8 ;  /* 0x0000000402567825 */ /* 0x004fc600078e0208 */
[----:B------:R-:W2:Y:S01]  /*1b360*/  LDL.LU.64 R8, [R1+0xae8] ;  /* 0x000ae80001087983 */ /* 0x000ea20000300a00 */
[----:B------:R-:W-:-:S03]  /*1b370*/  IMAD.WIDE R30, R2, 0x4, R30 ;  /* 0x00000004021e7825 */ /* 0x000fc600078e021e */
[----:B------:R-:W2:Y:S04]  /*1b380*/  LDL.64 R220, [R1+0x6a8] ;  /* 0x0006a80001dc7983 */ /* 0x000ea80000100a00 */
[----:B------:R1:W-:Y:S04]  /*1b390*/  LDGSTS.E [R4+-0x27c00], desc[UR48][R30.64], P4 ;  /* 0xd84000001e047fae */ /* 0x0003e8000a121870 */
[----:B------:R-:W-:Y:S04]  /*1b3a0*/  LDGSTS.E [R4+-0x27800], desc[UR48][R38.64], P4 ;  /* 0xd880000026047fae */ /* 0x000fe8000a121870 */
[----:B------:R-:W-:Y:S04]  /*1b3b0*/  LDGSTS.E [R4+-0x27400], desc[UR48][R46.64], P4 ;  /* 0xd8c000002e047fae */ /* 0x000fe8000a121870 */
[----:B------:R-:W-:Y:S04]  /*1b3c0*/  LDGSTS.E [R4+-0x27000], desc[UR48][R54.64], P4 ;  /* 0xd900000036047fae */ /* 0x000fe8000a121870 */
[----:B------:R-:W-:Y:S01]  /*1b3d0*/  LDGSTS.E [R4+-0x26c00], desc[UR48][R62.64], P4 ;  /* 0xd94000003e047fae */ /* 0x000fe2000a121870 */
[----:B------:R-:W-:-:S03]  /*1b3e0*/  IMAD.WIDE R26, R2, 0x4, R26 ;  /* 0x00000004021a7825 */ /* 0x000fc600078e021a */
[----:B------:R-:W-:Y:S01]  /*1b3f0*/  LDGSTS.E [R4+-0x26800], desc[UR48][R70.64], P4 ;  /* 0xd980000046047fae */ /* 0x000fe2000a121870 */
[----:B------:R-:W-:-:S03]  /*1b400*/  IMAD.WIDE R28, R2, 0x4, R28 ;  /* 0x00000004021c7825 */ /* 0x000fc600078e021c */
[----:B------:R-:W-:Y:S04]  /*1b410*/  LDGSTS.E [R4+-0x26400], desc[UR48][R78.64], P4 ;  /* 0xd9c000004e047fae */ /* 0x000fe8000a121870 */
[----:B------:R-:W-:Y:S01]  /*1b420*/  LDGSTS.E [R4+-0x26000], desc[UR48][R86.64], P4 ;  /* 0xda00000056047fae */ /* 0x000fe2000a121870 */
[----:B----4-:R-:W-:-:S03]  /*1b430*/  IMAD.WIDE R114, R2, 0x4, R248 ;  /* 0x0000000402727825 */ /* 0x010fc600078e02f8 */
[----:B------:R-:W4:Y:S01]  /*1b440*/  LDL.64 R218, [R1+0x6c8] ;  /* 0x0006c80001da7983 */ /* 0x000f220000100a00 */
[----:B------:R-:W-:-:S03]  /*1b450*/  IMAD.WIDE R116, R2, 0x4, R250 ;  /* 0x0000000402747825 */ /* 0x000fc600078e02fa */
[----:B------:R-:W4:Y:S04]  /*1b460*/  LDL.64 R248, [R1+0x708] ;  /* 0x0007080001f87983 */ /* 0x000f280000100a00 */
[----:B------:R-:W4:Y:S01]  /*1b470*/  LDL.64 R250, [R1+0x688] ;  /* 0x0006880001fa7983 */ /* 0x000f220000100a00 */
[----:B------:R-:W-:-:S03]  /*1b480*/  IMAD.WIDE R94, R2, 0x4, R94 ;  /* 0x00000004025e7825 */ /* 0x000fc600078e025e */
[----:B------:R-:W4:Y:S01]  /*1b490*/  LDL.64 R216, [R1+0x6e8] ;  /* 0x0006e80001d87983 */ /* 0x000f220000100a00 */
        /* <DEDUP_REMOVED lines=10> */
[----:B------:R-:W-:-:S04]  /*1b540*/  IMAD.WIDE R34, R2, 0x4, R34 ;  /* 0x0000000402227825 */ /* 0x000fc800078e0222 */
[----:B------:R-:W-:-:S04]  /*1b550*/  IMAD.WIDE R134, R2, 0x4, R176 ;  /* 0x0000000402867825 */ /* 0x000fc800078e02b0 */
[C---:B------:R-:W-:Y:S01]  /*1b560*/  IMAD.WIDE R212, R2.reuse, 0x4, R26 ;  /* 0x0000000402d47825 */ /* 0x040fe200078e021a */
[----:B------:R-:W-:Y:S03]  /*1b570*/  LDGSTS.E [R4+-0x24800], desc[UR48][R134.64], P4 ;  /* 0xdb80000086047fae */ /* 0x000fe6000a121870 */
[----:B------:R-:W-:-:S04]  /*1b580*/  IMAD.WIDE R40, R2, 0x4, R40 ;  /* 0x0000000402287825 */ /* 0x000fc800078e0228 */
[----:B------:R-:W-:-:S04]  /*1b590*/  IMAD.WIDE R142, R2, 0x4, R152 ;  /* 0x00000004028e7825 */ /* 0x000fc800078e0298 */
[C---:B------:R-:W-:Y:S01]  /*1b5a0*/  IMAD.WIDE R180, R2.reuse, 0x4, R28 ;  /* 0x0000000402b47825 */ /* 0x040fe200078e021c */
[----:B------:R-:W-:Y:S03]  /*1b5b0*/  LDGSTS.E [R4+-0x24400], desc[UR48][R142.64], P4 ;  /* 0xdbc000008e047fae */ /* 0x000fe6000a121870 */
[C---:B---3--:R-:W-:Y:S01]  /*1b5c0*/  IMAD.WIDE R146, R2.reuse, 0x4, R6 ;  /* 0x0000000402927825 */ /* 0x048fe200078e0206 */
[----:B------:R-:W-:Y:S03]  /*1b5d0*/  LDGSTS.E [R11+-0x27f00], desc[UR48][R24.64], P4 ;  /* 0xd8100000180b7fae */ /* 0x000fe6000a121870 */
[C---:B--2---:R-:W-:Y:S01]  /*1b5e0*/  IMAD.WIDE R148, R2.reuse, 0x4, R8 ;  /* 0x0000000402947825 */ /* 0x044fe200078e0208 */
[----:B------:R2:W-:Y:S03]  /*1b5f0*/  LDGSTS.E [R11+-0x27b00], desc[UR48][R32.64], P4 ;  /* 0xd8500000200b7fae */ /* 0x0005e6000a121870 */
[C---:B------:R-:W-:Y:S01]  /*1b600*/  IMAD.WIDE R8, R2.reuse, 0x4, R22 ;  /* 0x0000000402087825 */ /* 0x040fe200078e0216 */
[----:B------:R3:W-:Y:S03]  /*1b610*/  LDGSTS.E [R11+-0x27700], desc[UR48][R40.64], P4 ;  /* 0xd8900000280b7fae */ /* 0x0007e6000a121870 */
[C---:B------:R-:W-:Y:S01]  /*1b620*/  IMAD.WIDE R6, R2.reuse, 0x4, R24 ;  /* 0x0000000402067825 */ /* 0x040fe200078e0218 */
[----:B------:R-:W-:Y:S03]  /*1b630*/  STL.64 [R1+0xc48], R8 ;  /* 0x000c480801007387 */ /* 0x000fe60000100a00 */
[C---:B------:R-:W-:Y:S01]  /*1b640*/  IMAD.WIDE R48, R2.reuse, 0x4, R48 ;  /* 0x0000000402307825 */ /* 0x040fe200078e0230 */
[----:B------:R-:W-:Y:S03]  /*1b650*/  STL.64 [R1+0xc50], R6 ;  /* 0x000c500601007387 */ /* 0x000fe60000100a00 */
[C---:B------:R-:W-:Y:S01]  /*1b660*/  IMAD.WIDE R56, R2.reuse, 0x4, R56 ;  /* 0x0000000402387825 */ /* 0x040fe200078e0238 */
[----:B------:R-:W-:Y:S03]  /*1b670*/  STL.64 [R1+0xc58], R212 ;  /* 0x000c58d401007387 */ /* 0x000fe60000100a00 */
[----:B------:R-:W-:-:S04]  /*1b680*/  IMAD.WIDE R64, R2, 0x4, R64 ;  /* 0x0000000402407825 */ /* 0x000fc800078e0240 */
[C---:B-1----:R-:W-:Y:S01]  /*1b690*/  IMAD.WIDE R30, R2.reuse, 0x4, R30 ;  /* 0x00000004021e7825 */ /* 0x042fe200078e021e */
[----:B------:R-:W-:Y:S03]  /*1b6a0*/  STL.64 [R1+0xc60], R180 ;  /* 0x000c60b401007387 */ /* 0x000fe60000100a00 */
[----:B------:R-:W-:-:S04]  /*1b6b0*/  IMAD.WIDE R72, R2, 0x4, R72 ;  /* 0x0000000402487825 */ /* 0x000fc800078e0248 */
[C---:B--2---:R-:W-:Y:S01]  /*1b6c0*/  IMAD.WIDE R32, R2.reuse, 0x4, R32 ;  /* 0x0000000402207825 */ /* 0x044fe200078e0220 */
[----:B------:R-:W-:Y:S03]  /*1b6d0*/  STL.64 [R1+0xc68], R30 ;  /* 0x000c681e01007387 */ /* 0x000fe60000100a00 */
[----:B------:R-:W-:-:S04]  /*1b6e0*/  IMAD.WIDE R80, R2, 0x4, R80 ;  /* 0x0000000402507825 */ /* 0x000fc800078e0250 */
[----:B------:R-:W-:Y:S01]  /*1b6f0*/  IMAD.WIDE R210, R2, 0x4, R34 ;  /* 0x0000000402d27825 */ /* 0x000fe200078e0222 */
[----:B------:R-:W-:Y:S01]  /*1b700*/  STL.64 [R1+0xc70], R32 ;  /* 0x000c702001007387 */ /* 0x000fe20000100a00 */
[----:B------:R-:W-:Y:S01]  /*1b710*/  ISETP.GE.U32.AND P0, PT, R252, 0x7ffffec0, PT ;  /* 0x7ffffec0fc00780c */ /* 0x000fe20003f06070 */
[----:B------:R-:W1:Y:S01]  /*1b720*/  LDC R24, c[0x0][0x230] ;  /* 0x00008c00ff187b82 */ /* 0x000e620000000800 */
[C---:B------:R-:W-:Y:S01]  /*1b730*/  IMAD.WIDE R178, R2.reuse, 0x4, R36 ;  /* 0x0000000402b27825 */ /* 0x040fe200078e0224 */
[----:B------:R-:W-:Y:S03]  /*1b740*/  STL.64 [R1+0xc78], R210 ;  /* 0x000c78d201007387 */ /* 0x000fe60000100a00 */
[C---:B------:R-:W-:Y:S01]  /*1b750*/  IMAD.WIDE R38, R2.reuse, 0x4, R38 ;  /* 0x0000000402267825 */ /* 0x040fe200078e0226 */
[----:B------:R2:W-:Y:S01]  /*1b760*/  LDGSTS.E [R11+-0x27300], desc[UR48][R48.64], P4 ;  /* 0xd8d00000300b7fae */ /* 0x0005e2000a121870 */
[----:B------:R-:W-:Y:S01]  /*1b770*/  ISETP.GE.U32.AND P1, PT, R13, 0x7ffffebf, PT ;  /* 0x7ffffebf0d00780c */ /* 0x000fe20003f26070 */
[----:B------:R-:W1:Y:S01]  /*1b780*/  LDC R25, c[0x0][0x230] ;  /* 0x00008c00ff197b82 */ /* 0x000e620000000800 */
        /* <DEDUP_REMOVED lines=8> */
[C---:B--2---:R-:W-:Y:S01]  /*1b810*/  IMAD.WIDE R48, R2.reuse, 0x4, R48 ;  /* 0x0000000402307825 */ /* 0x044fe200078e0230 */
[----:B------:R2:W-:Y:S03]  /*1b820*/  LDGSTS.E [R11+-0x26f00], desc[UR48][R56.64], P4 ;  /* 0xd9100000380b7fae */ /* 0x0005e6000a121870 */
[C---:B------:R-:W-:Y:S01]  /*1b830*/  IMAD.WIDE R206, R2.reuse, 0x4, R50 ;  /* 0x0000000402ce7825 */ /* 0x040fe200078e0232 */
[----:B------:R-:W-:Y:S03]  /*1b840*/  STL.64 [R1+0xca0], R176 ;  /* 0x000ca0b001007387 */ /* 0x000fe60000100a00 */
[C---:B------:R-:W-:Y:S01]  /*1b850*/  IMAD.WIDE R174, R2.reuse, 0x4, R52 ;  /* 0x0000000402ae7825 */ /* 0x040fe200078e0234 */
[----:B------:R-:W-:Y:S03]  /*1b860*/  STL.64 [R1+0xca8], R46 ;  /* 0x000ca82e01007387 */ /* 0x000fe60000100a00 */
[C---:B------:R-:W-:Y:S01]  /*1b870*/  IMAD.WIDE R54, R2.reuse, 0x4, R54 ;  /* 0x0000000402367825 */ /* 0x040fe200078e0236 */
[----:B------:R-:W-:Y:S03]  /*1b880*/  STL.64 [R1+0xcb0], R48 ;  /* 0x000cb03001007387 */ /* 0x000fe60000100a00 */
[C---:B------:R-:W-:Y:S01]  /*1b890*/  IMAD.WIDE R88, R2.reuse, 0x4, R88 ;  /* 0x0000000402587825 */ /* 0x040fe200078e0258 */
[----:B------:R3:W-:Y:S03]  /*1b8a0*/  LDGSTS.E [R11+-0x26b00], desc[UR48][R64.64], P4 ;  /* 0xd9500000400b7fae */ /* 0x0007e6000a121870 */
[C---:B--2---:R-:W-:Y:S01]  /*1b8b0*/  IMAD.WIDE R56, R2.reuse, 0x4, R56 ;  /* 0x0000000402387825 */ /* 0x044fe200078e0238 */
[----:B------:R-:W-:Y:S03]  /*1b8c0*/  STL.64 [R1+0xcb8], R206 ;  /* 0x000cb8ce01007387 */ /* 0x000fe60000100a00 */
[C---:B------:R-:W-:Y:S01]  /*1b8d0*/  IMAD.WIDE R96, R2.reuse, 0x4, R96 ;  /* 0x0000000402607825 */ /* 0x040fe200078e0260 */
[----:B------:R2:W-:Y:S03]  /*1b8e0*/  LDGSTS.E [R11+-0x26700], desc[UR48][R72.64], P4 ;  /* 0xd9900000480b7fae */ /* 0x0005e6000a121870 */
[C---:B------:R-:W-:Y:S01]  /*1b8f0*/  IMAD.WIDE R204, R2.reuse, 0x4, R58 ;  /* 0x0000000402cc7825 */ /* 0x040fe200078e023a */
[----:B------:R-:W-:Y:S03]  /*1b900*/  STL.64 [R1+0xcc0], R174 ;  /* 0x000cc0ae01007387 */ /* 0x000fe60000100a00 */
[C---:B------:R-:W-:Y:S01]  /*1b910*/  IMAD.WIDE R104, R2.reuse, 0x4, R104 ;  /* 0x0000000402687825 */ /* 0x040fe200078e0268 */
[----:B------:R1:W-:Y:S03]  /*1b920*/  LDGSTS.E [R11+-0x26300], desc[UR48][R80.64], P4 ;  /* 0xd9d00000500b7fae */ /* 0x0003e6000a121870 */
[C---:B------:R-:W-:Y:S01]  /*1b930*/  IMAD.WIDE R172, R2.reuse, 0x4, R60 ;  /* 0x0000000402ac7825 */ /* 0x040fe200078e023c */
[----:B------:R-:W-:Y:S03]  /*1b940*/  STL.64 [R1+0xcc8], R54 ;  /* 0x000cc83601007387 */ /* 0x000fe60000100a00 */
[C---:B------:R-:W-:Y:S01]  /*1b950*/  IMAD.WIDE R112, R2.reuse, 0x4, R112 ;  /* 0x0000000402707825 */ /* 0x040fe200078e0270 */
[----:B------:R-:W-:Y:S03]  /*1b960*/  LDGSTS.E [R11+-0x25f00], desc[UR48][R88.64], P4 ;  /* 0xda100000580b7fae */ /* 0x000fe6000a121870 */
[C---:B------:R-:W-:Y:S01]  /*1b970*/  IMAD.WIDE R62, R2.reuse, 0x4, R62 ;  /* 0x00000004023e7825 */ /* 0x040fe200078e023e */
[----:B------:R-:W-:Y:S03]  /*1b980*/  STL.64 [R1+0xcd0], R56 ;  /* 0x000cd03801007387 */ /* 0x000fe60000100a00 */
[C---:B------:R-:W-:Y:S01]  /*1b990*/  IMAD.WIDE R120, R2.reuse, 0x4, R120 ;  /* 0x0000000402787825 */ /* 0x040fe200078e0278 */
[----:B------:R-:W-:Y:S03]  /*1b9a0*/  LDGSTS.E [R11+-0x25b00], desc[UR48][R96.64], P4 ;  /* 0xda500000600b7fae */ /* 0x000fe6000a121870 */
[C---:B---3--:R-:W-:Y:S01]  /*1b9b0*/  IMAD.WIDE R64, R2.reuse, 0x4, R64 ;  /* 0x0000000402407825 */ /* 0x048fe200078e0240 */
[----:B------:R-:W-:Y:S03]  /*1b9c0*/  STL.64 [R1+0xcd8], R204 ;  /* 0x000cd8cc01007387 */ /* 0x000fe60000100a00 */
[C---:B------:R-:W-:Y:S01]  /*1b9d0*/  IMAD.WIDE R128, R2.reuse, 0x4, R128 ;  /* 0x0000000402807825 */ /* 0x040fe200078e0280 */
[----:B------:R-:W-:Y:S03]  /*1b9e0*/  LDGSTS.E [R11+-0x25700], desc[UR48][R104.64], P4 ;  /* 0xda900000680b7fae */ /* 0x000fe6000a121870 */
        /* <DEDUP_REMOVED lines=10> */
[C---:B--2---:R-:W-:Y:S01]  /*1ba90*/  IMAD.WIDE R72, R2.reuse, 0x4, R72 ;  /* 0x0000000402487825 */ /* 0x044fe200078e0248 */
        /* <DEDUP_REMOVED lines=12> */
[----:B------:R2:W-:Y:S03]  /*1bb60*/  LDGSTS.E [R5+-0x27e00], desc[UR48][R26.64], P4 ;  /* 0xd82000001a057fae */ /* 0x0005e6000a121870 */
[C---:B------:R-:W-:Y:S01]  /*1bb70*/  IMAD.WIDE R122, R2.reuse, 0x4, R198 ;  /* 0x00000004027a7825 */ /* 0x040fe200078e02c6 */
[----:B------:R-:W-:Y:S03]  /*1bb80*/  STL.64 [R1+0xd10], R72 ;  /* 0x000d104801007387 */ /* 0x000fe60000100a00 */
[C---:B-1----:R-:W-:Y:S01]  /*1bb90*/  IMAD.WIDE R80, R2.reuse, 0x4, R80 ;  /* 0x0000000402507825 */ /* 0x042fe200078e0250 */
[----:B------:R-:W-:Y:S03]  /*1bba0*/  LDGSTS.E [R5+-0x27a00], desc[UR48][R34.64], P4 ;  /* 0xd860000022057fae */ /* 0x000fe6000a121870 */
[C---:B------:R-:W-:Y:S01]  /*1bbb0*/  IMAD.WIDE R198, R2.reuse, 0x4, R82 ;  /* 0x0000000402c67825 */ /* 0x040fe200078e0252 */
[----:B------:R-:W-:Y:S01]  /*1bbc0*/  STL.64 [R1+0xd18], R200 ;  /* 0x000d18c801007387 */ /* 0x000fe20000100a00 */
[----:B--2---:R-:W1:Y:S02]  /*1bbd0*/  LDC R26, c[0x0][0x230] ;  /* 0x00008c00ff1a7b82 */ /* 0x004e640000000800 */
        /* <DEDUP_REMOVED lines=33> */
[----:B------:R-:W-:Y:S04]  /*1bdf0*/  LDGSTS.E [R5+-0x25600], desc[UR48][R106.64], P4 ;  /* 0xdaa000006a057fae */ /* 0x000fe8000a121870 */
        /* <DEDUP_REMOVED lines=14> */
[----:B------:R-:W-:Y:S04]  /*1bee0*/  LDGSTS.E [R5+-0x24600], desc[UR48][R138.64], P4 ;  /* 0xdba000008a057fae */ /* 0x000fe8000a121870 */
[----:B------:R-:W-:Y:S01]  /*1bef0*/  STL.64 [R1+0xd80], R162 ;  /* 0x000d80a201007387 */ /* 0x000fe20000100a00 */
[----:B------:R-:W-:-:S03]  /*1bf00*/  IMAD.WIDE R118, R2, 0x4, R118 ;  /* 0x0000000402767825 */ /* 0x000fc600078e0276 */
[----:B------:R-:W-:Y:S04]  /*1bf10*/  LDGSTS.E [R5+-0x24200], desc[UR48][R146.64], P4 ;  /* 0xdbe0000092057fae */ /* 0x000fe8000a121870 */
        /* <DEDUP_REMOVED lines=40> */
[----:B------:R-:W-:Y:S04]  /*1c1a0*/  STL.64 [R1+0xe18], R128 ;  /* 0x000e188001007387 */ /* 0x000fe80000100a00 */
[----:B------:R-:W-:Y:S04]  /*1c1b0*/  LDGSTS.E [R0+-0x24900], desc[UR48][R132.64], P4 ;  /* 0xdb70000084007fae */ /* 0x000fe8000a121870 */
[----:B------:R-:W-:Y:S01]  /*1c1c0*/  STL.64 [R1+0xe28], R186 ;  /* 0x000e28ba01007387 */ /* 0x000fe20000100a00 */
[----:B------:R-:W-:-:S03]  /*1c1d0*/  IMAD.WIDE R22, R2, 0x4, R148 ;  /* 0x0000000402167825 */ /* 0x000fc600078e0294 */
[----:B------:R-:W-:Y:S04]  /*1c1e0*/  STL.64 [R1+0xe40], R154 ;  /* 0x000e409a01007387 */ /* 0x000fe80000100a00 */
[----:B------:R-:W-:Y:S01]  /*1c1f0*/  LDGSTS.E [R0+-0x24500], desc[UR48][R140.64], P4 ;  /* 0xdbb000008c007fae */ /* 0x000fe2000a121870 */
[----:B------:R-:W-:-:S03]  /*1c200*/  IMAD.WIDE R182, R2, 0x4, R146 ;  /* 0x0000000402b67825 */ /* 0x000fc600078e0292 */
[----:B------:R-:W-:Y:S04]  /*1c210*/  STL.64 [R1+0xe50], R134 ;  /* 0x000e508601007387 */ /* 0x000fe80000100a00 */
[----:B------:R-:W-:Y:S04]  /*1c220*/  LDGSTS.E [R0+-0x24100], desc[UR48][R148.64], P4 ;  /* 0xdbf0000094007fae */ /* 0x000fe8000a121870 */
[----:B------:R-:W-:Y:S04]  /*1c230*/  STL.64 [R1+0xe60], R136 ;  /* 0x000e608801007387 */ /* 0x000fe80000100a00 */
[----:B------:R-:W0:Y:S04]  /*1c240*/  LDGDEPBAR ;  /* 0x00000000000079af */ /* 0x000e280000000000 */
[----:B------:R-:W-:Y:S04]  /*1c250*/  STL.64 [R1+0xe70], R184 ;  /* 0x000e70b801007387 */ /* 0x000fe80000100a00 */
[----:B------:R-:W-:Y:S04]  /*1c260*/  STL.64 [R1+0xe88], R152 ;  /* 0x000e889801007387 */ /* 0x000fe80000100a00 */
[----:B------:R-:W-:Y:S04]  /*1c270*/  STL.64 [R1+0xe98], R142 ;  /* 0x000e988e01007387 */ /* 0x000fe80000100a00 */
[----:B------:R-:W-:Y:S04]  /*1c280*/  STL.64 [R1+0xea0], R214 ;  /* 0x000ea0d601007387 */ /* 0x000fe80000100a00 */
[----:B------:R-:W2:Y:S04]  /*1c290*/  LDL.64 R222, [R1+0x500] ;  /* 0x0005000001de7983 */ /* 0x000ea80000100a00 */
[----:B------:R3:W-:Y:S04]  /*1c2a0*/  STL.64 [R1+0xeb8], R22 ;  /* 0x000eb81601007387 */ /* 0x0007e80000100a00 */
[----:B------:R1:W-:Y:S04]  /*1c2b0*/  STL.64 [R1+0xea8], R182 ;  /* 0x000ea8b601007387 */ /* 0x0003e80000100a00 */
[----:B------:R-:W2:Y:S01]  /*1c2c0*/  LDL.64 R224, [R1+0x728] ;  /* 0x0007280001e07983 */ /* 0x000ea20000100a00 */
[C---:B------:R-:W-:Y:S01]  /*1c2d0*/  VIADD R13, R21.reuse, 0x100000 ;  /* 0x00100000150d7836 */ /* 0x040fe20000000000 */
[----:B------:R-:W-:Y:S01]  /*1c2e0*/  BAR.SYNC.DEFER_BLOCKING 0x0 ;  /* 0x0000000000007b1d */ /* 0x000fe20000010000 */
[----:B------:R-:W-:-:S05]  /*1c2f0*/  IADD3 R2, R21, 0x100000, RZ ;  /* 0x0010000015027810 */ /* 0x000fca0007ffe0ff */
[----:B------:R-:W2:Y:S04]  /*1c300*/  LDL.64 R226, [R1+0x508] ;  /* 0x0005080001e27983 */ /* 0x000ea80000100a00 */
[----:B------:R-:W2:Y:S04]  /*1c310*/  LDL.64 R228, [R1+0x510] ;  /* 0x0005100001e47983 */ /* 0x000ea80000100a00 */
[----:B------:R-:W2:Y:S04]  /*1c320*/  LDL.64 R230, [R1+0x518] ;  /* 0x0005180001e67983 */ /* 0x000ea80000100a00 */
[----:B------:R-:W2:Y:S04]  /*1c330*/  LDL.64 R232, [R1+0x748] ;  /* 0x0007480001e87983 */ /* 0x000ea80000100a00 */
[----:B------:R-:W2:Y:S04]  /*1c340*/  LDL.64 R234, [R1+0x530] ;  /* 0x0005300001ea7983 */ /* 0x000ea80000100a00 */
[----:B------:R-:W2:Y:S04]  /*1c350*/  LDL.64 R236, [R1+0x540] ;  /* 0x0005400001ec7983 */ /* 0x000ea80000100a00 */
[----:B------:R-:W-:Y:S01]  /*1c360*/  @!PT LDS RZ, [RZ] ;  /* 0x00000000fffff984 */ /* 0x000fe20000000800 */
[----:B------:R-:W-:Y:S01]  /*1c370*/  @!PT LDS RZ, [RZ] ;  /* 0x00000000fffff984 */ /* 0x000fe20000000800 */
[----:B------:R-:W-:Y:S01]  /*1c380*/  @!PT LDS RZ, [RZ] ;  /* 0x00000000fffff984 */ /* 0x000fe20000000800 */
[----:B----4-:R4:W-:Y:S04]  /*1c390*/  LDGSTS.E [R13+-0x80000], desc[UR48][R248.64], !P0 ;  /* 0x80000000f80d7fae */ /* 0x0109e8000c121870 */
[----:B------:R-:W2:Y:S04]  /*1c3a0*/  LDL.64 R36, [R1+0x568] ;  /* 0x0005680001247983 */ /* 0x000ea80000100a00 */
[----:B------:R-:W-:Y:S04]  /*1c3b0*/  LDGSTS.E [R2+-0x7c000], desc[UR48][R250.64], !P0 ;  /* 0x84000000fa027fae */ /* 0x000fe8000c121870 */
[----:B------:R-:W2:Y:S04]  /*1c3c0*/  LDL.64 R248, [R1+0xe80] ;  /* 0x000e800001f87983 */ /* 0x000ea80000100a00 */
[----:B------:R-:W2:Y:S04]  /*1c3d0*/  LDL.64 R34, [R1+0x8f0] ;  /* 0x0008f00001227983 */ /* 0x000ea80000100a00 */
[----:B------:R-:W2:Y:S04]  /*1c3e0*/  LDL.64 R250, [R1+0x8e8] ;  /* 0x0008e80001fa7983 */ /* 0x000ea80000100a00 */
[----:B------:R-:W2:Y:S01]  /*1c3f0*/  LDL.64 R28, [R1+0x8f8] ;  /* 0x0008f800011c7983 */ /* 0x000ea20000100a00 */
[----:B---3--:R-:W-:-:S02]  /*1c400*/  VIADD R22, R21, 0x100000 ;  /* 0x0010000015167836 */ /* 0x008fc40000000000 */
[----:B----4-:R-:W-:Y:S01]  /*1c410*/  VIADD R13, R150, 0xfffffefd ;  /* 0xfffffefd960d7836 */ /* 0x010fe20000000000 */
[----:B------:R-:W-:Y:S01]  /*1c420*/  IADD3 R23, R21, 0x100000, RZ ;  /* 0x0010000015177810 */ /* 0x000fe20007ffe0ff */
[----:B------:R-:W3:Y:S04]  /*1c430*/  LDL.64 R240, [R1+0xed0] ;  /* 0x000ed00001f07983 */ /* 0x000ee80000100a00 */
[----:B------:R-:W-:Y:S04]  /*1c440*/  LDGSTS.E [R22+-0x78000], desc[UR48][R220.64], !P0 ;  /* 0x88000000dc167fae */ /* 0x000fe8000c121870 */
[----:B------:R-:W-:Y:S01]  /*1c450*/  LDGSTS.E [R2+-0x74000], desc[UR48][R218.64], !P0 ;  /* 0x8c000000da027fae */ /* 0x000fe2000c121870 */
[----:B------:R-:W-:Y:S01]  /*1c460*/  ISETP.GE.U32.AND P0, PT, R13, 0x7ffffebe, PT ;  /* 0x7ffffebe0d00780c */ /* 0x000fe20003f06070 */
[----:B------:R-:W-:-:S02]  /*1c470*/  VIADD R13, R21, 0x100000 ;  /* 0x00100000150d7836 */ /* 0x000fc40000000000 */
[----:B------:R4:W-:Y:S04]  /*1c480*/  LDGSTS.E [R23+-0x7fffc], desc[UR48][R216.64], !P1 ;  /* 0x80004000d8177fae */ /* 0x0009e8000c921870 */
[----:B------:R-:W-:Y:S04]  /*1c490*/  LDGSTS.E [R22+-0x7bffc], desc[UR48][R238.64], !P1 ;  /* 0x84004000ee167fae */ /* 0x000fe8000c921870 */
[----:B------:R-:W-:Y:S01]  /*1c4a0*/  LDGSTS.E [R13+-0x77ffc], desc[UR48][R246.64], !P1 ;  /* 0x88004000f60d7fae */ /* 0x000fe2000c921870 */
[----:B----4-:R-:W-:-:S03]  /*1c4b0*/  VIADD R23, R151, 0xfffffefc ;  /* 0xfffffefc97177836 */ /* 0x010fc60000000000 */
[----:B------:R-:W4:Y:S04]  /*1c4c0*/  LDL.64 R242, [R1+0x908] ;  /* 0x0009080001f27983 */ /* 0x000f280000100a00 */
        /* <DEDUP_REMOVED lines=8> */
[----:B--2---:R-:W-:Y:S01]  /*1c550*/  LDGSTS.E [R2+-0x73ffc], desc[UR48][R222.64], !P1 ;  /* 0x8c004000de027fae */ /* 0x004fe2000c921870 */
[----:B------:R-:W-:-:S03]  /*1c560*/  ISETP.GE.U32.AND P1, PT, R23, 0x7ffffebd, PT ;  /* 0x7ffffebd1700780c */ /* 0x000fc60003f26070 */
[----:B------:R2:W-:Y:S01]  /*1c570*/  LDGSTS.E [R22+-0x7fff8], desc[UR48][R224.64], !P0 ;  /* 0x80008000e0167fae */ /* 0x0005e2000c121870 */
[C---:B------:R-:W-:Y:S01]  /*1c580*/  VIADD R23, R21.reuse, 0x100000 ;  /* 0x0010000015177836 */ /* 0x040fe20000000000 */
[----:B--2---:R-:W-:Y:S02]  /*1c590*/  IADD3 R22, R24, -0x121, RZ ;  /* 0xfffffedf18167810 */ /* 0x004fe40007ffe0ff */
[----:B------:R-:W-:Y:S01]  /*1c5a0*/  LDGSTS.E [R13+-0x7bff8], desc[UR48][R226.64], !P0 ;  /* 0x84008000e20d7fae */ /* 0x000fe2000c121870 */
[----:B------:R-:W2:Y:S01]  /*1c5b0*/  LDC R24, c[0x0][0x230] ;  /* 0x00008c00ff187b82 */ /* 0x000ea20000000800 */
[----:B------:R-:W-:Y:S01]  /*1c5c0*/  ISETP.GE.U32.AND P3, PT, R22, 0x7ffffea0, PT ;  /* 0x7ffffea01600780c */ /* 0x000fe20003f66070 */
[----:B------:R-:W-:Y:S01]  /*1c5d0*/  VIADD R22, R21, 0x100000 ;  /* 0x0010000015167836 */ /* 0x000fe20000000000 */
[----:B------:R-:W-:Y:S04]  /*1c5e0*/  LDGSTS.E [R2+-0x77ff8], desc[UR48][R228.64], !P0 ;  /* 0x88008000e4027fae */ /* 0x000fe8000c121870 */
[----:B------:R-:W-:Y:S04]  /*1c5f0*/  LDGSTS.E [R22+-0x73ff8], desc[UR48][R230.64], !P0 ;  /* 0x8c008000e6167fae */ /* 0x000fe8000c121870 */
[----:B------:R1:W-:Y:S04]  /*1c600*/  LDGSTS.E [R13+-0x7fff4], desc[UR48][R232.64], !P1 ;  /* 0x8000c000e80d7fae */ /* 0x0003e8000c921870 */
[----:B------:R-:W-:Y:S04]  /*1c610*/  LDGSTS.E [R2+-0x7bff4], desc[UR48][R234.64], !P1 ;  /* 0x8400c000ea027fae */ /* 0x000fe8000c921870 */
[----:B------:R-:W-:Y:S04]  /*1c620*/  LDGSTS.E [R23+-0x77ff4], desc[UR48][R236.64], !P1 ;  /* 0x8800c000ec177fae */ /* 0x000fe8000c921870 */
[----:B------:R-:W-:Y:S04]  /*1c630*/  LDGSTS.E [R2+-0x73ff4], desc[UR48][R36.64], !P1 ;  /* 0x8c00c00024027fae */ /* 0x000fe8000c921870 */
[----:B------:R2:W-:Y:S04]  /*1c640*/  LDGSTS.E [R23+-0x70000], desc[UR48][R248.64], !P3 ;  /* 0x90000000f8177fae */ /* 0x0005e8000d921870 */
[----:B------:R-:W4:Y:S04]  /*1c650*/  LDL.64 R36, [R1+0x968] ;  /* 0x0009680001247983 */ /* 0x000f280000100a00 */
[----:B------:R-:W-:Y:S04]  /*1c660*/  LDGSTS.E [R22+-0x6c000], desc[UR48][R250.64], !P3 ;  /* 0x94000000fa167fae */ /* 0x000fe8000d921870 */
[----:B------:R-:W4:Y:S04]  /*1c670*/  LDL.64 R248, [R1+0x938] ;  /* 0x0009380001f87983 */ /* 0x000f280000100a00 */
[----:B------:R-:W4:Y:S01]  /*1c680*/  LDL.64 R250, [R1+0x940] ;  /* 0x0009400001fa7983 */ /* 0x000f220000100a00 */
[----:B-1----:R-:W-:Y:S01]  /*1c690*/  IADD3 R13, R25, -0x122, RZ ;  /* 0xfffffede190d7810 */ /* 0x002fe20007ffe0ff */
[----:B--2---:R-:W-:Y:S01]  /*1c6a0*/  VIADD R23, R24, 0xfffffedd ;  /* 0xfffffedd18177836 */ /* 0x004fe20000000000 */
[----:B------:R-:W1:Y:S02]  /*1c6b0*/  LDC R25, c[0x0][0x230] ;  /* 0x00008c00ff197b82 */ /* 0x000e640000000800 */
[----:B------:R-:W-:Y:S01]  /*1c6c0*/  ISETP.GE.U32.AND P0, PT, R13, 0x7ffffe9f, PT ;  /* 0x7ffffe9f0d00780c */ /* 0x000fe20003f06070 */
[----:B------:R-:W-:-:S05]  /*1c6d0*/  VIADD R13, R21, 0x100000 ;  /* 0x00100000150d7836 */ /* 0x000fca0000000000 */
[----:B------:R-:W-:Y:S01]  /*1c6e0*/  LDGSTS.E [R13+-0x68000], desc[UR48][R34.64], !P3 ;  /* 0x98000000220d7fae */ /* 0x000fe2000d921870 */
[----:B------:R-:W2:Y:S03]  /*1c6f0*/  LDC R24, c[0x0][0x230] ;  /* 0x00008c00ff187b82 */ /* 0x000ea60000000800 */
[----:B------:R-:W-:Y:S01]  /*1c700*/  LDGSTS.E [R2+-0x64000], desc[UR48][R28.64], !P3 ;  /* 0x9c0000001c027fae */ /* 0x000fe2000d921870 */
[----:B------:R-:W-:-:S03]  /*1c710*/  ISETP.GE.U32.AND P1, PT, R23, 0x7ffffe9e, PT ;  /* 0x7ffffe9e1700780c */ /* 0x000fc60003f26070 */
[----:B---3--:R3:W-:Y:S04]  /*1c720*/  LDGSTS.E [R22+-0x6fffc], desc[UR48][R240.64], !P0 ;  /* 0x90004000f0167fae */ /* 0x0087e8000c121870 */
[----:B------:R-:W2:Y:S04]  /*1c730*/  LDL.64 R34, [R1+0x978] ;  /* 0x0009780001227983 */ /* 0x000ea80000100a00 */
[----:B------:R-:W2:Y:S01]  /*1c740*/  LDL.64 R28, [R1+0x988] ;  /* 0x00098800011c7983 */ /* 0x000ea20000100a00 */
[----:B---3--:R-:W-:-:S03]  /*1c750*/  IADD3 R22, R26, -0x124, RZ ;  /* 0xfffffedc1a167810 */ /* 0x008fc60007ffe0ff */
[----:B----4-:R-:W-:Y:S01]  /*1c760*/  LDGSTS.E [R13+-0x6bffc], desc[UR48][R242.64], !P0 ;  /* 0x94004000f20d7fae */ /* 0x010fe2000c121870 */
[C---:B------:R-:W-:Y:S01]  /*1c770*/  VIADD R23, R21.reuse, 0x100000 ;  /* 0x0010000015177836 */ /* 0x040fe20000000000 */
[----:B------:R-:W3:Y:S01]  /*1c780*/  LDC R26, c[0x0][0x230] ;  /* 0x00008c00ff1a7b82 */ /* 0x000ee20000000800 */
[----:B------:R-:W-:Y:S01]  /*1c790*/  ISETP.GE.U32.AND P3, PT, R22, 0x7ffffe9d, PT ;  /* 0x7ffffe9d1600780c */ /* 0x000fe20003f66070 */
[C---:B------:R-:W-:Y:S01]  /*1c7a0*/  VIADD R22, R21.reuse, 0x100000 ;  /* 0x0010000015167836 */ /* 0x040fe20000000000 */
[----:B------:R-:W-:Y:S04]  /*1c7b0*/  LDGSTS.E [R2+-0x67ffc], desc[UR48][R244.64], !P0 ;  /* 0x98004000f4027fae */ /* 0x000fe8000c121870 */
[----:B------:R-:W-:Y:S04]  /*1c7c0*/  LDGSTS.E [R22+-0x63ffc], desc[UR48][R52.64], !P0 ;  /* 0x9c00400034167fae */ /* 0x000fe8000c121870 */
[----:B------:R-:W-:Y:S04]  /*1c7d0*/  LDGSTS.E [R13+-0x6fff8], desc[UR48][R50.64], !P1 ;  /* 0x90008000320d7fae */ /* 0x000fe8000c921870 */
[----:B------:R-:W4:Y:S04]  /*1c7e0*/  LDL.64 R240, [R1+0x768] ;  /* 0x0007680001f07983 */ /* 0x000f280000100a00 */
[----:B------:R-:W4:Y:S04]  /*1c7f0*/  LDL.64 R242, [R1+0x520] ;  /* 0x0005200001f27983 */ /* 0x000f280000100a00 */
[----:B------:R-:W4:Y:S01]  /*1c800*/  LDL.64 R244, [R1+0x528] ;  /* 0x0005280001f47983 */ /* 0x000f220000100a00 */
[----:B------:R-:W-:-:S03]  /*1c810*/  VIADD R21, R21, 0x100000 ;  /* 0x0010000015157836 */ /* 0x000fc60000000000 */
[----:B------:R-:W4:Y:S04]  /*1c820*/  LDL.64 R52, [R1+0x580] ;  /* 0x0005800001347983 */ /* 0x000f280000100a00 */
[----:B------:R-:W4:Y:S04]  /*1c830*/  LDL.64 R50, [R1+0x7c8] ;  /* 0x0007c80001327983 */ /* 0x000f280000100a00 */
[----:B------:R-:W-:Y:S04]  /*1c840*/  LDGSTS.E [R2+-0x6bff8], desc[UR48][R248.64], !P1 ;  /* 0x94008000f8027fae */ /* 0x000fe8000c921870 */
[----:B------:R1:W-:Y:S04]  /*1c850*/  LDGSTS.E [R23+-0x67ff8], desc[UR48][R250.64], !P1 ;  /* 0x98008000fa177fae */ /* 0x0003e8000c921870 */
[----:B------:R-:W-:Y:S04]  /*1c860*/  LDGSTS.E [R2+-0x63ff8], desc[UR48][R42.64], !P1 ;  /* 0x9c0080002a027fae */ /* 0x000fe8000c921870 */
[----:B------:R-:W4:Y:S04]  /*1c870*/  LDL.64 R248, [R1+0x788] ;  /* 0x0007880001f87983 */ /* 0x000f280000100a00 */
[----:B------:R-:W4:Y:S04]  /*1c880*/  LDL.64 R250, [R1+0x548] ;  /* 0x0005480001fa7983 */ /* 0x000f280000100a00 */
[----:B------:R-:W4:Y:S04]  /*1c890*/  LDL.64 R42, [R1+0x538] ;  /* 0x00053800012a7983 */ /* 0x000f280000100a00 */
[----:B------:R-:W-:Y:S04]  /*1c8a0*/  LDGSTS.E [R22+-0x6fff4], desc[UR48][R44.64], !P3 ;  /* 0x9000c0002c167fae */ /* 0x000fe8000d921870 */
[----:B------:R-:W-:Y:S04]  /*1c8b0*/  LDGSTS.E [R13+-0x6bff4], desc[UR48][R36.64], !P3 ;  /* 0x9400c000240d7fae */ /* 0x000fe8000d921870 */
[----:B--2---:R2:W-:Y:S04]  /*1c8c0*/  LDGSTS.E [R2+-0x67ff4], desc[UR48][R34.64], !P3 ;  /* 0x9800c00022027fae */ /* 0x0045e8000d921870 */
[----:B------:R3:W-:Y:S04]  /*1c8d0*/  LDGSTS.E [R21+-0x63ff4], desc[UR48][R28.64], !P3 ;  /* 0x9c00c0001c157fae */ /* 0x0007e8000d921870 */
[----:B------:R-:W4:Y:S04]  /*1c8e0*/  LDL.64 R36, [R1+0x7a8] ;  /* 0x0007a80001247983 */ /* 0x000f280000100a00 */
[----:B------:R-:W4:Y:S04]  /*1c8f0*/  LDL.64 R34, [R1+0x588] ;  /* 0x0005880001227983 */ /* 0x000f280000100a00 */
[----:B------:R-:W4:Y:S01]  /*1c900*/  LDL.64 R28, [R1+0x590] ;  /* 0x00059000011c7983 */ /* 0x000f220000100a00 */
[----:B-1----:R-:W-:Y:S01]  /*1c910*/  IADD3 R23, R25, -0x105, RZ ;  /* 0xfffffefb19177810 */ /* 0x002fe20007ffe0ff */
[----:B--2---:R-:W-:Y:S01]  /*1c920*/  VIADD R2, R24, 0xfffffefa ;  /* 0xfffffefa18027836 */ /* 0x004fe20000000000 */
[----:B---3--:R-:W-:Y:S01]  /*1c930*/  IADD3 R21, R26, -0x107, RZ ;  /* 0xfffffef91a157810 */ /* 0x008fe20007ffe0ff */
[----:B------:R-:W-:Y:S01]  /*1c940*/  VIADD R13, R20, 0x100000 ;  /* 0x00100000140d7836 */ /* 0x000fe20000000000 */
[----:B------:R-:W-:Y:S01]  /*1c950*/  ISETP.GE.U32.AND P0, PT, R23, 0x7ffffebc, PT ;  /* 0x7ffffebc1700780c */ /* 0x000fe20003f06070 */
[----:B------:R-:W2:Y:S01]  /*1c960*/  LDL.64 R44, [R1+0x5b0] ;  /* 0x0005b000012c7983 */ /* 0x000ea20000100a00 */
[----:B------:R-:W-:Y:S01]  /*1c970*/  ISETP.GE.U32.AND P1, PT, R2, 0x7ffffebb, PT ;  /* 0x7ffffebb0200780c */ /* 0x000fe20003f26070 */
[----:B------:R-:W1:Y:S01]  /*1c980*/  LDC R26, c[0x0][0x230] ;  /* 0x00008c00ff1a7b82 */ /* 0x000e620000000800 */
[----:B------:R-:W-:-:S02]  /*1c990*/  IADD3 R22, R20, 0x100000, RZ ;  /* 0x0010000014167810 */ /* 0x000fc40007ffe0ff */
[----:B------:R-:W-:Y:S01]  /*1c9a0*/  ISETP.GE.U32.AND P3, PT, R21, 0x7ffffeba, PT ;  /* 0x7ffffeba1500780c */ /* 0x000fe20003f66070 */
[C---:B------:R-:W-:Y:S02]  /*1c9b0*/  VIADD R2, R20.reuse, 0x100000 ;  /* 0x0010000014027836 */ /* 0x040fe40000000000 */
[----:B------:R-:W-:Y:S02]  /*1c9c0*/  VIADD R21, R20, 0x100000 ;  /* 0x0010000014157836 */ /* 0x000fe40000000000 */
[----:B------:R-:W3:Y:S02]  /*1c9d0*/  LDC R23, c[0x0][0x230] ;  /* 0x00008c00ff177b82 */ /* 0x000ee40000000800 */
[----:B----4-:R-:W-:Y:S04]  /*1c9e0*/  LDGSTS.E [R22+-0x80000], desc[UR48][R240.64], !P0 ;  /* 0x80000000f0167fae */ /* 0x010fe8000c121870 */
[----:B------:R-:W-:Y:S02]  /*1c9f0*/  LDGSTS.E [R13+-0x7c000], desc[UR48][R242.64], !P0 ;  /* 0x84000000f20d7fae */ /* 0x000fe4000c121870 */
[----:B------:R-:W4:Y:S02]  /*1ca00*/  LDC R25, c[0x0][0x230] ;  /* 0x00008c00ff197b82 */ /* 0x000f240000000800 */
[----:B------:R-:W-:Y:S06]  /*1ca10*/  LDGSTS.E [R2+-0x78000], desc[UR48][R244.64], !P0 ;  /* 0x88000000f4027fae */ /* 0x000fec000c121870 */
[----:B------:R-:W4:Y:S01]  /*1ca20*/  LDC R24, c[0x0][0x230] ;  /* 0x00008c00ff187b82 */ /* 0x000f220000000800 */
[----:B------:R-:W-:Y:S04]  /*1ca30*/  LDGSTS.E [R21+-0x74000], desc[UR48][R42.64], !P0 ;  /* 0x8c0000002a157fae */ /* 0x000fe8000c121870 */
[----:B------:R3:W-:Y:S04]  /*1ca40*/  LDGSTS.E [R13+-0x7fffc], desc[UR48][R248.64], !P1 ;  /* 0x80004000f80d7fae */ /* 0x0007e8000c921870 */
[----:B------:R-:W-:Y:S04]  /*1ca50*/  LDGSTS.E [R2+-0x7bffc], desc[UR48][R250.64], !P1 ;  /* 0x84004000fa027fae */ /* 0x000fe8000c921870 */
[----:B------:R-:W-:Y:S04]  /*1ca60*/  LDGSTS.E [R22+-0x77ffc], desc[UR48][R60.64], !P1 ;  /* 0x880040003c167fae */ /* 0x000fe8000c921870 */
[----:B------:R-:W-:Y:S04]  /*1ca70*/  LDGSTS.E [R2+-0x73ffc], desc[UR48][R58.64], !P1 ;  /* 0x8c0040003a027fae */ /* 0x000fe8000c921870 */
[----:B------:R-:W4:Y:S04]  /*1ca80*/  LDL.64 R42, [R1+0x5b8] ;  /* 0x0005b800012a7983 */ /* 0x000f280000100a00 */
[----:B------:R-:W-:Y:S01]  /*1ca90*/  LDGSTS.E [R22+-0x7fff8], desc[UR48][R36.64], !P3 ;  /* 0x8000800024167fae */ /* 0x000fe2000d921870 */
[----:B---3--:R-:W-:-:S02]  /*1caa0*/  VIADD R13, R23, 0xfffffef8 ;  /* 0xfffffef8170d7836 */ /* 0x008fc40000000000 */
[----:B------:R-:W3:Y:S01]  /*1cab0*/  LDC R23, c[0x0][0x230] ;  /* 0x00008c00ff177b82 */ /* 0x000ee20000000800 */
[----:B------:R-:W3:Y:S04]  /*1cac0*/  LDL.64 R60, [R1+0x920] ;  /* 0x00092000013c7983 */ /* 0x000ee80000100a00 */
[----:B------:R-:W3:Y:S04]  /*1cad0*/  LDL.64 R58, [R1+0x928] ;  /* 0x00092800013a7983 */ /* 0x000ee80000100a00 */
[----:B------:R-:W3:Y:S01]  /*1cae0*/  LDL.64 R36, [R1+0x5c0] ;  /* 0x0005c00001247983 */ /* 0x000ee20000100a00 */
[----:B------:R-:W-:-:S02]  /*1caf0*/  ISETP.GE.U32.AND P0, PT, R13, 0x7ffffeb9, PT ;  /* 0x7ffffeb90d00780c */ /* 0x000fc40003f06070 */
[----:B------:R-:W-:Y:S01]  /*1cb00*/  IADD3 R13, R20, 0x100000, RZ ;  /* 0x00100000140d7810 */ /* 0x000fe20007ffe0ff */
[----:B------:R-:W-:Y:S04]  /*1cb10*/  LDGSTS.E [R21+-0x7bff8], desc[UR48][R52.64], !P3 ;  /* 0x8400800034157fae */ /* 0x000fe8000d921870 */
[----:B------:R-:W-:Y:S04]  /*1cb20*/  LDGSTS.E [R13+-0x77ff8], desc[UR48][R34.64], !P3 ;  /* 0x88008000220d7fae */ /* 0x000fe8000d921870 */
[----:B------:R-:W-:Y:S04]  /*1cb30*/  LDGSTS.E [R2+-0x73ff8], desc[UR48][R28.64], !P3 ;  /* 0x8c0080001c027fae */ /* 0x000fe8000d921870 */
[----:B------:R-:W3:Y:S04]  /*1cb40*/  LDL.64 R52, [R1+0x930] ;  /* 0x0009300001347983 */ /* 0x000ee80000100a00 */
[----:B------:R-:W3:Y:S04]  /*1cb50*/  LDL.64 R34, [R1+0xef0] ;  /* 0x000ef00001227983 */ /* 0x000ee80000100a00 */
[----:B------:R-:W3:Y:S04]  /*1cb60*/  LDL.64 R28, [R1+0x950] ;  /* 0x00095000011c7983 */ /* 0x000ee80000100a00 */
[----:B------:R1:W-:Y:S04]  /*1cb70*/  LDGSTS.E [R21+-0x7fff4], desc[UR48][R50.64], !P0 ;  /* 0x8000c00032157fae */ /* 0x0003e8000c121870 */
[----:B--2---:R-:W-:Y:S01]  /*1cb80*/  LDGSTS.E [R13+-0x7bff4], desc[UR48][R44.64], !P0 ;  /* 0x8400c0002c0d7fae */ /* 0x004fe2000c121870 */
[----:B-1----:R-:W-:-:S03]  /*1cb90*/  VIADD R21, R26, 0xfffffeda ;  /* 0xfffffeda1a157836 */ /* 0x002fc60000000000 */
[----:B------:R-:W2:Y:S02]  /*1cba0*/  LDL.64 R50, [R1+0x958] ;  /* 0x0009580001327983 */ /* 0x000ea40000100a00 */
[----:B------:R-:W-:Y:S02]  /*1cbb0*/  ISETP.GE.U32.AND P3, PT, R21, 0x7ffffe9b, PT ;  /* 0x7ffffe9b1500780c */ /* 0x000fe40003f66070 */
[----:B------:R-:W2:Y:S01]  /*1cbc0*/  LDL.64 R44, [R1+0x960] ;  /* 0x00096000012c7983 */ /* 0x000ea20000100a00 */
[----:B------:R-:W-:Y:S01]  /*1cbd0*/  IADD3 R21, R20, 0x100000, RZ ;  /* 0x0010000014157810 */ /* 0x000fe20007ffe0ff */
[----:B----4-:R-:W-:Y:S02]  /*1cbe0*/  VIADD R22, R25, 0xfffffedb ;  /* 0xfffffedb19167836 */ /* 0x010fe40000000000 */
[----:B------:R-:W1:Y:S03]  /*1cbf0*/  LDC R25, c[0x0][0x230] ;  /* 0x00008c00ff197b82 */ /* 0x000e660000000800 */
[----:B------:R-:W-:Y:S01]  /*1cc00*/  ISETP.GE.U32.AND P1, PT, R22, 0x7ffffe9c, PT ;  /* 0x7ffffe9c1600780c */ /* 0x000fe20003f26070 */
[----:B------:R-:W-:Y:S01]  /*1cc10*/  VIADD R22, R20, 0x100000 ;  /* 0x0010000014167836 */ /* 0x000fe20000000000 */
[----:B------:R-:W-:Y:S04]  /*1cc20*/  LDGSTS.E [R2+-0x77ff4], desc[UR48][R42.64], !P0 ;  /* 0x8800c0002a027fae */ /* 0x000fe8000c121870 */
[----:B------:R-:W4:Y:S04]  /*1cc30*/  LDL.64 R42, [R1+0xef8] ;  /* 0x000ef800012a7983 */ /* 0x000f280000100a00 */
[----:B---3--:R-:W-:Y:S04]  /*1cc40*/  LDGSTS.E [R21+-0x73ff4], desc[UR48][R36.64], !P0 ;  /* 0x8c00c00024157fae */ /* 0x008fe8000c121870 */
[----:B------:R3:W-:Y:S04]  /*1cc50*/  LDGSTS.E [R13+-0x70000], desc[UR48][R66.64], !P1 ;  /* 0x90000000420d7fae */ /* 0x0007e8000c921870 */
[----:B------:R-:W-:Y:S04]  /*1cc60*/  LDGSTS.E [R2+-0x6c000], desc[UR48][R60.64], !P1 ;  /* 0x940000003c027fae */ /* 0x000fe8000c921870 */
[----:B------:R-:W4:Y:S04]  /*1cc70*/  LDL.64 R36, [R1+0x998] ;  /* 0x0009980001247983 */ /* 0x000f280000100a00 */
[----:B------:R-:W-:Y:S04]  /*1cc80*/  LDGSTS.E [R22+-0x68000], desc[UR48][R58.64], !P1 ;  /* 0x980000003a167fae */ /* 0x000fe8000c921870 */
[----:B------:R-:W-:Y:S04]  /*1cc90*/  LDGSTS.E [R2+-0x64000], desc[UR48][R52.64], !P1 ;  /* 0x9c00000034027fae */ /* 0x000fe8000c921870 */
[----:B------:R-:W4:Y:S04]  /*1cca0*/  LDL.64 R60, [R1+0x9a8] ;  /* 0x0009a800013c7983 */ /* 0x000f280000100a00 */
[----:B------:R1:W-:Y:S04]  /*1ccb0*/  LDGSTS.E [R22+-0x6fffc], desc[UR48][R34.64], !P3 ;  /* 0x9000400022167fae */ /* 0x0003e8000d921870 */
        /* <DEDUP_REMOVED lines=8> */
[----:B------:R-:W3:Y:S04]  /*1cd40*/  LDL.64 R52, [R1+0x9e8] ;  /* 0x0009e80001347983 */ /* 0x000ee80000100a00 */
[----:B--2---:R-:W-:Y:S04]  /*1cd50*/  LDGSTS.E [R13+-0x67ffc], desc[UR48][R50.64], !P3 ;  /* 0x98004000320d7fae */ /* 0x004fe8000d921870 */
[----:B------:R-:W-:Y:S01]  /*1cd60*/  LDGSTS.E [R2+-0x63ffc], desc[UR48][R44.64], !P3 ;  /* 0x9c0040002c027fae */ /* 0x000fe2000d921870 */
[----:B-1----:R-:W-:-:S02]  /*1cd70*/  VIADD R22, R23, 0xfffffed8 ;  /* 0xfffffed817167836 */ /* 0x002fc40000000000 */
[----:B------:R-:W1:Y:S01]  /*1cd80*/  LDC R23, c[0x0][0x230] ;  /* 0x00008c00ff177b82 */ /* 0x000e620000000800 */
[----:B------:R-:W2:Y:S04]  /*1cd90*/  LDL.64 R50, [R1+0x7e8] ;  /* 0x0007e80001327983 */ /* 0x000ea80000100a00 */
[----:B------:R-:W2:Y:S01]  /*1cda0*/  LDL.64 R44, [R1+0x560] ;  /* 0x00056000012c7983 */ /* 0x000ea20000100a00 */
[----:B------:R-:W-:-:S03]  /*1cdb0*/  ISETP.GE.U32.AND P3, PT, R22, 0x7ffffe99, PT ;  /* 0x7ffffe991600780c */ /* 0x000fc60003f66070 */
[----:B----4-:R4:W-:Y:S04]  /*1cdc0*/  LDGSTS.E [R21+-0x6fff8], desc[UR48][R42.64], !P1 ;  /* 0x900080002a157fae */ /* 0x0109e8000c921870 */
[----:B------:R-:W2:Y:S04]  /*1cdd0*/  LDL.64 R42, [R1+0x570] ;  /* 0x00057000012a7983 */ /* 0x000ea80000100a00 */
[----:B------:R-:W-:Y:S04]  /*1cde0*/  LDGSTS.E [R13+-0x6bff8], desc[UR48][R36.64], !P1 ;  /* 0x94008000240d7fae */ /* 0x000fe8000c921870 */
[----:B------:R-:W-:Y:S01]  /*1cdf0*/  LDGSTS.E [R2+-0x67ff8], desc[UR48][R18.64], !P1 ;  /* 0x9800800012027fae */ /* 0x000fe2000c921870 */
[----:B----4-:R-:W-:-:S02]  /*1ce00*/  VIADD R21, R25, 0xfffffef7 ;  /* 0xfffffef719157836 */ /* 0x010fc40000000000 */
[C---:B------:R-:W-:Y:S01]  /*1ce10*/  VIADD R22, R20.reuse, 0x100000 ;  /* 0x0010000014167836 */ /* 0x040fe20000000000 */
[----:B------:R-:W4:Y:S01]  /*1ce20*/  LDC R25, c[0x0][0x230] ;  /* 0x00008c00ff197b82 */ /* 0x000f220000000800 */
[----:B------:R-:W4:Y:S04]  /*1ce30*/  LDL.LU.64 R18, [R1+0xfe0] ;  /* 0x000fe00001127983 */ /* 0x000f280000300a00 */
[----:B------:R-:W2:Y:S01]  /*1ce40*/  LDL.64 R36, [R1+0x578] ;  /* 0x0005780001247983 */ /* 0x000ea20000100a00 */
[----:B------:R-:W-:Y:S02]  /*1ce50*/  ISETP.GE.U32.AND P0, PT, R21, 0x7ffffeb8, PT ;  /* 0x7ffffeb81500780c */ /* 0x000fe40003f06070 */
[C---:B------:R-:W-:Y:S01]  /*1ce60*/  IADD3 R21, R20.reuse, 0x100000, RZ ;  /* 0x0010000014157810 */ /* 0x040fe20007ffe0ff */
[----:B------:R-:W2:Y:S04]  /*1ce70*/  LDL.64 R66, [R1+0x808] ;  /* 0x0008080001427983 */ /* 0x000ea80000100a00 */
[----:B------:R-:W-:Y:S04]  /*1ce80*/  LDGSTS.E [R21+-0x63ff8], desc[UR48][R60.64], !P1 ;  /* 0x9c0080003c157fae */ /* 0x000fe8000c921870 */
[----:B---3--:R3:W-:Y:S04]  /*1ce90*/  LDGSTS.E [R13+-0x6fff4], desc[UR48][R34.64], !P3 ;  /* 0x9000c000220d7fae */ /* 0x0087e8000d921870 */
[----:B------:R-:W-:Y:S01]  /*1cea0*/  LDGSTS.E [R2+-0x6bff4], desc[UR48][R28.64], !P3 ;  /* 0x9400c0001c027fae */ /* 0x000fe2000d921870 */
[----:B------:R-:W-:-:S03]  /*1ceb0*/  VIADD R20, R20, 0x100000 ;  /* 0x0010000014147836 */ /* 0x000fc60000000000 */
[----:B------:R1:W-:Y:S04]  /*1cec0*/  LDGSTS.E [R22+-0x67ff4], desc[UR48][R58.64], !P3 ;  /* 0x9800c0003a167fae */ /* 0x0003e8000d921870 */
[----:B------:R-:W2:Y:S04]  /*1ced0*/  LDL.64 R34, [R1+0x598] ;  /* 0x0005980001227983 */ /* 0x000ea80000100a00 */
[----:B------:R-:W2:Y:S01]  /*1cee0*/  LDL.64 R28, [R1+0x5a0] ;  /* 0x0005a000011c7983 */ /* 0x000ea20000100a00 */
[----:B---3--:R-:W-:Y:S02]  /*1cef0*/  IADD3 R13, R24, -0x10a, RZ ;  /* 0xfffffef6180d7810 */ /* 0x008fe40007ffe0ff */
[----:B------:R-:W3:Y:S01]  /*1cf00*/  LDC R24, c[0x0][0x230] ;  /* 0x00008c00ff187b82 */ /* 0x000ee20000000800 */
[----:B------:R2:W-:Y:S01]  /*1cf10*/  LDGSTS.E [R20+-0x63ff4], desc[UR48][R52.64], !P3 ;  /* 0x9c00c00034147fae */ /* 0x0005e2000d921870 */
[----:B------:R-:W-:-:S03]  /*1cf20*/  ISETP.GE.U32.AND P1, PT, R13, 0x7ffffeb7, PT ;  /* 0x7ffffeb70d00780c */ /* 0x000fc60003f26070 */
[----:B------:R-:W3:Y:S03]  /*1cf30*/  LDL.64 R60, [R1+0x5a8] ;  /* 0x0005a800013c7983 */ /* 0x000ee60000100a00 */
[----:B-1----:R-:W1:Y:S01]  /*1cf40*/  LDC R22, c[0x0][0x230] ;  /* 0x00008c00ff167b82 */ /* 0x002e620000000800 */
[----:B------:R-:W3:Y:S04]  /*1cf50*/  LDL.64 R58, [R1+0x5e8] ;  /* 0x0005e800013a7983 */ /* 0x000ee80000100a00 */
[----:B------:R-:W3:Y:S01]  /*1cf60*/  LDL.64 R52, [R1+0x5f0] ;  /* 0x0005f00001347983 */ /* 0x000ee20000100a00 */
[C---:B----4-:R-:W-:Y:S02]  /*1cf70*/  VIADD R21, R19.reuse, 0x100000 ;  /* 0x0010000013157836 */ /* 0x050fe40000000000 */
[C---:B------:R-:W-:Y:S01]  /*1cf80*/  VIADD R2, R19.reuse, 0x100000 ;  /* 0x0010000013027836 */ /* 0x040fe20000000000 */
[----:B------:R-:W-:-:S02]  /*1cf90*/  IADD3 R13, R19, 0x100000, RZ ;  /* 0x00100000130d7810 */ /* 0x000fc40007ffe0ff */
[----:B--2---:R2:W-:Y:S04]  /*1cfa0*/  LDGSTS.E [R21+-0x80000], desc[UR48][R50.64], !P0 ;  /* 0x8000000032157fae */ /* 0x0045e8000c121870 */
[----:B------:R-:W-:Y:S04]  /*1cfb0*/  LDGSTS.E [R2+-0x7c000], desc[UR48][R44.64], !P0 ;  /* 0x840000002c027fae */ /* 0x000fe8000c121870 */
[----:B------:R-:W-:Y:S04]  /*1cfc0*/  LDGSTS.E [R13+-0x78000], desc[UR48][R42.64], !P0 ;  /* 0x880000002a0d7fae */ /* 0x000fe8000c121870 */
[----:B------:R-:W4:Y:S04]  /*1cfd0*/  LDL.64 R50, [R1+0x828] ;  /* 0x0008280001327983 */ /* 0x000f280000100a00 */
[----:B------:R-:W4:Y:S04]  /*1cfe0*/  LDL.64 R44, [R1+0x5c8] ;  /* 0x0005c800012c7983 */ /* 0x000f280000100a00 */
[----:B------:R-:W-:Y:S04]  /*1cff0*/  LDGSTS.E [R2+-0x74000], desc[UR48][R36.64], !P0 ;  /* 0x8c00000024027fae */ /* 0x000fe8000c121870 */
[----:B------:R-:W4:Y:S01]  /*1d000*/  LDL.64 R42, [R1+0x848] ;  /* 0x00084800012a7983 */ /* 0x000f220000100a00 */
[----:B------:R-:W-:-:S05]  /*1d010*/  VIADD R20, R19, 0x100000 ;  /* 0x0010000013147836 */ /* 0x000fca0000000000 */
[----:B------:R1:W-:Y:S04]  /*1d020*/  LDGSTS.E [R20+-0x7fffc], desc[UR48][R66.64], !P1 ;  /* 0x8000400042147fae */ /* 0x0003e8000c921870 */
[----:B------:R-:W4:Y:S04]  /*1d030*/  LDL.64 R36, [R1+0x610] ;  /* 0x0006100001247983 */ /* 0x000f280000100a00 */
[----:B------:R-:W-:Y:S04]  /*1d040*/  LDGSTS.E [R13+-0x7bffc], desc[UR48][R34.64], !P1 ;  /* 0x84004000220d7fae */ /* 0x000fe8000c921870 */
[----:B------:R-:W-:Y:S01]  /*1d050*/  LDGSTS.E [R2+-0x77ffc], desc[UR48][R28.64], !P1 ;  /* 0x880040001c027fae */ /* 0x000fe2000c921870 */
[----:B--2---:R-:W-:Y:S01]  /*1d060*/  VIADD R21, R23, 0xfffffef5 ;  /* 0xfffffef517157836 */ /* 0x004fe20000000000 */
[----:B-1----:R-:W-:Y:S01]  /*1d070*/  IADD3 R20, R25, -0x10c, RZ ;  /* 0xfffffef419147810 */ /* 0x002fe20007ffe0ff */
[----:B------:R-:W1:Y:S01]  /*1d080*/  LDC R23, c[0x0][0x230] ;  /* 0x00008c00ff177b82 */ /* 0x000e620000000800 */
[----:B------:R-:W2:Y:S04]  /*1d090*/  LDL.64 R66, [R1+0xf08] ;  /* 0x000f080001427983 */ /* 0x000ea80000100a00 */
[----:B------:R-:W2:Y:S04]  /*1d0a0*/  LDL.64 R34, [R1+0x618] ;  /* 0x0006180001227983 */ /* 0x000ea80000100a00 */
[----:B------:R-:W2:Y:S01]  /*1d0b0*/  LDL.64 R28, [R1+0x620] ;  /* 0x00062000011c7983 */ /* 0x000ea20000100a00 */
[----:B------:R-:W-:-:S02]  /*1d0c0*/  ISETP.GE.U32.AND P0, PT, R21, 0x7ffffeb6, PT ;  /* 0x7ffffeb61500780c */ /* 0x000fc40003f06070 */
[----:B------:R-:W-:Y:S01]  /*1d0d0*/  ISETP.GE.U32.AND P3, PT, R20, 0x7ffffeb5, PT ;  /* 0x7ffffeb51400780c */ /* 0x000fe20003f66070 */
[C---:B------:R-:W-:Y:S02]  /*1d0e0*/  VIADD R20, R19.reuse, 0x100000 ;  /* 0x0010000013147836 */ /* 0x040fe40000000000 */
[----:B------:R-:W-:-:S03]  /*1d0f0*/  VIADD R21, R19, 0x100000 ;  /* 0x0010000013157836 */ /* 0x000fc60000000000 */
[----:B---3--:R-:W-:Y:S04]  /*1d100*/  LDGSTS.E [R20+-0x73ffc], desc[UR48][R60.64], !P1 ;  /* 0x8c0040003c147fae */ /* 0x008fe8000c921870 */
[----:B------:R-:W3:Y:S04]  /*1d110*/  LDL.64 R60, [R1+0x9b8] ;  /* 0x0009b800013c7983 */ /* 0x000ee80000100a00 */
[----:B----4-:R4:W-:Y:S04]  /*1d120*/  LDGSTS.E [R13+-0x7fff8], desc[UR48][R50.64], !P0 ;  /* 0x80008000320d7fae */ /* 0x0109e8000c121870 */
[----:B------:R-:W-:Y:S04]  /*1d130*/  LDGSTS.E [R2+-0x7bff8], desc[UR48][R44.64], !P0 ;  /* 0x840080002c027fae */ /* 0x000fe8000c121870 */
[----:B------:R-:W-:Y:S04]  /*1d140*/  LDGSTS.E [R21+-0x77ff8], desc[UR48][R58.64], !P0 ;  /* 0x880080003a157fae */ /* 0x000fe8000c121870 */
[----:B------:R-:W3:Y:S04]  /*1d150*/  LDL.64 R50, [R1+0x970] ;  /* 0x0009700001327983 */ /* 0x000ee80000100a00 */
[----:B------:R-:W3:Y:S04]  /*1d160*/  LDL.64 R44, [R1+0x980] ;  /* 0x00098000012c7983 */ /* 0x000ee80000100a00 */
[----:B------:R-:W-:Y:S04]  /*1d170*/  LDGSTS.E [R2+-0x73ff8], desc[UR48][R52.64], !P0 ;  /* 0x8c00800034027fae */ /* 0x000fe8000c121870 */
[----:B------:R1:W-:Y:S04]  /*1d180*/  LDGSTS.E [R21+-0x7fff4], desc[UR48][R42.64], !P3 ;  /* 0x8000c0002a157fae */ /* 0x0003e8000d921870 */
[----:B------:R-:W-:Y:S04]  /*1d190*/  LDGSTS.E [R20+-0x7bff4], desc[UR48][R36.64], !P3 ;  /* 0x8400c00024147fae */ /* 0x000fe8000d921870 */
[----:B------:R-:W3:Y:S04]  /*1d1a0*/  LDL.64 R52, [R1+0x990] ;  /* 0x0009900001347983 */ /* 0x000ee80000100a00 */
[----:B------:R-:W3:Y:S01]  /*1d1b0*/  LDL.64 R42, [R1+0xf10] ;  /* 0x000f1000012a7983 */ /* 0x000ee20000100a00 */
[----:B----4-:R-:W-:-:S03]  /*1d1c0*/  IADD3 R13, R22, -0x129, RZ ;  /* 0xfffffed7160d7810 */ /* 0x010fc60007ffe0ff */
[----:B------:R-:W4:Y:S04]  /*1d1d0*/  LDL.64 R58, [R1+0x9c0] ;  /* 0x0009c000013a7983 */ /* 0x000f280000100a00 */
[----:B------:R-:W4:Y:S01]  /*1d1e0*/  LDL.64 R36, [R1+0x9b0] ;  /* 0x0009b00001247983 */ /* 0x000f220000100a00 */
[----:B------:R-:W-:Y:S01]  /*1d1f0*/  ISETP.GE.U32.AND P0, PT, R13, 0x7ffffe98, PT ;  /* 0x7ffffe980d00780c */ /* 0x000fe20003f06070 */
[----:B------:R-:W-:Y:S01]  /*1d200*/  VIADD R13, R19, 0x100000 ;  /* 0x00100000130d7836 */ /* 0x000fe20000000000 */
[----:B------:R-:W4:Y:S04]  /*1d210*/  LDC R22, c[0x0][0x230] ;  /* 0x00008c00ff167b82 */ /* 0x000f280000000800 */
[----:B--2---:R-:W-:Y:S04]  /*1d220*/  LDGSTS.E [R13+-0x77ff4], desc[UR48][R34.64], !P3 ;  /* 0x8800c000220d7fae */ /* 0x004fe8000d921870 */
[----:B------:R-:W-:Y:S01]  /*1d230*/  LDGSTS.E [R2+-0x73ff4], desc[UR48][R28.64], !P3 ;  /* 0x8c00c0001c027fae */ /* 0x000fe2000d921870 */
[----:B-1----:R-:W-:-:S02]  /*1d240*/  VIADD R21, R23, 0xfffffed6 ;  /* 0xfffffed617157836 */ /* 0x002fc40000000000 */
[----:B------:R-:W1:Y:S01]  /*1d250*/  LDC R23, c[0x0][0x230] ;  /* 0x00008c00ff177b82 */ /* 0x000e620000000800 */
[----:B------:R2:W-:Y:S04]  /*1d260*/  LDGSTS.E [R20+-0x70000], desc[UR48][R66.64], !P0 ;  /* 0x9000000042147fae */ /* 0x0005e8000c121870 */
[----:B------:R-:W4:Y:S04]  /*1d270*/  LDL.64 R34, [R1+0xf18] ;  /* 0x000f180001227983 */ /* 0x000f280000100a00 */
[----:B------:R-:W4:Y:S01]  /*1d280*/  LDL.64 R28, [R1+0x9f8] ;  /* 0x0009f800011c7983 */ /* 0x000f220000100a00 */
[----:B------:R-:W-:-:S02]  /*1d290*/  ISETP.GE.U32.AND P1, PT, R21, 0x7ffffe97, PT ;  /* 0x7ffffe971500780c */ /* 0x000fc40003f26070 */
[----:B--2---:R-:W-:Y:S01]  /*1d2a0*/  IADD3 R20, R24, -0x12b, RZ ;  /* 0xfffffed518147810 */ /* 0x004fe20007ffe0ff */
[C---:B------:R-:W-:Y:S01]  /*1d2b0*/  VIADD R21, R19.reuse, 0x100000 ;  /* 0x0010000013157836 */ /* 0x040fe20000000000 */
[----:B------:R-:W2:Y:S01]  /*1d2c0*/  LDL.64 R66, [R1+0xa38] ;  /* 0x000a380001427983 */ /* 0x000ea20000100a00 */
[----:B------:R-:W2:Y:S01]  /*1d2d0*/  LDC R24, c[0x0][0x230] ;  /* 0x00008c00ff187b82 */ /* 0x000ea20000000800 */
[----:B------:R-:W-:Y:S01]  /*1d2e0*/  ISETP.GE.U32.AND P3, PT, R20, 0x7ffffe96, PT ;  /* 0x7ffffe961400780c */ /* 0x000fe20003f66070 */
[----:B------:R-:W-:Y:S01]  /*1d2f0*/  VIADD R20, R19, 0x100000 ;  /* 0x0010000013147836 */ /* 0x000fe20000000000 */
[----:B---3--:R-:W-:Y:S04]  /*1d300*/  LDGSTS.E [R13+-0x6c000], desc[UR48][R50.64], !P0 ;  /* 0x94000000320d7fae */ /* 0x008fe8000c121870 */
[----:B------:R-:W-:Y:S04]  /*1d310*/  LDGSTS.E [R2+-0x68000], desc[UR48][R44.64], !P0 ;  /* 0x980000002c027fae */ /* 0x000fe8000c121870 */
[----:B------:R-:W3:Y:S04]  /*1d320*/  LDL.64 R50, [R1+0xa00] ;  /* 0x000a000001327983 */ /* 0x000ee80000100a00 */
[----:B------:R-:W2:Y:S04]  /*1d330*/  LDL.64 R44, [R1+0xa08] ;  /* 0x000a0800012c7983 */ /* 0x000ea80000100a00 */
[----:B------:R-:W-:Y:S04]  /*1d340*/  LDGSTS.E [R20+-0x64000], desc[UR48][R52.64], !P0 ;  /* 0x9c00000034147fae */ /* 0x000fe8000c121870 */
[----:B------:R1:W-:Y:S04]  /*1d350*/  LDGSTS.E [R13+-0x6fffc], desc[UR48][R42.64], !P1 ;  /* 0x900040002a0d7fae */ /* 0x0003e8000c921870 */
[----:B------:R-:W2:Y:S04]  /*1d360*/  LDL.64 R52, [R1+0xf20] ;  /* 0x000f200001347983 */ /* 0x000ea80000100a00 */
[----:B------:R-:W2:Y:S04]  /*1d370*/  LDL.64 R42, [R1+0xa28] ;  /* 0x000a2800012a7983 */ /* 0x000ea80000100a00 */
[----:B----4-:R-:W-:Y:S04]  /*1d380*/  LDGSTS.E [R2+-0x6bffc], desc[UR48][R36.64], !P1 ;  /* 0x9400400024027fae */ /* 0x010fe8000c921870 */
[----:B------:R-:W-:Y:S04]  /*1d390*/  LDGSTS.E [R21+-0x67ffc], desc[UR48][R60.64], !P1 ;  /* 0x980040003c157fae */ /* 0x000fe8000c921870 */
[----:B------:R-:W-:Y:S04]  /*1d3a0*/  LDGSTS.E [R2+-0x63ffc], desc[UR48][R58.64], !P1 ;  /* 0x9c0040003a027fae */ /* 0x000fe8000c921870 */
[----:B------:R-:W4:Y:S04]  /*1d3b0*/  LDL.64 R36, [R1+0xa30] ;  /* 0x000a300001247983 */ /* 0x000f280000100a00 */
[----:B------:R1:W-:Y:S04]  /*1d3c0*/  LDGSTS.E [R21+-0x6fff8], desc[UR48][R34.64], !P3 ;  /* 0x9000800022157fae */ /* 0x0003e8000d921870 */
[----:B------:R-:W-:Y:S01]  /*1d3d0*/  LDGSTS.E [R20+-0x6bff8], desc[UR48][R28.64], !P3 ;  /* 0x940080001c147fae */ /* 0x000fe2000d921870 */
[----:B-1----:R-:W-:-:S02]  /*1d3e0*/  IADD3 R13, R22, -0x12c, RZ ;  /* 0xfffffed4160d7810 */ /* 0x002fc40007ffe0ff */
[----:B------:R-:W1:Y:S01]  /*1d3f0*/  LDC R22, c[0x0][0x230] ;  /* 0x00008c00ff167b82 */ /* 0x000e620000000800 */
[----:B------:R-:W4:Y:S04]  /*1d400*/  LDL.64 R60, [R1+0x5d8] ;  /* 0x0005d800013c7983 */ /* 0x000f280000100a00 */
[----:B------:R-:W4:Y:S04]  /*1d410*/  LDL.64 R34, [R1+0x850] ;  /* 0x0008500001227983 */ /* 0x000f280000100a00 */
[----:B------:R-:W4:Y:S01]  /*1d420*/  LDL.64 R28, [R1+0x5d0] ;  /* 0x0005d000011c7983 */ /* 0x000f220000100a00 */
[----:B------:R-:W-:Y:S01]  /*1d430*/  ISETP.GE.U32.AND P4, PT, R13, 0x7ffffe95, PT ;  /* 0x7ffffe950d00780c */ /* 0x000fe20003f86070 */
[----:B------:R-:W-:-:S02]  /*1d440*/  VIADD R13, R19, 0x100000 ;  /* 0x00100000130d7836 */ /* 0x000fc40000000000 */
[----:B------:R-:W4:Y:S01]  /*1d450*/  LDL.64 R58, [R1+0x5e0] ;  /* 0x0005e000013a7983 */ /* 0x000f220000100a00 */
[----:B------:R-:W-:Y:S02]  /*1d460*/  VIADD R21, R23, 0xfffffef3 ;  /* 0xfffffef317157836 */ /* 0x000fe40000000000 */
[----:B------:R-:W-:Y:S01]  /*1d470*/  VIADD R19, R19, 0x100000 ;  /* 0x0010000013137836 */ /* 0x000fe20000000000 */
[----:B------:R-:W1:Y:S02]  /*1d480*/  LDC R23, c[0x0][0x230] ;  /* 0x00008c00ff177b82 */ /* 0x000e640000000800 */
[----:B------:R-:W-:-:S06]  /*1d490*/  ISETP.GE.U32.AND P0, PT, R21, 0x7ffffeb4, PT ;  /* 0x7ffffeb41500780c */ /* 0x000fcc0003f06070 */
[----:B------:R-:W1:Y:S01]  /*1d4a0*/  LDC R21, c[0x0][0x230] ;  /* 0x00008c00ff157b82 */ /* 0x000e620000000800 */
[----:B---3--:R-:W-:Y:S04]  /*1d4b0*/  LDGSTS.E [R13+-0x67ff8], desc[UR48][R50.64], !P3 ;  /* 0x98008000320d7fae */ /* 0x008fe8000d921870 */
[----:B--2---:R-:W-:Y:S04]  /*1d4c0*/  LDGSTS.E [R2+-0x63ff8], desc[UR48][R44.64], !P3 ;  /* 0x9c0080002c027fae */ /* 0x004fe8000d921870 */
[----:B------:R-:W2:Y:S04]  /*1d4d0*/  LDL.64 R50, [R1+0x858] ;  /* 0x0008580001327983 */ /* 0x000ea80000100a00 */
[----:B------:R-:W3:Y:S04]  /*1d4e0*/  LDL.64 R44, [R1+0x5f8] ;  /* 0x0005f800012c7983 */ /* 0x000ee80000100a00 */
[----:B------:R-:W-:Y:S04]  /*1d4f0*/  LDGSTS.E [R20+-0x6fff4], desc[UR48][R52.64], !P4 ;  /* 0x9000c00034147fae */ /* 0x000fe8000e121870 */
[----:B------:R1:W-:Y:S04]  /*1d500*/  LDGSTS.E [R13+-0x6bff4], desc[UR48][R42.64], !P4 ;  /* 0x9400c0002a0d7fae */ /* 0x0003e8000e121870 */
[----:B------:R-:W3:Y:S04]  /*1d510*/  LDL.64 R52, [R1+0x860] ;  /* 0x0008600001347983 */ /* 0x000ee80000100a00 */
[----:B------:R-:W3:Y:S04]  /*1d520*/  LDL.64 R42, [R1+0x600] ;  /* 0x00060000012a7983 */ /* 0x000ee80000100a00 */
[----:B----4-:R4:W-:Y:S01]  /*1d530*/  LDGSTS.E [R2+-0x67ff4], desc[UR48][R36.64], !P4 ;  /* 0x9800c00024027fae */ /* 0x0109e2000e121870 */
[----:B-1----:R-:W-:-:S03]  /*1d540*/  VIADD R13, R18, 0x100000 ;  /* 0x00100000120d7836 */ /* 0x002fc60000000000 */
[----:B------:R1:W-:Y:S04]  /*1d550*/  LDGSTS.E [R19+-0x63ff4], desc[UR48][R66.64], !P4 ;  /* 0x9c00c00042137fae */ /* 0x0003e8000e121870 */
[----:B------:R-:W3:Y:S01]  /*1d560*/  LDL.64 R36, [R1+0x608] ;  /* 0x0006080001247983 */ /* 0x000ee20000100a00 */
[----:B----4-:R-:W-:-:S03]  /*1d570*/  IADD3 R2, R18, 0x100000, RZ ;  /* 0x0010000012027810 */ /* 0x010fc60007ffe0ff */
[----:B------:R4:W-:Y:S04]  /*1d580*/  LDGSTS.E [R13+-0x80000], desc[UR48][R34.64], !P0 ;  /* 0x80000000220d7fae */ /* 0x0009e8000c121870 */
[----:B------:R-:W-:Y:S01]  /*1d590*/  LDGSTS.E [R2+-0x7c000], desc[UR48][R28.64], !P0 ;  /* 0x840000001c027fae */ /* 0x000fe2000c121870 */
[----:B------:R-:W-:Y:S02]  /*1d5a0*/  IADD3 R20, R24, -0x10e, RZ ;  /* 0xfffffef218147810 */ /* 0x000fe40007ffe0ff */
[----:B-1----:R-:W-:Y:S01]  /*1d5b0*/  IADD3 R19, R18, 0x100000, RZ ;  /* 0x0010000012137810 */ /* 0x002fe20007ffe0ff */
[----:B------:R-:W3:Y:S04]  /*1d5c0*/  LDL.64 R66, [R1+0x868] ;  /* 0x0008680001427983 */ /* 0x000ee80000100a00 */
[----:B------:R-:W3:Y:S04]  /*1d5d0*/  LDL.64 R34, [R1+0x628] ;  /* 0x0006280001227983 */ /* 0x000ee80000100a00 */
[----:B------:R-:W3:Y:S01]  /*1d5e0*/  LDL.64 R28, [R1+0x630] ;  /* 0x00063000011c7983 */ /* 0x000ee20000100a00 */
[----:B------:R-:W-:Y:S01]  /*1d5f0*/  ISETP.GE.U32.AND P1, PT, R20, 0x7ffffeb3, PT ;  /* 0x7ffffeb31400780c */ /* 0x000fe20003f26070 */
[----:B------:R-:W-:-:S02]  /*1d600*/  VIADD R20, R18, 0x100000 ;  /* 0x0010000012147836 */ /* 0x000fc40000000000 */
[----:B----4-:R-:W-:Y:S02]  /*1d610*/  VIADD R13, R22, 0xfffffef1 ;  /* 0xfffffef1160d7836 */ /* 0x010fe40000000000 */
[----:B------:R-:W1:Y:S01]  /*1d620*/  LDC R22, c[0x0][0x230] ;  /* 0x00008c00ff167b82 */ /* 0x000e620000000800 */
[----:B------:R-:W-:Y:S04]  /*1d630*/  LDGSTS.E [R20+-0x78000], desc[UR48][R60.64], !P0 ;  /* 0x880000003c147fae */ /* 0x000fe8000c121870 */
[----:B------:R-:W-:Y:S01]  /*1d640*/  LDGSTS.E [R2+-0x74000], desc[UR48][R58.64], !P0 ;  /* 0x8c0000003a027fae */ /* 0x000fe2000c121870 */
[----:B------:R-:W-:Y:S01]  /*1d650*/  ISETP.GE.U32.AND P0, PT, R13, 0x7ffffeb2, PT ;  /* 0x7ffffeb20d00780c */ /* 0x000fe20003f06070 */
[----:B------:R-:W-:Y:S02]  /*1d660*/  VIADD R13, R18, 0x100000 ;  /* 0x00100000120d7836 */ /* 0x000fe40000000000 */
[----:B------:R-:W4:Y:S04]  /*1d670*/  LDL.64 R60, [R1+0xf30] ;  /* 0x000f3000013c7983 */ /* 0x000f280000100a00 */
[----:B------:R-:W4:Y:S04]  /*1d680*/  LDL.64 R58, [R1+0x648] ;  /* 0x00064800013a7983 */ /* 0x000f280000100a00 */
[----:B--2---:R2:W-:Y:S04]  /*1d690*/  LDGSTS.E [R20+-0x7fffc], desc[UR48][R50.64], !P1 ;  /* 0x8000400032147fae */ /* 0x0045e8000c921870 */
[----:B---3--:R-:W-:Y:S04]  /*1d6a0*/  LDGSTS.E [R19+-0x7bffc], desc[UR48][R44.64], !P1 ;  /* 0x840040002c137fae */ /* 0x008fe8000c921870 */
[----:B------:R-:W3:Y:S04]  /*1d6b0*/  LDL.64 R50, [R1+0x638] ;  /* 0x0006380001327983 */ /* 0x000ee80000100a00 */
[----:B------:R-:W4:Y:S04]  /*1d6c0*/  LDL.64 R44, [R1+0x640] ;  /* 0x00064000012c7983 */ /* 0x000f280000100a00 */
[----:B------:R-:W-:Y:S04]  /*1d6d0*/  LDGSTS.E [R13+-0x77ffc], desc[UR48][R42.64], !P1 ;  /* 0x880040002a0d7fae */ /* 0x000fe8000c921870 */
[----:B------:R-:W4:Y:S04]  /*1d6e0*/  LDL.64 R42, [R1+0x668] ;  /* 0x00066800012a7983 */ /* 0x000f280000100a00 */
[----:B------:R-:W-:Y:S04]  /*1d6f0*/  LDGSTS.E [R2+-0x73ffc], desc[UR48][R36.64], !P1 ;  /* 0x8c00400024027fae */ /* 0x000fe8000c921870 */
[----:B------:R1:W-:Y:S04]  /*1d700*/  LDGSTS.E [R19+-0x7fff8], desc[UR48][R52.64], !P0 ;  /* 0x8000800034137fae */ /* 0x0003e8000c121870 */
[----:B------:R-:W4:Y:S04]  /*1d710*/  LDL.64 R36, [R1+0xf28] ;  /* 0x000f280001247983 */ /* 0x000f280000100a00 */
[----:B------:R-:W4:Y:S04]  /*1d720*/  LDL.64 R52, [R1+0x9d0] ;  /* 0x0009d00001347983 */ /* 0x000f280000100a00 */
[----:B------:R-:W-:Y:S04]  /*1d730*/  LDGSTS.E [R13+-0x7bff8], desc[UR48][R34.64], !P0 ;  /* 0x84008000220d7fae */ /* 0x000fe8000c121870 */
[----:B------:R-:W-:Y:S04]  /*1d740*/  LDGSTS.E [R2+-0x77ff8], desc[UR48][R28.64], !P0 ;  /* 0x880080001c027fae */ /* 0x000fe8000c121870 */
[----:B------:R-:W4:Y:S04]  /*1d750*/  LDL.64 R34, [R1+0x9e0] ;  /* 0x0009e00001227983 */ /* 0x000f280000100a00 */
[----:B------:R-:W4:Y:S01]  /*1d760*/  LDL.64 R28, [R1+0x9f0] ;  /* 0x0009f000011c7983 */ /* 0x000f220000100a00 */
[----:B--2---:R-:W-:Y:S01]  /*1d770*/  VIADD R20, R21, 0xfffffef0 ;  /* 0xfffffef015147836 */ /* 0x004fe20000000000 */
[----:B-1----:R-:W-:Y:S01]  /*1d780*/  IADD3 R19, R23, -0x12d, RZ ;  /* 0xfffffed317137810 */ /* 0x002fe20007ffe0ff */
[----:B------:R-:W1:Y:S03]  /*1d790*/  LDC R21, c[0x0][0x230] ;  /* 0x00008c00ff157b82 */ /* 0x000e660000000800 */
[----:B------:R-:W-:-:S02]  /*1d7a0*/  ISETP.GE.U32.AND P1, PT, R20, 0x7ffffeb1, PT ;  /* 0x7ffffeb11400780c */ /* 0x000fc40003f26070 */
[----:B------:R-:W-:Y:S01]  /*1d7b0*/  ISETP.GE.U32.AND P3, PT, R19, 0x7ffffe94, PT ;  /* 0x7ffffe941300780c */ /* 0x000fe20003f66070 */
[C---:B------:R-:W-:Y:S02]  /*1d7c0*/  VIADD R19, R18.reuse, 0x100000 ;  /* 0x0010000012137836 */ /* 0x040fe40000000000 */
[----:B------:R-:W-:Y:S01]  /*1d7d0*/  VIADD R20, R18, 0x100000 ;  /* 0x0010000012147836 */ /* 0x000fe20000000000 */
[----:B------:R-:W2:Y:S02]  /*1d7e0*/  LDC R23, c[0x0][0x230] ;  /* 0x00008c00ff177b82 */ /* 0x000ea40000000800 */
[----:B---3--:R-:W-:Y:S05]  /*1d7f0*/  LDGSTS.E [R19+-0x73ff8], desc[UR48][R50.64], !P0 ;  /* 0x8c00800032137fae */ /* 0x008fea000c121870 */
[----:B------:R3:W-:Y:S04]  /*1d800*/  LDGSTS.E [R13+-0x7fff4], desc[UR48][R66.64], !P1 ;  /* 0x8000c000420d7fae */ /* 0x0007e8000c921870 */
[----:B----4-:R-:W-:Y:S04]  /*1d810*/  LDGSTS.E [R2+-0x7bff4], desc[UR48][R44.64], !P1 ;  /* 0x8400c0002c027fae */ /* 0x010fe8000c921870 */
[----:B------:R-:W4:Y:S04]  /*1d820*/  LDL.64 R50, [R1+0xa10] ;  /* 0x000a100001327983 */ /* 0x000f280000100a00 */
[----:B------:R-:W-:Y:S04]  /*1d830*/  LDGSTS.E [R20+-0x77ff4], desc[UR48][R58.64], !P1 ;  /* 0x8800c0003a147fae */ /* 0x000fe8000c921870 */
[----:B------:R-:W4:Y:S04]  /*1d840*/  LDL.64 R44, [R1+0xa18] ;  /* 0x000a1800012c7983 */ /* 0x000f280000100a00 */
[----:B------:R-:W-:Y:S04]  /*1d850*/  LDGSTS.E [R2+-0x73ff4], desc[UR48][R42.64], !P1 ;  /* 0x8c00c0002a027fae */ /* 0x000fe8000c921870 */
[----:B------:R-:W4:Y:S01]  /*1d860*/  LDL.64 R58, [R1+0xa20] ;  /* 0x000a2000013a7983 */ /* 0x000f220000100a00 */
[----:B---3--:R-:W-:-:S02]  /*1d870*/  IADD3 R13, R22, -0x12e, RZ ;  /* 0xfffffed2160d7810 */ /* 0x008fc40007ffe0ff */
[----:B------:R-:W3:Y:S01]  /*1d880*/  LDC R22, c[0x0][0x230] ;  /* 0x00008c00ff167b82 */ /* 0x000ee20000000800 */
[----:B------:R-:W3:Y:S04]  /*1d890*/  LDL.64 R66, [R1+0x870] ;  /* 0x0008700001427983 */ /* 0x000ee80000100a00 */
[----:B------:R-:W3:Y:S04]  /*1d8a0*/  LDL.64 R42, [R1+0xf38] ;  /* 0x000f3800012a7983 */ /* 0x000ee80000100a00 */
[----:B------:R1:W-:Y:S04]  /*1d8b0*/  LDGSTS.E [R20+-0x70000], desc[UR48][R36.64], !P3 ;  /* 0x9000000024147fae */ /* 0x0003e8000d921870 */
[----:B------:R-:W-:Y:S01]  /*1d8c0*/  LDGSTS.E [R19+-0x6c000], desc[UR48][R52.64], !P3 ;  /* 0x9400000034137fae */ /* 0x000fe2000d921870 */
[----:B------:R-:W-:-:S03]  /*1d8d0*/  ISETP.GE.U32.AND P0, PT, R13, 0x7ffffe93, PT ;  /* 0x7ffffe930d00780c */ /* 0x000fc60003f06070 */
[----:B------:R-:W3:Y:S04]  /*1d8e0*/  LDL.64 R36, [R1+0xa40] ;  /* 0x000a400001247983 */ /* 0x000ee80000100a00 */
[----:B------:R-:W3:Y:S01]  /*1d8f0*/  LDL.64 R52, [R1+0xa48] ;  /* 0x000a480001347983 */ /* 0x000ee20000100a00 */
[----:B------:R-:W-:-:S05]  /*1d900*/  VIADD R13, R18, 0x100000 ;  /* 0x00100000120d7836 */ /* 0x000fca0000000000 */
[----:B------:R-:W-:Y:S04]  /*1d910*/  LDGSTS.E [R13+-0x68000], desc[UR48][R34.64], !P3 ;  /* 0x98000000220d7fae */ /* 0x000fe8000d921870 */
[----:B------:R-:W-:Y:S01]  /*1d920*/  LDGSTS.E [R2+-0x64000], desc[UR48][R28.64], !P3 ;  /* 0x9c0000001c027fae */ /* 0x000fe2000d921870 */
[----:B-1----:R-:W-:Y:S02]  /*1d930*/  VIADD R20, R21, 0xfffffed1 ;  /* 0xfffffed115147836 */ /* 0x002fe40000000000 */
[----:B------:R-:W1:Y:S01]  /*1d940*/  LDC R21, c[0x0][0x230] ;  /* 0x00008c00ff157b82 */ /* 0x000e620000000800 */
[----:B------:R2:W-:Y:S04]  /*1d950*/  LDGSTS.E [R19+-0x6fffc], desc[UR48][R60.64], !P0 ;  /* 0x900040003c137fae */ /* 0x0005e8000c121870 */
[----:B------:R-:W3:Y:S04]  /*1d960*/  LDL.64 R34, [R1+0xf40] ;  /* 0x000f400001227983 */ /* 0x000ee80000100a00 */
[----:B------:R-:W3:Y:S01]  /*1d970*/  LDL.64 R28, [R1+0xa88] ;  /* 0x000a8800011c7983 */ /* 0x000ee20000100a00 */
[----:B------:R-:W-:-:S02]  /*1d980*/  ISETP.GE.U32.AND P1, PT, R20, 0x7ffffe92, PT ;  /* 0x7ffffe921400780c */ /* 0x000fc40003f26070 */
[----:B--2---:R-:W-:Y:S01]  /*1d990*/  IADD3 R19, R23, -0x130, RZ ;  /* 0xfffffed017137810 */ /* 0x004fe20007ffe0ff */
[C---:B------:R-:W-:Y:S01]  /*1d9a0*/  VIADD R20, R18.reuse, 0x100000 ;  /* 0x0010000012147836 */ /* 0x040fe20000000000 */
[----:B------:R-:W2:Y:S02]  /*1d9b0*/  LDC R23, c[0x0][0x230] ;  /* 0x00008c00ff177b82 */ /* 0x000ea40000000800 */
[----:B------:R-:W-:Y:S01]  /*1d9c0*/  ISETP.GE.U32.AND P3, PT, R19, 0x7ffffe91, PT ;  /* 0x7ffffe911300780c */ /* 0x000fe20003f66070 */
[----:B------:R-:W-:Y:S01]  /*1d9d0*/  VIADD R19, R18, 0x100000 ;  /* 0x0010000012137836 */ /* 0x000fe20000000000 */
[----:B----4-:R-:W-:Y:S04]  /*1d9e0*/  LDGSTS.E [R13+-0x6bffc], desc[UR48][R50.64], !P0 ;  /* 0x94004000320d7fae */ /* 0x010fe8000c121870 */
[----:B------:R-:W-:Y:S04]  /*1d9f0*/  LDGSTS.E [R2+-0x67ffc], desc[UR48][R44.64], !P0 ;  /* 0x980040002c027fae */ /* 0x000fe8000c121870 */
[----:B------:R-:W4:Y:S04]  /*1da00*/  LDL.64 R50, [R1+0xa90] ;  /* 0x000a900001327983 */ /* 0x000f280000100a00 */
[----:B------:R-:W-:Y:S04]  /*1da10*/  LDGSTS.E [R19+-0x63ffc], desc[UR48][R58.64], !P0 ;  /* 0x9c0040003a137fae */ /* 0x000fe8000c121870 */
[----:B------:R-:W2:Y:S04]  /*1da20*/  LDL.64 R44, [R1+0xa98] ;  /* 0x000a9800012c7983 */ /* 0x000ea80000100a00 */
[----:B---3--:R-:W-:Y:S04]  /*1da30*/  LDGSTS.E [R13+-0x6fff8], desc[UR48][R42.64], !P1 ;  /* 0x900080002a0d7fae */ /* 0x008fe8000c921870 */
[----:B------:R-:W3:Y:S04]  /*1da40*/  LDL.64 R42, [R1+0x650] ;  /* 0x00065000012a7983 */ /* 0x000ee80000100a00 */
[----:B------:R-:W-:Y:S04]  /*1da50*/  LDGSTS.E [R2+-0x6bff8], desc[UR48][R36.64], !P1 ;  /* 0x9400800024027fae */ /* 0x000fe8000c921870 */
[----:B------:R1:W-:Y:S04]  /*1da60*/  LDGSTS.E [R20+-0x67ff8], desc[UR48][R52.64], !P1 ;  /* 0x9800800034147fae */ /* 0x0003e8000c921870 */
[----:B------:R-:W-:Y:S04]  /*1da70*/  LDGSTS.E [R2+-0x63ff8], desc[UR48][R16.64], !P1 ;  /* 0x9c00800010027fae */ /* 0x000fe8000c921870 */
[----:B------:R-:W3:Y:S04]  /*1da80*/  LDL.64 R36, [R1+0x658] ;  /* 0x0006580001247983 */ /* 0x000ee80000100a00 */
[----:B------:R-:W3:Y:S04]  /*1da90*/  LDL.LU.64 R16, [R1+0xfd8] ;  /* 0x000fd80001107983 */ /* 0x000ee80000300a00 */
[----:B------:R-:W3:Y:S04]  /*1daa0*/  LDL.64 R60, [R1+0x660] ;  /* 0x00066000013c7983 */ /* 0x000ee80000100a00 */
[----:B------:R-:W-:Y:S04]  /*1dab0*/  LDGSTS.E [R19+-0x6fff4], desc[UR48][R34.64], !P3 ;  /* 0x9000c00022137fae */ /* 0x000fe8000d921870 */
[----:B------:R-:W-:Y:S01]  /*1dac0*/  LDGSTS.E [R13+-0x6bff4], desc[UR48][R28.64], !P3 ;  /* 0x9400c0001c0d7fae */ /* 0x000fe2000d921870 */
[----:B-1----:R-:W-:Y:S01]  /*1dad0*/  IADD3 R20, R22, -0x111, RZ ;  /* 0xfffffeef16147810 */ /* 0x002fe20007ffe0ff */
[----:B------:R-:W-:Y:S01]  /*1dae0*/  VIADD R18, R18, 0x100000 ;  /* 0x0010000012127836 */ /* 0x000fe20000000000 */
[----:B------:R-:W1:Y:S01]  /*1daf0*/  LDC R22, c[0x0][0x230] ;  /* 0x00008c00ff167b82 */ /* 0x000e620000000800 */
[----:B------:R-:W3:Y:S04]  /*1db00*/  LDL.64 R58, [R1+0x678] ;  /* 0x00067800013a7983 */ /* 0x000ee80000100a00 */
[----:B------:R-:W3:Y:S04]  /*1db10*/  LDL.64 R34, [R1+0x878] ;  /* 0x0008780001227983 */ /* 0x000ee80000100a00 */
[----:B------:R-:W3:Y:S01]  /*1db20*/  LDL.64 R28, [R1+0x670] ;  /* 0x00067000011c7983 */ /* 0x000ee20000100a00 */
[----:B------:R-:W-:-:S02]  /*1db30*/  ISETP.GE.U32.AND P0, PT, R20, 0x7ffffeb0, PT ;  /* 0x7ffffeb01400780c */ /* 0x000fc40003f06070 */
[----:B------:R-:W1:Y:S01]  /*1db40*/  LDC R20, c[0x0][0x230] ;  /* 0x00008c00ff147b82 */ /* 0x000e620000000800 */
[----:B------:R-:W3:Y:S04]  /*1db50*/  LDL.64 R52, [R1+0x680] ;  /* 0x0006800001347983 */ /* 0x000ee80000100a00 */
[----:B------:R-:W3:Y:S04]  /*1db60*/  LDL.64 R82, [R1+0xbd8] ;  /* 0x000bd80001527983 */ /* 0x000ee80000100a00 */
[----:B------:R-:W3:Y:S04]  /*1db70*/  LDL.64 R76, [R1+0xdd8] ;  /* 0x000dd800014c7983 */ /* 0x000ee80000100a00 */
[----:B------:R-:W3:Y:S04]  /*1db80*/  LDL.64 R74, [R1+0xfb0] ;  /* 0x000fb000014a7983 */ /* 0x000ee80000100a00 */
[----:B------:R-:W3:Y:S04]  /*1db90*/  LDL.64 R68, [R1+0xe10] ;  /* 0x000e100001447983 */ /* 0x000ee80000100a00 */
[----:B----4-:R4:W-:Y:S04]  /*1dba0*/  LDGSTS.E [R2+-0x67ff4], desc[UR48][R50.64], !P3 ;  /* 0x9800c00032027fae */ /* 0x0109e8000d921870 */
[----:B--2---:R2:W-:Y:S01]  /*1dbb0*/  LDGSTS.E [R18+-0x63ff4], desc[UR48][R44.64], !P3 ;  /* 0x9c00c0002c127fae */ /* 0x0045e2000d921870 */
[----:B----4-:R-:W-:-:S03]  /*1dbc0*/  VIADD R2, R21, 0xfffffeee ;  /* 0xfffffeee15027836 */ /* 0x010fc60000000000 */
[----:B------:R-:W4:Y:S01]  /*1dbd0*/  LDL.64 R50, [R1+0x880] ;  /* 0x0008800001327983 */ /* 0x000f220000100a00 */
[----:B------:R-:W4:Y:S01]  /*1dbe0*/  LDC R21, c[0x0][0x230] ;  /* 0x00008c00ff157b82 */ /* 0x000f220000000800 */
[----:B------:R-:W-:Y:S02]  /*1dbf0*/  ISETP.GE.U32.AND P1, PT, R2, 0x7ffffeaf, PT ;  /* 0x7ffffeaf0200780c */ /* 0x000fe40003f26070 */
[----:B------:R-:W4:Y:S01]  /*1dc00*/  LDL.64 R44, [R1+0x690] ;  /* 0x00069000012c7983 */ /* 0x000f220000100a00 */
[----:B--2---:R-:W-:-:S04]  /*1dc10*/  IADD3 R18, R23, -0x113, RZ ;  /* 0xfffffeed17127810 */ /* 0x004fc80007ffe0ff */
[----:B------:R-:W2:Y:S01]  /*1dc20*/  LDC R23, c[0x0][0x230] ;  /* 0x00008c00ff177b82 */ /* 0x000ea20000000800 */
[----:B------:R-:W-:Y:S02]  /*1dc30*/  ISETP.GE.U32.AND P3, PT, R18, 0x7ffffeae, PT ;  /* 0x7ffffeae1200780c */ /* 0x000fe40003f66070 */
[C---:B---3--:R-:W-:Y:S01]  /*1dc40*/  IADD3 R19, R17.reuse, 0x100000, RZ ;  /* 0x0010000011137810 */ /* 0x048fe20007ffe0ff */
[C---:B------:R-:W-:Y:S02]  /*1dc50*/  VIADD R13, R17.reuse, 0x100000 ;  /* 0x00100000110d7836 */ /* 0x040fe40000000000 */
[C---:B------:R-:W-:Y:S02]  /*1dc60*/  VIADD R2, R17.reuse, 0x100000 ;  /* 0x0010000011027836 */ /* 0x040fe40000000000 */
[----:B------:R-:W-:Y:S01]  /*1dc70*/  LDGSTS.E [R19+-0x80000], desc[UR48][R66.64], !P0 ;  /* 0x8000000042137fae */ /* 0x000fe2000c121870 */
[----:B------:R-:W-:-:S03]  /*1dc80*/  VIADD R18, R17, 0x100000 ;  /* 0x0010000011127836 */ /* 0x000fc60000000000 */
[----:B------:R-:W-:Y:S04]  /*1dc90*/  LDGSTS.E [R13+-0x7c000], desc[UR48][R42.64], !P0 ;  /* 0x840000002a0d7fae */ /* 0x000fe8000c121870 */
[----:B------:R-:W-:Y:S04]  /*1dca0*/  LDGSTS.E [R2+-0x78000], desc[UR48][R36.64], !P0 ;  /* 0x8800000024027fae */ /* 0x000fe8000c121870 */
[----:B------:R-:W-:Y:S04]  /*1dcb0*/  LDGSTS.E [R18+-0x74000], desc[UR48][R60.64], !P0 ;  /* 0x8c0000003c127fae */ /* 0x000fe8000c121870 */
[----:B------:R-:W3:Y:S04]  /*1dcc0*/  LDL.64 R42, [R1+0x698] ;  /* 0x00069800012a7983 */ /* 0x000ee80000100a00 */
[----:B------:R-:W2:Y:S04]  /*1dcd0*/  LDL.64 R36, [R1+0x6a0] ;  /* 0x0006a00001247983 */ /* 0x000ea80000100a00 */
[----:B------:R-:W2:Y:S04]  /*1dce0*/  LDL.64 R66, [R1+0x888] ;  /* 0x0008880001427983 */ /* 0x000ea80000100a00 */
[----:B------:R1:W-:Y:S04]  /*1dcf0*/  LDGSTS.E [R13+-0x7fffc], desc[UR48][R34.64], !P1 ;  /* 0x80004000220d7fae */ /* 0x0003e8000c921870 */
[----:B------:R-:W-:Y:S04]  /*1dd00*/  LDGSTS.E [R2+-0x7bffc], desc[UR48][R28.64], !P1 ;  /* 0x840040001c027fae */ /* 0x000fe8000c921870 */
[----:B------:R-:W-:Y:S04]  /*1dd10*/  LDGSTS.E [R19+-0x77ffc], desc[UR48][R58.64], !P1 ;  /* 0x880040003a137fae */ /* 0x000fe8000c921870 */
[----:B------:R-:W2:Y:S04]  /*1dd20*/  LDL.64 R34, [R1+0x6b0] ;  /* 0x0006b00001227983 */ /* 0x000ea80000100a00 */
[----:B------:R-:W2:Y:S01]  /*1dd30*/  LDL.64 R28, [R1+0x6b8] ;  /* 0x0006b800011c7983 */ /* 0x000ea20000100a00 */
[----:B-1----:R-:W-:-:S02]  /*1dd40*/  VIADD R13, R20, 0xfffffeec ;  /* 0xfffffeec140d7836 */ /* 0x002fc40000000000 */
[----:B------:R-:W1:Y:S01]  /*1dd50*/  LDC R20, c[0x0][0x230] ;  /* 0x00008c00ff147b82 */ /* 0x000e620000000800 */
[----:B------:R-:W-:Y:S02]  /*1dd60*/  LDGSTS.E [R2+-0x73ffc], desc[UR48][R52.64], !P1 ;  /* 0x8c00400034027fae */ /* 0x000fe4000c921870 */
[----:B------:R-:W-:Y:S02]  /*1dd70*/  ISETP.GE.U32.AND P0, PT, R13, 0x7ffffead, PT ;  /* 0x7ffffead0d00780c */ /* 0x000fe40003f06070 */
[----:B------:R-:W2:Y:S01]  /*1dd80*/  LDL.64 R60, [R1+0x6c0] ;  /* 0x0006c000013c7983 */ /* 0x000ea20000100a00 */
[----:B------:R-:W-:-:S03]  /*1dd90*/  IADD3 R13, R17, 0x100000, RZ ;  /* 0x00100000110d7810 */ /* 0x000fc60007ffe0ff */
[----:B------:R-:W2:Y:S04]  /*1dda0*/  LDL.64 R58, [R1+0xa58] ;  /* 0x000a5800013a7983 */ /* 0x000ea80000100a00 */
[----:B------:R-:W2:Y:S04]  /*1ddb0*/  LDL.64 R52, [R1+0xa60] ;  /* 0x000a600001347983 */ /* 0x000ea80000100a00 */
[----:B----4-:R4:W-:Y:S04]  /*1ddc0*/  LDGSTS.E [R19+-0x7fff8], desc[UR48][R50.64], !P3 ;  /* 0x8000800032137fae */ /* 0x0109e8000d921870 */
[----:B------:R-:W-:Y:S04]  /*1ddd0*/  LDGSTS.E [R18+-0x7bff8], desc[UR48][R44.64], !P3 ;  /* 0x840080002c127fae */ /* 0x000fe8000d921870 */
[----:B------:R-:W4:Y:S04]  /*1dde0*/  LDL.64 R50, [R1+0xf48] ;  /* 0x000f480001327983 */ /* 0x000f280000100a00 */
[----:B------:R-:W4:Y:S04]  /*1ddf0*/  LDL.64 R44, [R1+0xa50] ;  /* 0x000a5000012c7983 */ /* 0x000f280000100a00 */
[----:B---3--:R-:W-:Y:S04]  /*1de00*/  LDGSTS.E [R13+-0x77ff8], desc[UR48][R42.64], !P3 ;  /* 0x880080002a0d7fae */ /* 0x008fe8000d921870 */
[----:B--2---:R-:W-:Y:S04]  /*1de10*/  LDGSTS.E [R2+-0x73ff8], desc[UR48][R36.64], !P3 ;  /* 0x8c00800024027fae */ /* 0x004fe8000d921870 */
[----:B------:R2:W-:Y:S04]  /*1de20*/  LDGSTS.E [R18+-0x7fff4], desc[UR48][R66.64], !P0 ;  /* 0x8000c00042127fae */ /* 0x0005e8000c121870 */
[----:B------:R-:W3:Y:S04]  /*1de30*/  LDL.64 R42, [R1+0xf50] ;  /* 0x000f5000012a7983 */ /* 0x000ee80000100a00 */
[----:B------:R-:W3:Y:S01]  /*1de40*/  LDL.64 R36, [R1+0xa70] ;  /* 0x000a700001247983 */ /* 0x000ee20000100a00 */
[----:B----4-:R-:W-:-:S02]  /*1de50*/  VIADD R19, R22, 0xfffffecf ;  /* 0xfffffecf16137836 */ /* 0x010fc40000000000 */
[----:B------:R-:W4:Y:S01]  /*1de60*/  LDC R22, c[0x0][0x230] ;  /* 0x00008c00ff167b82 */ /* 0x000f220000000800 */
[----:B--2---:R-:W-:Y:S01]  /*1de70*/  VIADD R18, R23, 0xfffffece ;  /* 0xfffffece17127836 */ /* 0x004fe20000000000 */
[----:B------:R-:W2:Y:S04]  /*1de80*/  LDL.64 R66, [R1+0xf58] ;  /* 0x000f580001427983 */ /* 0x000ea80000100a00 */
[----:B------:R-:W-:Y:S04]  /*1de90*/  LDGSTS.E [R13+-0x7bff4], desc[UR48][R34.64], !P0 ;  /* 0x8400c000220d7fae */ /* 0x000fe8000c121870 */
[----:B------:R-:W-:Y:S04]  /*1dea0*/  LDGSTS.E [R2+-0x77ff4], desc[UR48][R28.64], !P0 ;  /* 0x8800c0001c027fae */ /* 0x000fe8000c121870 */
[----:B------:R-:W4:Y:S04]  /*1deb0*/  LDL.64 R34, [R1+0xa78] ;  /* 0x000a780001227983 */ /* 0x000f280000100a00 */
[----:B------:R-:W2:Y:S01]  /*1dec0*/  LDL.64 R28, [R1+0xa80] ;  /* 0x000a8000011c7983 */ /* 0x000ea20000100a00 */
[----:B------:R-:W-:-:S02]  /*1ded0*/  ISETP.GE.U32.AND P1, PT, R19, 0x7ffffe90, PT ;  /* 0x7ffffe901300780c */ /* 0x000fc40003f26070 */
[----:B------:R-:W-:Y:S02]  /*1dee0*/  ISETP.GE.U32.AND P3, PT, R18, 0x7ffffe8f, PT ;  /* 0x7ffffe8f1200780c */ /* 0x000fe40003f66070 */
[C---:B------:R-:W-:Y:S01]  /*1def0*/  IADD3 R18, R17.reuse, 0x100000, RZ ;  /* 0x0010000011127810 */ /* 0x040fe20007ffe0ff */
[----:B------:R-:W-:-:S04]  /*1df00*/  VIADD R19, R17, 0x100000 ;  /* 0x0010000011137836 */ /* 0x000fc80000000000 */
[----:B------:R-:W-:Y:S04]  /*1df10*/  LDGSTS.E [R18+-0x73ff4], desc[UR48][R60.64], !P0 ;  /* 0x8c00c0003c127fae */ /* 0x000fe8000c121870 */
[----:B------:R-:W2:Y:S04]  /*1df20*/  LDL.64 R60, [R1+0xab0] ;  /* 0x000ab000013c7983 */ /* 0x000ea80000100a00 */
[----:B------:R1:W-:Y:S04]  /*1df30*/  LDGSTS.E [R13+-0x70000], desc[UR48][R50.64], !P1 ;  /* 0x90000000320d7fae */ /* 0x0003e8000c921870 */
[----:B------:R-:W-:Y:S04]  /*1df40*/  LDGSTS.E [R2+-0x6c000], desc[UR48][R44.64], !P1 ;  /* 0x940000002c027fae */ /* 0x000fe8000c921870 */
[----:B------:R-:W-:Y:S01]  /*1df50*/  LDGSTS.E [R19+-0x68000], desc[UR48][R58.64], !P1 ;  /* 0x980000003a137fae */ /* 0x000fe2000c921870 */
[----:B-1----:R-:W-:-:S02]  /*1df60*/  VIADD R13, R21, 0xfffffecd ;  /* 0xfffffecd150d7836 */ /* 0x002fc40000000000 */
[----:B------:R-:W1:Y:S01]  /*1df70*/  LDC R21, c[0x0][0x230] ;  /* 0x00008c00ff157b82 */ /* 0x000e620000000800 */
[----:B------:R-:W2:Y:S04]  /*1df80*/  LDL.64 R50, [R1+0xaa0] ;  /* 0x000aa00001327983 */ /* 0x000ea80000100a00 */
[----:B------:R-:W2:Y:S04]  /*1df90*/  LDL.64 R44, [R1+0xaa8] ;  /* 0x000aa800012c7983 */ /* 0x000ea80000100a00 */
[----:B------:R-:W-:Y:S01]  /*1dfa0*/  LDGSTS.E [R2+-0x64000], desc[UR48][R52.64], !P1 ;  /* 0x9c00000034027fae */ /* 0x000fe2000c921870 */
[----:B------:R-:W-:-:S02]  /*1dfb0*/  ISETP.GE.U32.AND P1, PT, R13, 0x7ffffe8e, PT ;  /* 0x7ffffe8e0d00780c */ /* 0x000fc40003f26070 */
[----:B------:R-:W-:Y:S01]  /*1dfc0*/  IADD3 R13, R17, 0x100000, RZ ;  /* 0x00100000110d7810 */ /* 0x000fe20007ffe0ff */
[----:B------:R-:W2:Y:S04]  /*1dfd0*/  LDL.64 R58, [R1+0xac0] ;  /* 0x000ac000013a7983 */ /* 0x000ea80000100a00 */
[----:B------:R-:W2:Y:S04]  /*1dfe0*/  LDL.64 R52, [R1+0xac8] ;  /* 0x000ac80001347983 */ /* 0x000ea80000100a00 */
[----:B---3--:R3:W-:Y:S04]  /*1dff0*/  LDGSTS.E [R19+-0x6fffc], desc[UR48][R42.64], !P3 ;  /* 0x900040002a137fae */ /* 0x0087e8000d921870 */
[----:B------:R-:W-:Y:S04]  /*1e000*/  LDGSTS.E [R18+-0x6bffc], desc[UR48][R36.64], !P3 ;  /* 0x9400400024127fae */ /* 0x000fe8000d921870 */
[----:B------:R-:W3:Y:S04]  /*1e010*/  LDL.64 R42, [R1+0xf60] ;  /* 0x000f6000012a7983 */ /* 0x000ee80000100a00 */
[----:B------:R-:W3:Y:S04]  /*1e020*/  LDL.64 R36, [R1+0xab8] ;  /* 0x000ab80001247983 */ /* 0x000ee80000100a00 */
[----:B----4-:R-:W-:Y:S04]  /*1e030*/  LDGSTS.E [R13+-0x67ffc], desc[UR48][R34.64], !P3 ;  /* 0x98004000220d7fae */ /* 0x010fe8000d921870 */
[----:B--2---:R-:W-:Y:S01]  /*1e040*/  LDGSTS.E [R2+-0x63ffc], desc[UR48][R28.64], !P3 ;  /* 0x9c0040001c027fae */ /* 0x004fe2000d921870 */
[----:B---3--:R-:W-:-:S02]  /*1e050*/  VIADD R19, R20, 0xfffffecc ;  /* 0xfffffecc14137836 */ /* 0x008fc40000000000 */
[----:B------:R-:W2:Y:S01]  /*1e060*/  LDC R20, c[0x0][0x230] ;  /* 0x00008c00ff147b82 */ /* 0x000ea20000000800 */
[----:B------:R3:W-:Y:S04]  /*1e070*/  LDGSTS.E [R18+-0x6fff8], desc[UR48][R66.64], !P1 ;  /* 0x9000800042127fae */ /* 0x0007e8000c921870 */
[----:B------:R-:W4:Y:S04]  /*1e080*/  LDL.64 R34, [R1+0x890] ;  /* 0x0008900001227983 */ /* 0x000f280000100a00 */
[----:B------:R-:W2:Y:S01]  /*1e090*/  LDL.64 R28, [R1+0x6d0] ;  /* 0x0006d000011c7983 */ /* 0x000ea20000100a00 */
[----:B------:R-:W-:Y:S01]  /*1e0a0*/  ISETP.GE.U32.AND P3, PT, R19, 0x7ffffe8d, PT ;  /* 0x7ffffe8d1300780c */ /* 0x000fe20003f66070 */
[----:B---3--:R-:W-:-:S02]  /*1e0b0*/  VIADD R18, R22, 0xfffffeeb ;  /* 0xfffffeeb16127836 */ /* 0x008fc40000000000 */
[----:B------:R-:W3:Y:S01]  /*1e0c0*/  LDL.64 R66, [R1+0x898] ;  /* 0x0008980001427983 */ /* 0x000ee20000100a00 */
[C---:B------:R-:W-:Y:S01]  /*1e0d0*/  VIADD R19, R17.reuse, 0x100000 ;  /* 0x0010000011137836 */ /* 0x040fe20000000000 */
[----:B------:R-:W3:Y:S01]  /*1e0e0*/  LDC R22, c[0x0][0x230] ;  /* 0x00008c00ff167b82 */ /* 0x000ee20000000800 */
[----:B------:R-:W-:Y:S02]  /*1e0f0*/  ISETP.GE.U32.AND P0, PT, R18, 0x7ffffeac, PT ;  /* 0x7ffffeac1200780c */ /* 0x000fe40003f06070 */
[C---:B------:R-:W-:Y:S01]  /*1e100*/  IADD3 R18, R17.reuse, 0x100000, RZ ;  /* 0x0010000011127810 */ /* 0x040fe20007ffe0ff */
[----:B------:R-:W-:Y:S01]  /*1e110*/  VIADD R17, R17, 0x100000 ;  /* 0x0010000011117836 */ /* 0x000fe20000000000 */
[----:B------:R-:W-:Y:S04]  /*1e120*/  LDGSTS.E [R13+-0x6bff8], desc[UR48][R50.64], !P1 ;  /* 0x94008000320d7fae */ /* 0x000fe8000c921870 */
[----:B------:R-:W-:Y:S04]  /*1e130*/  LDGSTS.E [R2+-0x67ff8], desc[UR48][R44.64], !P1 ;  /* 0x980080002c027fae */ /* 0x000fe8000c921870 */
[----:B------:R1:W-:Y:S04]  /*1e140*/  LDGSTS.E [R18+-0x63ff8], desc[UR48][R60.64], !P1 ;  /* 0x9c0080003c127fae */ /* 0x0003e8000c921870 */
[----:B------:R-:W3:Y:S04]  /*1e150*/  LDL.64 R50, [R1+0x6d8] ;  /* 0x0006d80001327983 */ /* 0x000ee80000100a00 */
[----:B------:R-:W3:Y:S01]  /*1e160*/  LDL.64 R44, [R1+0x6e0] ;  /* 0x0006e000012c7983 */ /* 0x000ee20000100a00 */
[----:B-1----:R-:W-:-:S03]  /*1e170*/  VIADD R18, R16, 0x100000 ;  /* 0x0010000010127836 */ /* 0x002fc60000000000 */
[----:B------:R-:W3:Y:S04]  /*1e180*/  LDL.64 R60, [R1+0x700] ;  /* 0x00070000013c7983 */ /* 0x000ee80000100a00 */
[----:B------:R-:W-:Y:S04]  /*1e190*/  LDGSTS.E [R13+-0x6fff4], desc[UR48][R42.64], !P3 ;  /* 0x9000c0002a0d7fae */ /* 0x000fe8000d921870 */
[----:B------:R1:W-:Y:S04]  /*1e1a0*/  LDGSTS.E [R2+-0x6bff4], desc[UR48][R36.64], !P3 ;  /* 0x9400c00024027fae */ /* 0x0003e8000d921870 */
[----:B------:R1:W-:Y:S04]  /*1e1b0*/  LDGSTS.E [R19+-0x67ff4], desc[UR48][R58.64], !P3 ;  /* 0x9800c0003a137fae */ /* 0x0003e8000d921870 */
[----:B------:R-:W3:Y:S01]  /*1e1c0*/  LDL.64 R42, [R1+0x6f0] ;  /* 0x0006f000012a7983 */ /* 0x000ee20000100a00 */
[----:B-1----:R-:W-:-:S03]  /*1e1d0*/  VIADD R2, R16, 0x100000 ;  /* 0x0010000010027836 */ /* 0x002fc60000000000 */
[----:B------:R-:W3:Y:S01]  /*1e1e0*/  LDL.64 R36, [R1+0x6f8] ;  /* 0x0006f80001247983 */ /* 0x000ee20000100a00 */
[----:B------:R-:W-:Y:S01]  /*1e1f0*/  IADD3 R13, R21, -0x116, RZ ;  /* 0xfffffeea150d7810 */ /* 0x000fe20007ffe0ff */
[----:B------:R-:W1:Y:S02]  /*1e200*/  LDC R19, c[0x0][0x230] ;  /* 0x00008c00ff137b82 */ /* 0x000e640000000800 */
[----:B------:R-:W-:Y:S04]  /*1e210*/  LDGSTS.E [R17+-0x63ff4], desc[UR48][R52.64], !P3 ;  /* 0x9c00c00034117fae */ /* 0x000fe8000d921870 */
[----:B----4-:R4:W-:Y:S02]  /*1e220*/  LDGSTS.E [R18+-0x80000], desc[UR48][R34.64], !P0 ;  /* 0x8000000022127fae */ /* 0x0109e4000c121870 */
[----:B------:R-:W1:Y:S02]  /*1e230*/  LDC R21, c[0x0][0x230] ;  /* 0x00008c00ff157b82 */ /* 0x000e640000000800 */
[----:B--2---:R-:W-:Y:S01]  /*1e240*/  LDGSTS.E [R2+-0x7c000], desc[UR48][R28.64], !P0 ;  /* 0x840000001c027fae */ /* 0x004fe2000c121870 */
[----:B------:R-:W-:-:S03]  /*1e250*/  ISETP.GE.U32.AND P1, PT, R13, 0x7ffffeab, PT ;  /* 0x7ffffeab0d00780c */ /* 0x000fc60003f26070 */
[----:B------:R-:W2:Y:S04]  /*1e260*/  LDL.64 R58, [R1+0x718] ;  /* 0x00071800013a7983 */ /* 0x000ea80000100a00 */
[----:B------:R-:W2:Y:S04]  /*1e270*/  LDL.64 R34, [R1+0x8a0] ;  /* 0x0008a00001227983 */ /* 0x000ea80000100a00 */
[----:B------:R-:W2:Y:S01]  /*1e280*/  LDL.64 R28, [R1+0x710] ;  /* 0x00071000011c7983 */ /* 0x000ea20000100a00 */
[----:B------:R-:W-:Y:S01]  /*1e290*/  IADD3 R13, R16, 0x100000, RZ ;  /* 0x00100000100d7810 */ /* 0x000fe20007ffe0ff */
[----:B----4-:R-:W-:-:S02]  /*1e2a0*/  VIADD R18, R20, 0xfffffee9 ;  /* 0xfffffee914127836 */ /* 0x010fc40000000000 */
[----:B------:R-:W4:Y:S01]  /*1e2b0*/  LDL.64 R52, [R1+0x720] ;  /* 0x0007200001347983 */ /* 0x000f220000100a00 */
[----:B------:R-:W-:Y:S01]  /*1e2c0*/  VIADD R17, R16, 0x100000 ;  /* 0x0010000010117836 */ /* 0x000fe20000000000 */
[----:B------:R-:W4:Y:S02]  /*1e2d0*/  LDC R20, c[0x0][0x230] ;  /* 0x00008c00ff147b82 */ /* 0x000f240000000800 */
[----:B---3--:R-:W-:Y:S04]  /*1e2e0*/  LDGSTS.E [R13+-0x78000], desc[UR48][R50.64], !P0 ;  /* 0x88000000320d7fae */ /* 0x008fe8000c121870 */
[----:B------:R-:W-:Y:S01]  /*1e2f0*/  LDGSTS.E [R2+-0x74000], desc[UR48][R44.64], !P0 ;  /* 0x8c0000002c027fae */ /* 0x000fe2000c121870 */
[----:B------:R-:W-:-:S03]  /*1e300*/  ISETP.GE.U32.AND P0, PT, R18, 0x7ffffeaa, PT ;  /* 0x7ffffeaa1200780c */ /* 0x000fc60003f06070 */
[----:B------:R3:W-:Y:S04]  /*1e310*/  LDGSTS.E [R17+-0x7fffc], desc[UR48][R66.64], !P1 ;  /* 0x8000400042117fae */ /* 0x0007e8000c921870 */
[----:B------:R-:W4:Y:S04]  /*1e320*/  LDL.64 R50, [R1+0x8a8] ;  /* 0x0008a80001327983 */ /* 0x000f280000100a00 */
[----:B------:R-:W4:Y:S01]  /*1e330*/  LDL.64 R44, [R1+0x730] ;  /* 0x00073000012c7983 */ /* 0x000f220000100a00 */
[----:B---3--:R-:W-:-:S03]  /*1e340*/  IADD3 R17, R22, -0x118, RZ ;  /* 0xfffffee816117810 */ /* 0x008fc60007ffe0ff */
[----:B------:R-:W3:Y:S01]  /*1e350*/  LDL.64 R66, [R1+0xf68] ;  /* 0x000f680001427983 */ /* 0x000ee20000100a00 */
[----:B------:R-:W-:Y:S01]  /*1e360*/  ISETP.GE.U32.AND P3, PT, R17, 0x7ffffea9, PT ;  /* 0x7ffffea91100780c */ /* 0x000fe20003f66070 */
[C---:B------:R-:W-:Y:S02]  /*1e370*/  VIADD R17, R16.reuse, 0x100000 ;  /* 0x0010000010117836 */ /* 0x040fe40000000000 */
[----:B------:R-:W-:Y:S04]  /*1e380*/  LDGSTS.E [R13+-0x7bffc], desc[UR48][R42.64], !P1 ;  /* 0x840040002a0d7fae */ /* 0x000fe8000c921870 */
[----:B------:R-:W-:Y:S04]  /*1e390*/  LDGSTS.E [R2+-0x77ffc], desc[UR48][R36.64], !P1 ;  /* 0x8800400024027fae */ /* 0x000fe8000c921870 */
[----:B------:R-:W-:Y:S04]  /*1e3a0*/  LDGSTS.E [R17+-0x73ffc], desc[UR48][R60.64], !P1 ;  /* 0x8c0040003c117fae */ /* 0x000fe8000c921870 */
[----:B------:R-:W3:Y:S04]  /*1e3b0*/  LDL.64 R42, [R1+0x738] ;  /* 0x00073800012a7983 */ /* 0x000ee80000100a00 */
[----:B------:R-:W3:Y:S01]  /*1e3c0*/  LDL.64 R36, [R1+0x740] ;  /* 0x0007400001247983 */ /* 0x000ee20000100a00 */
[----:B------:R-:W-:-:S03]  /*1e3d0*/  VIADD R18, R16, 0x100000 ;  /* 0x0010000010127836 */ /* 0x000fc60000000000 */
[----:B------:R-:W3:Y:S04]  /*1e3e0*/  LDL.64 R60, [R1+0xaf8] ;  /* 0x000af800013c7983 */ /* 0x000ee80000100a00 */
[----:B--2---:R1:W-:Y:S04]  /*1e3f0*/  LDGSTS.E [R13+-0x7fff8], desc[UR48][R34.64], !P0 ;  /* 0x80008000220d7fae */ /* 0x0043e8000c121870 */
[----:B------:R-:W-:Y:S04]  /*1e400*/  LDGSTS.E [R2+-0x7bff8], desc[UR48][R28.64], !P0 ;  /* 0x840080001c027fae */ /* 0x000fe8000c121870 */
[----:B------:R-:W-:Y:S04]  /*1e410*/  LDGSTS.E [R18+-0x77ff8], desc[UR48][R58.64], !P0 ;  /* 0x880080003a127fae */ /* 0x000fe8000c121870 */
[----:B------:R-:W2:Y:S04]  /*1e420*/  LDL.64 R34, [R1+0xad0] ;  /* 0x000ad00001227983 */ /* 0x000ea80000100a00 */
[----:B------:R-:W2:Y:S01]  /*1e430*/  LDL.64 R28, [R1+0xad8] ;  /* 0x000ad800011c7983 */ /* 0x000ea20000100a00 */
[----:B-1----:R-:W-:-:S02]  /*1e440*/  IADD3 R13, R19, -0x135, RZ ;  /* 0xfffffecb130d7810 */ /* 0x002fc40007ffe0ff */
[----:B------:R-:W1:Y:S01]  /*1e450*/  LDC R19, c[0x0][0x230] ;  /* 0x00008c00ff137b82 */ /* 0x000e620000000800 */
[----:B----4-:R-:W-:Y:S01]  /*1e460*/  LDGSTS.E [R2+-0x73ff8], desc[UR48][R52.64], !P0 ;  /* 0x8c00800034027fae */ /* 0x010fe2000c121870 */
[----:B------:R-:W-:Y:S01]  /*1e470*/  ISETP.GE.U32.AND P0, PT, R13, 0x7ffffe8c, PT ;  /* 0x7ffffe8c0d00780c */ /* 0x000fe20003f06070 */
[----:B------:R-:W-:Y:S02]  /*1e480*/  VIADD R13, R16, 0x100000 ;  /* 0x00100000100d7836 */ /* 0x000fe40000000000 */
[----:B------:R-:W4:Y:S04]  /*1e490*/  LDL.64 R58, [R1+0xb00] ;  /* 0x000b0000013a7983 */ /* 0x000f280000100a00 */
[----:B------:R-:W4:Y:S04]  /*1e4a0*/  LDL.64 R52, [R1+0xae0] ;  /* 0x000ae00001347983 */ /* 0x000f280000100a00 */
[----:B------:R1:W-:Y:S04]  /*1e4b0*/  LDGSTS.E [R18+-0x7fff4], desc[UR48][R50.64], !P3 ;  /* 0x8000c00032127fae */ /* 0x0003e8000d921870 */
[----:B------:R-:W-:Y:S04]  /*1e4c0*/  LDGSTS.E [R17+-0x7bff4], desc[UR48][R44.64], !P3 ;  /* 0x8400c0002c117fae */ /* 0x000fe8000d921870 */
[----:B------:R-:W4:Y:S04]  /*1e4d0*/  LDL.64 R50, [R1+0xf70] ;  /* 0x000f700001327983 */ /* 0x000f280000100a00 */
[----:B------:R-:W4:Y:S04]  /*1e4e0*/  LDL.64 R44, [R1+0xaf0] ;  /* 0x000af000012c7983 */ /* 0x000f280000100a00 */
[----:B---3--:R-:W-:Y:S04]  /*1e4f0*/  LDGSTS.E [R13+-0x77ff4], desc[UR48][R42.64], !P3 ;  /* 0x8800c0002a0d7fae */ /* 0x008fe8000d921870 */
[----:B------:R-:W-:Y:S04]  /*1e500*/  LDGSTS.E [R2+-0x73ff4], desc[UR48][R36.64], !P3 ;  /* 0x8c00c00024027fae */ /* 0x000fe8000d921870 */
[----:B------:R3:W-:Y:S04]  /*1e510*/  LDGSTS.E [R17+-0x70000], desc[UR48][R66.64], !P0 ;  /* 0x9000000042117fae */ /* 0x0007e8000c121870 */
[----:B------:R-:W4:Y:S04]  /*1e520*/  LDL.64 R42, [R1+0xf78] ;  /* 0x000f7800012a7983 */ /* 0x000f280000100a00 */
[----:B------:R-:W4:Y:S01]  /*1e530*/  LDL.64 R36, [R1+0xb10] ;  /* 0x000b100001247983 */ /* 0x000f220000100a00 */
[----:B-1----:R-:W-:-:S02]  /*1e540*/  VIADD R18, R20, 0xfffffeca ;  /* 0xfffffeca14127836 */ /* 0x002fc40000000000 */
[----:B------:R-:W1:Y:S01]  /*1e550*/  LDC R20, c[0x0][0x230] ;  /* 0x00008c00ff147b82 */ /* 0x000e620000000800 */
[----:B---3--:R-:W-:Y:S01]  /*1e560*/  IADD3 R17, R21, -0x137, RZ ;  /* 0xfffffec915117810 */ /* 0x008fe20007ffe0ff */
[----:B------:R-:W3:Y:S04]  /*1e570*/  LDL.64 R66, [R1+0xb40] ;  /* 0x000b400001427983 */ /* 0x000ee80000100a00 */
[----:B--2---:R-:W-:Y:S01]  /*1e580*/  LDGSTS.E [R13+-0x6c000], desc[UR48][R34.64], !P0 ;  /* 0x94000000220d7fae */ /* 0x004fe2000c121870 */
[----:B------:R-:W-:Y:S01]  /*1e590*/  ISETP.GE.U32.AND P1, PT, R18, 0x7ffffe8b, PT ;  /* 0x7ffffe8b1200780c */ /* 0x000fe20003f26070 */
[----:B------:R-:W2:Y:S02]  /*1e5a0*/  LDC R21, c[0x0][0x230] ;  /* 0x00008c00ff157b82 */ /* 0x000ea40000000800 */
[----:B------:R-:W-:Y:S04]  /*1e5b0*/  LDGSTS.E [R2+-0x68000], desc[UR48][R28.64], !P0 ;  /* 0x980000001c027fae */ /* 0x000fe8000c121870 */
[----:B------:R-:W2:Y:S04]  /*1e5c0*/  LDL.64 R34, [R1+0xb18] ;  /* 0x000b180001227983 */ /* 0x000ea80000100a00 */
[----:B------:R-:W3:Y:S01]  /*1e5d0*/  LDL.64 R28, [R1+0xb20] ;  /* 0x000b2000011c7983 */ /* 0x000ee20000100a00 */
[----:B------:R-:W-:Y:S01]  /*1e5e0*/  ISETP.GE.U32.AND P3, PT, R17, 0x7ffffe8a, PT ;  /* 0x7ffffe8a1100780c */ /* 0x000fe20003f66070 */
[----:B------:R-:W-:-:S05]  /*1e5f0*/  VIADD R17, R16, 0x100000 ;  /* 0x0010000010117836 */ /* 0x000fca0000000000 */
[----:B----4-:R-:W-:Y:S01]  /*1e600*/  LDGSTS.E [R17+-0x64000], desc[UR48][R52.64], !P0 ;  /* 0x9c00000034117fae */ /* 0x010fe2000c121870 */
[----:B------:R-:W-:-:S03]  /*1e610*/  VIADD R18, R16, 0x100000 ;  /* 0x0010000010127836 */ /* 0x000fc60000000000 */
[----:B------:R-:W4:Y:S04]  /*1e620*/  LDL.64 R52, [R1+0xf80] ;  /* 0x000f800001347983 */ /* 0x000f280000100a00 */
[----:B------:R1:W-:Y:S04]  /*1e630*/  LDGSTS.E [R13+-0x6fffc], desc[UR48][R50.64], !P1 ;  /* 0x90004000320d7fae */ /* 0x0003e8000c921870 */
[----:B------:R-:W-:Y:S04]  /*1e640*/  LDGSTS.E [R2+-0x6bffc], desc[UR48][R44.64], !P1 ;  /* 0x940040002c027fae */ /* 0x000fe8000c921870 */
[----:B------:R-:W-:Y:S04]  /*1e650*/  LDGSTS.E [R18+-0x67ffc], desc[UR48][R60.64], !P1 ;  /* 0x980040003c127fae */ /* 0x000fe8000c921870 */
[----:B------:R-:W4:Y:S01]  /*1e660*/  LDL.64 R50, [R1+0xb30] ;  /* 0x000b300001327983 */ /* 0x000f220000100a00 */
[----:B-1----:R-:W-:-:S02]  /*1e670*/  IADD3 R13, R19, -0x138, RZ ;  /* 0xfffffec8130d7810 */ /* 0x002fc40007ffe0ff */
[----:B------:R-:W1:Y:S01]  /*1e680*/  LDC R19, c[0x0][0x230] ;  /* 0x00008c00ff137b82 */ /* 0x000e620000000800 */
[----:B------:R-:W4:Y:S01]  /*1e690*/  LDL.64 R44, [R1+0xb38] ;  /* 0x000b3800012c7983 */ /* 0x000f220000100a00 */
[----:B------:R-:W-:Y:S01]  /*1e6a0*/  ISETP.GE.U32.AND P4, PT, R13, 0x7ffffe89, PT ;  /* 0x7ffffe890d00780c */ /* 0x000fe20003f86070 */
[----:B------:R-:W-:Y:S02]  /*1e6b0*/  VIADD R13, R16, 0x100000 ;  /* 0x00100000100d7836 */ /* 0x000fe40000000000 */
[----:B------:R-:W-:Y:S04]  /*1e6c0*/  LDGSTS.E [R2+-0x63ffc], desc[UR48][R58.64], !P1 ;  /* 0x9c0040003a027fae */ /* 0x000fe8000c921870 */
[----:B------:R-:W4:Y:S04]  /*1e6d0*/  LDL.64 R60, [R1+0x758] ;  /* 0x00075800013c7983 */ /* 0x000f280000100a00 */
[----:B------:R-:W4:Y:S04]  /*1e6e0*/  LDL.64 R58, [R1+0x760] ;  /* 0x00076000013a7983 */ /* 0x000f280000100a00 */
[----:B------:R1:W-:Y:S04]  /*1e6f0*/  LDGSTS.E [R18+-0x6fff8], desc[UR48][R42.64], !P3 ;  /* 0x900080002a127fae */ /* 0x0003e8000d921870 */
[----:B------:R-:W-:Y:S04]  /*1e700*/  LDGSTS.E [R17+-0x6bff8], desc[UR48][R36.64], !P3 ;  /* 0x9400800024117fae */ /* 0x000fe8000d921870 */
[----:B------:R-:W4:Y:S04]  /*1e710*/  LDL.64 R42, [R1+0x8b0] ;  /* 0x0008b000012a7983 */ /* 0x000f280000100a00 */
[----:B------:R-:W4:Y:S04]  /*1e720*/  LDL.64 R36, [R1+0x750] ;  /* 0x0007500001247983 */ /* 0x000f280000100a00 */
[----:B--2---:R-:W-:Y:S04]  /*1e730*/  LDGSTS.E [R13+-0x67ff8], desc[UR48][R34.64], !P3 ;  /* 0x98008000220d7fae */ /* 0x004fe8000d921870 */
[----:B---3--:R-:W-:Y:S04]  /*1e740*/  LDGSTS.E [R2+-0x63ff8], desc[UR48][R28.64], !P3 ;  /* 0x9c0080001c027fae */ /* 0x008fe8000d921870 */
[----:B------:R-:W2:Y:S04]  /*1e750*/  LDL.64 R34, [R1+0x8b8] ;  /* 0x0008b80001227983 */ /* 0x000ea80000100a00 */
[----:B------:R-:W3:Y:S01]  /*1e760*/  LDL.64 R28, [R1+0x770] ;  /* 0x00077000011c7983 */ /* 0x000ee20000100a00 */
[----:B-1----:R-:W-:-:S02]  /*1e770*/  VIADD R18, R20, 0xfffffee7 ;  /* 0xfffffee714127836 */ /* 0x002fc40000000000 */
[----:B------:R-:W-:Y:S01]  /*1e780*/  VIADD R16, R16, 0x100000 ;  /* 0x0010000010107836 */ /* 0x000fe20000000000 */
[----:B------:R-:W1:Y:S02]  /*1e790*/  LDC R20, c[0x0][0x230] ;  /* 0x00008c00ff147b82 */ /* 0x000e640000000800 */
[----:B------:R-:W-:Y:S01]  /*1e7a0*/  ISETP.GE.U32.AND P0, PT, R18, 0x7ffffea8, PT ;  /* 0x7ffffea81200780c */ /* 0x000fe20003f06070 */
[----:B----4-:R4:W-:Y:S05]  /*1e7b0*/  LDGSTS.E [R17+-0x6fff4], desc[UR48][R52.64], !P4 ;  /* 0x9000c00034117fae */ /* 0x0109ea000e121870 */
[----:B------:R-:W1:Y:S01]  /*1e7c0*/  LDC R18, c[0x0][0x230] ;  /* 0x00008c00ff127b82 */ /* 0x000e620000000800 */
[----:B----4-:R-:W-:Y:S01]  /*1e7d0*/  IADD3 R17, R21, -0x11a, RZ ;  /* 0xfffffee615117810 */ /* 0x010fe20007ffe0ff */
[----:B------:R-:W4:Y:S06]  /*1e7e0*/  LDL.64 R52, [R1+0x778] ;  /* 0x0007780001347983 */ /* 0x000f2c0000100a00 */
[----:B------:R-:W4:Y:S01]  /*1e7f0*/  LDC R21, c[0x0][0x230] ;  /* 0x00008c00ff157b82 */ /* 0x000f220000000800 */
[----:B------:R-:W-:Y:S01]  /*1e800*/  ISETP.GE.U32.AND P1, PT, R17, 0x7ffffea7, PT ;  /* 0x7ffffea71100780c */ /* 0x000fe20003f26070 */
[C---:B------:R-:W-:Y:S01]  /*1e810*/  VIADD R17, R15.reuse, 0x100000 ;  /* 0x001000000f117836 */ /* 0x040fe20000000000 */
[----:B------:R1:W-:Y:S04]  /*1e820*/  LDGSTS.E [R13+-0x6bff4], desc[UR48][R50.64], !P4 ;  /* 0x9400c000320d7fae */ /* 0x0003e8000e121870 */
[----:B------:R1:W-:Y:S04]  /*1e830*/  LDGSTS.E [R2+-0x67ff4], desc[UR48][R44.64], !P4 ;  /* 0x9800c0002c027fae */ /* 0x0003e8000e121870 */
[----:B------:R1:W-:Y:S04]  /*1e840*/  LDGSTS.E [R16+-0x63ff4], desc[UR48][R66.64], !P4 ;  /* 0x9c00c00042107fae */ /* 0x0003e8000e121870 */
[----:B------:R-:W4:Y:S01]  /*1e850*/  LDL.64 R50, [R1+0x780] ;  /* 0x0007800001327983 */ /* 0x000f220000100a00 */
[----:B-1----:R-:W-:-:S03]  /*1e860*/  VIADD R13, R15, 0x100000 ;  /* 0x001000000f0d7836 */ /* 0x002fc60000000000 */
[----:B------:R-:W4:Y:S01]  /*1e870*/  LDL.64 R44, [R1+0x8c0] ;  /* 0x0008c000012c7983 */ /* 0x000f220000100a00 */
[C---:B------:R-:W-:Y:S02]  /*1e880*/  IADD3 R2, R15.reuse, 0x100000, RZ ;  /* 0x001000000f027810 */ /* 0x040fe40007ffe0ff */
[----:B------:R-:W-:Y:S01]  /*1e890*/  IADD3 R16, R15, 0x100000, RZ ;  /* 0x001000000f107810 */ /* 0x000fe20007ffe0ff */
[----:B------:R-:W4:Y:S04]  /*1e8a0*/  LDL.64 R66, [R1+0xb80] ;  /* 0x000b800001427983 */ /* 0x000f280000100a00 */
[----:B------:R1:W-:Y:S04]  /*1e8b0*/  LDGSTS.E [R13+-0x80000], desc[UR48][R42.64], !P0 ;  /* 0x800000002a0d7fae */ /* 0x0003e8000c121870 */
[----:B------:R-:W-:Y:S04]  /*1e8c0*/  LDGSTS.E [R2+-0x7c000], desc[UR48][R36.64], !P0 ;  /* 0x8400000024027fae */ /* 0x000fe8000c121870 */
[----:B------:R-:W-:Y:S04]  /*1e8d0*/  LDGSTS.E [R17+-0x78000], desc[UR48][R60.64], !P0 ;  /* 0x880000003c117fae */ /* 0x000fe8000c121870 */
[----:B------:R-:W4:Y:S04]  /*1e8e0*/  LDL.64 R42, [R1+0x790] ;  /* 0x00079000012a7983 */ /* 0x000f280000100a00 */
[----:B------:R-:W4:Y:S04]  /*1e8f0*/  LDL.64 R36, [R1+0x798] ;  /* 0x0007980001247983 */ /* 0x000f280000100a00 */
[----:B------:R-:W-:Y:S01]  /*1e900*/  LDGSTS.E [R2+-0x74000], desc[UR48][R58.64], !P0 ;  /* 0x8c0000003a027fae */ /* 0x000fe2000c121870 */
[----:B-1----:R-:W-:-:S02]  /*1e910*/  VIADD R13, R19, 0xfffffee5 ;  /* 0xfffffee5130d7836 */ /* 0x002fc40000000000 */
[----:B------:R-:W1:Y:S01]  /*1e920*/  LDC R19, c[0x0][0x230] ;  /* 0x00008c00ff137b82 */ /* 0x000e620000000800 */
[----:B------:R-:W4:Y:S04]  /*1e930*/  LDL.64 R60, [R1+0x7b8] ;  /* 0x0007b800013c7983 */ /* 0x000f280000100a00 */
[----:B--2---:R2:W-:Y:S04]  /*1e940*/  LDGSTS.E [R17+-0x7fffc], desc[UR48][R34.64], !P1 ;  /* 0x8000400022117fae */ /* 0x0045e8000c921870 */
[----:B------:R-:W4:Y:S04]  /*1e950*/  LDL.64 R58, [R1+0x7a0] ;  /* 0x0007a000013a7983 */ /* 0x000f280000100a00 */
[----:B---3--:R-:W-:Y:S04]  /*1e960*/  LDGSTS.E [R16+-0x7bffc], desc[UR48][R28.64], !P1 ;  /* 0x840040001c107fae */ /* 0x008fe8000c921870 */
[----:B------:R-:W3:Y:S04]  /*1e970*/  LDL.64 R34, [R1+0x8c8] ;  /* 0x0008c80001227983 */ /* 0x000ee80000100a00 */
[----:B------:R-:W3:Y:S01]  /*1e980*/  LDL.64 R28, [R1+0x7b0] ;  /* 0x0007b000011c7983 */ /* 0x000ee20000100a00 */
[----:B------:R-:W-:Y:S01]  /*1e990*/  ISETP.GE.U32.AND P0, PT, R13, 0x7ffffea6, PT ;  /* 0x7ffffea60d00780c */ /* 0x000fe20003f06070 */
[----:B------:R-:W-:-:S02]  /*1e9a0*/  VIADD R13, R15, 0x100000 ;  /* 0x001000000f0d7836 */ /* 0x000fc40000000000 */
[----:B--2---:R-:W-:Y:S02]  /*1e9b0*/  VIADD R17, R18, 0xfffffee4 ;  /* 0xfffffee412117836 */ /* 0x004fe40000000000 */
[----:B------:R-:W2:Y:S01]  /*1e9c0*/  LDC R18, c[0x0][0x230] ;  /* 0x00008c00ff127b82 */ /* 0x000ea20000000800 */
[----:B----4-:R-:W-:Y:S04]  /*1e9d0*/  LDGSTS.E [R13+-0x77ffc], desc[UR48][R52.64], !P1 ;  /* 0x88004000340d7fae */ /* 0x010fe8000c921870 */
[----:B------:R-:W4:Y:S04]  /*1e9e0*/  LDL.64 R52, [R1+0x7c0] ;  /* 0x0007c00001347983 */ /* 0x000f280000100a00 */
[----:B------:R-:W-:Y:S01]  /*1e9f0*/  LDGSTS.E [R2+-0x73ffc], desc[UR48][R50.64], !P1 ;  /* 0x8c00400032027fae */ /* 0x000fe2000c921870 */
[----:B------:R-:W-:-:S03]  /*1ea00*/  ISETP.GE.U32.AND P1, PT, R17, 0x7ffffea5, PT ;  /* 0x7ffffea51100780c */ /* 0x000fc60003f26070 */
[----:B------:R1:W-:Y:S04]  /*1ea10*/  LDGSTS.E [R16+-0x7fff8], desc[UR48][R44.64], !P0 ;  /* 0x800080002c107fae */ /* 0x0003e8000c121870 */
[----:B------:R-:W2:Y:S01]  /*1ea20*/  LDL.64 R50, [R1+0xf88] ;  /* 0x000f880001327983 */ /* 0x000ea20000100a00 */
[----:B-1----:R-:W-:-:S03]  /*1ea30*/  IADD3 R16, R20, -0x139, RZ ;  /* 0xfffffec714107810 */ /* 0x002fc60007ffe0ff */
[----:B------:R-:W2:Y:S01]  /*1ea40*/  LDL.64 R44, [R1+0xb50] ;  /* 0x000b5000012c7983 */ /* 0x000ea20000100a00 */
[C---:B------:R-:W-:Y:S01]  /*1ea50*/  VIADD R17, R15.reuse, 0x100000 ;  /* 0x001000000f117836 */ /* 0x040fe20000000000 */
[----:B------:R-:W1:Y:S01]  /*1ea60*/  LDC R20, c[0x0][0x230] ;  /* 0x00008c00ff147b82 */ /* 0x000e620000000800 */
[----:B------:R-:W-:Y:S01]  /*1ea70*/  ISETP.GE.U32.AND P3, PT, R16, 0x7ffffe88, PT ;  /* 0x7ffffe881000780c */ /* 0x000fe20003f66070 */
[----:B------:R-:W-:Y:S01]  /*1ea80*/  VIADD R16, R15, 0x100000 ;  /* 0x001000000f107836 */ /* 0x000fe20000000000 */
[----:B------:R-:W-:Y:S04]  /*1ea90*/  LDGSTS.E [R13+-0x7bff8], desc[UR48][R42.64], !P0 ;  /* 0x840080002a0d7fae */ /* 0x000fe8000c121870 */
[----:B------:R-:W-:Y:S04]  /*1eaa0*/  LDGSTS.E [R2+-0x77ff8], desc[UR48][R36.64], !P0 ;  /* 0x8800800024027fae */ /* 0x000fe8000c121870 */
[----:B------:R-:W2:Y:S04]  /*1eab0*/  LDL.64 R42, [R1+0xb58] ;  /* 0x000b5800012a7983 */ /* 0x000ea80000100a00 */
[----:B------:R-:W2:Y:S04]  /*1eac0*/  LDL.64 R36, [R1+0xb60] ;  /* 0x000b600001247983 */ /* 0x000ea80000100a00 */
[----:B------:R-:W-:Y:S04]  /*1ead0*/  LDGSTS.E [R16+-0x73ff8], desc[UR48][R58.64], !P0 ;  /* 0x8c0080003a107fae */ /* 0x000fe8000c121870 */
[----:B---3--:R3:W-:Y:S04]  /*1eae0*/  LDGSTS.E [R13+-0x7fff4], desc[UR48][R34.64], !P1 ;  /* 0x8000c000220d7fae */ /* 0x0087e8000c921870 */
[----:B------:R-:W2:Y:S04]  /*1eaf0*/  LDL.64 R58, [R1+0xf90] ;  /* 0x000f9000013a7983 */ /* 0x000ea80000100a00 */
[----:B------:R-:W-:Y:S04]  /*1eb00*/  LDGSTS.E [R2+-0x7bff4], desc[UR48][R28.64], !P1 ;  /* 0x8400c0001c027fae */ /* 0x000fe8000c921870 */
[----:B------:R-:W2:Y:S01]  /*1eb10*/  LDL.64 R34, [R1+0xb70] ;  /* 0x000b700001227983 */ /* 0x000ea20000100a00 */
[----:B---3--:R-:W-:-:S02]  /*1eb20*/  IADD3 R13, R19, -0x13a, RZ ;  /* 0xfffffec6130d7810 */ /* 0x008fc40007ffe0ff */
[----:B------:R-:W3:Y:S01]  /*1eb30*/  LDC R19, c[0x0][0x230] ;  /* 0x00008c00ff137b82 */ /* 0x000ee20000000800 */
[----:B------:R-:W-:Y:S04]  /*1eb40*/  LDGSTS.E [R17+-0x77ff4], desc[UR48][R60.64], !P1 ;  /* 0x8800c0003c117fae */ /* 0x000fe8000c921870 */
[----:B------:R-:W3:Y:S01]  /*1eb50*/  LDL.64 R28, [R1+0xb78] ;  /* 0x000b7800011c7983 */ /* 0x000ee20000100a00 */
[----:B------:R-:W-:Y:S01]  /*1eb60*/  ISETP.GE.U32.AND P0, PT, R13, 0x7ffffe87, PT ;  /* 0x7ffffe870d00780c */ /* 0x000fe20003f06070 */
[----:B------:R-:W-:Y:S02]  /*1eb70*/  VIADD R13, R15, 0x100000 ;  /* 0x001000000f0d7836 */ /* 0x000fe40000000000 */
[----:B----4-:R-:W-:Y:S04]  /*1eb80*/  LDGSTS.E [R2+-0x73ff4], desc[UR48][R52.64], !P1 ;  /* 0x8c00c00034027fae */ /* 0x010fe8000c921870 */
[----:B------:R-:W4:Y:S04]  /*1eb90*/  LDL.64 R60, [R1+0xdf0] ;  /* 0x000df000013c7983 */ /* 0x000f280000100a00 */
[----:B------:R-:W4:Y:S04]  /*1eba0*/  LDL.64 R52, [R1+0xf98] ;  /* 0x000f980001347983 */ /* 0x000f280000100a00 */
[----:B--2---:R2:W-:Y:S04]  /*1ebb0*/  LDGSTS.E [R17+-0x70000], desc[UR48][R50.64], !P3 ;  /* 0x9000000032117fae */ /* 0x0045e8000d921870 */
[----:B------:R-:W-:Y:S04]  /*1ebc0*/  LDGSTS.E [R16+-0x6c000], desc[UR48][R44.64], !P3 ;  /* 0x940000002c107fae */ /* 0x000fe8000d921870 */
[----:B------:R-:W4:Y:S04]  /*1ebd0*/  LDL.64 R50, [R1+0xde0] ;  /* 0x000de00001327983 */ /* 0x000f280000100a00 */
[----:B------:R-:W4:Y:S04]  /*1ebe0*/  LDL.64 R44, [R1+0xe00] ;  /* 0x000e0000012c7983 */ /* 0x000f280000100a00 */
[----:B------:R-:W-:Y:S04]  /*1ebf0*/  LDGSTS.E [R13+-0x68000], desc[UR48][R42.64], !P3 ;  /* 0x980000002a0d7fae */ /* 0x000fe8000d921870 */
[----:B------:R-:W-:Y:S04]  /*1ec00*/  LDGSTS.E [R2+-0x64000], desc[UR48][R36.64], !P3 ;  /* 0x9c00000024027fae */ /* 0x000fe8000d921870 */
[----:B------:R-:W4:Y:S04]  /*1ec10*/  LDL.64 R42, [R1+0xfa0] ;  /* 0x000fa000012a7983 */ /* 0x000f280000100a00 */
[----:B------:R-:W4:Y:S04]  /*1ec20*/  LDL.64 R36, [R1+0xe38] ;  /* 0x000e380001247983 */ /* 0x000f280000100a00 */
[----:B------:R1:W-:Y:S04]  /*1ec30*/  LDGSTS.E [R16+-0x6fffc], desc[UR48][R58.64], !P0 ;  /* 0x900040003a107fae */ /* 0x0003e8000c121870 */
[----:B------:R-:W-:Y:S01]  /*1ec40*/  LDGSTS.E [R13+-0x6bffc], desc[UR48][R34.64], !P0 ;  /* 0x94004000220d7fae */ /* 0x000fe2000c121870 */
[----:B--2---:R-:W-:-:S02]  /*1ec50*/  VIADD R17, R18, 0xfffffec5 ;  /* 0xfffffec512117836 */ /* 0x004fc40000000000 */
[----:B------:R-:W2:Y:S01]  /*1ec60*/  LDC R18, c[0x0][0x230] ;  /* 0x00008c00ff127b82 */ /* 0x000ea20000000800 */
[----:B-1----:R-:W-:Y:S01]  /*1ec70*/  IADD3 R16, R21, -0x13c, RZ ;  /* 0xfffffec415107810 */ /* 0x002fe20007ffe0ff */
[----:B------:R-:W2:Y:S04]  /*1ec80*/  LDL.64 R58, [R1+0x8d0] ;  /* 0x0008d000013a7983 */ /* 0x000ea80000100a00 */
[----:B---3--:R-:W-:Y:S04]  /*1ec90*/  LDGSTS.E [R2+-0x67ffc], desc[UR48][R28.64], !P0 ;  /* 0x980040001c027fae */ /* 0x008fe8000c121870 */
[----:B------:R-:W3:Y:S01]  /*1eca0*/  LDL.64 R34, [R1+0xe48] ;  /* 0x000e480001227983 */ /* 0x000ee20000100a00 */
[----:B------:R-:W-:Y:S01]  /*1ecb0*/  ISETP.GE.U32.AND P1, PT, R17, 0x7ffffe86, PT ;  /* 0x7ffffe861100780c */ /* 0x000fe20003f26070 */
[----:B------:R-:W1:Y:S02]  /*1ecc0*/  LDC R21, c[0x0][0x230] ;  /* 0x00008c00ff157b82 */ /* 0x000e640000000800 */
[----:B------:R-:W2:Y:S01]  /*1ecd0*/  LDL.64 R28, [R1+0xe58] ;  /* 0x000e5800011c7983 */ /* 0x000ea20000100a00 */
[----:B------:R-:W-:Y:S01]  /*1ece0*/  ISETP.GE.U32.AND P3, PT, R16, 0x7ffffe85, PT ;  /* 0x7ffffe851000780c */ /* 0x000fe20003f66070 */
[----:B------:R-:W-:-:S02]  /*1ecf0*/  VIADD R16, R15, 0x100000 ;  /* 0x001000000f107836 */ /* 0x000fc40000000000 */
[----:B------:R-:W-:-:S03]  /*1ed00*/  VIADD R17, R15, 0x100000 ;  /* 0x001000000f117836 */ /* 0x000fc60000000000 */
[----:B------:R-:W-:Y:S04]  /*1ed10*/  LDGSTS.E [R16+-0x63ffc], desc[UR48][R66.64], !P0 ;  /* 0x9c00400042107fae */ /* 0x000fe8000c121870 */
[----:B----4-:R-:W-:Y:S01]  /*1ed20*/  LDGSTS.E [R13+-0x6fff8], desc[UR48][R52.64], !P1 ;  /* 0x90008000340d7fae */ /* 0x010fe2000c921870 */
[----:B------:R-:W-:-:S03]  /*1ed30*/  VIADD R15, R15, 0x100000 ;  /* 0x001000000f0f7836 */ /* 0x000fc60000000000 */
[----:B------:R-:W4:Y:S04]  /*1ed40*/  LDL.64 R66, [R1+0x7e0] ;  /* 0x0007e00001427983 */ /* 0x000f280000100a00 */
[----:B------:R-:W4:Y:S04]  /*1ed50*/  LDL.64 R52, [R1+0x7d0] ;  /* 0x0007d00001347983 */ /* 0x000f280000100a00 */
[----:B------:R-:W-:Y:S04]  /*1ed60*/  LDGSTS.E [R2+-0x6bff8], desc[UR48][R50.64], !P1 ;  /* 0x9400800032027fae */ /* 0x000fe8000c921870 */
[----:B------:R1:W-:Y:S04]  /*1ed70*/  LDGSTS.E [R17+-0x67ff8], desc[UR48][R60.64], !P1 ;  /* 0x980080003c117fae */ /* 0x0003e8000c921870 */
[----:B------:R-:W-:Y:S04]  /*1ed80*/  LDGSTS.E [R2+-0x63ff8], desc[UR48][R44.64], !P1 ;  /* 0x9c0080002c027fae */ /* 0x000fe8000c921870 */
[----:B------:R-:W4:Y:S01]  /*1ed90*/  LDL.64 R50, [R1+0x7d8] ;  /* 0x0007d80001327983 */ /* 0x000f220000100a00 */
[----:B-1----:R-:W-:-:S03]  /*1eda0*/  IADD3 R17, R20, -0x11d, RZ ;  /* 0xfffffee314117810 */ /* 0x002fc60007ffe0ff */
[----:B------:R-:W4:Y:S01]  /*1edb0*/  LDL.64 R60, [R1+0x810] ;  /* 0x00081000013c7983 */ /* 0x000f220000100a00 */
[----:B------:R-:W1:Y:S03]  /*1edc0*/  LDC R20, c[0x0][0x230] ;  /* 0x00008c00ff147b82 */ /* 0x000e660000000800 */
[----:B------:R-:W4:Y:S04]  /*1edd0*/  LDL.64 R44, [R1+0x8d8] ;  /* 0x0008d800012c7983 */ /* 0x000f280000100a00 */
[----:B------:R-:W-:Y:S04]  /*1ede0*/  LDGSTS.E [R16+-0x6fff4], desc[UR48][R42.64], !P3 ;  /* 0x9000c0002a107fae */ /* 0x000fe8000d921870 */
[----:B------:R-:W-:Y:S04]  /*1edf0*/  LDGSTS.E [R13+-0x6bff4], desc[UR48][R36.64], !P3 ;  /* 0x9400c000240d7fae */ /* 0x000fe8000d921870 */
[----:B------:R-:W4:Y:S04]  /*1ee00*/  LDL.64 R42, [R1+0x7f0] ;  /* 0x0007f000012a7983 */ /* 0x000f280000100a00 */
[----:B------:R-:W4:Y:S04]  /*1ee10*/  LDL.64 R36, [R1+0x7f8] ;  /* 0x0007f80001247983 */ /* 0x000f280000100a00 */
[----:B---3--:R3:W-:Y:S04]  /*1ee20*/  LDGSTS.E [R2+-0x67ff4], desc[UR48][R34.64], !P3 ;  /* 0x9800c00022027fae */ /* 0x0087e8000d921870 */
[----:B--2---:R2:W-:Y:S04]  /*1ee30*/  LDGSTS.E [R15+-0x63ff4], desc[UR48][R28.64], !P3 ;  /* 0x9c00c0001c0f7fae */ /* 0x0045e8000d921870 */
[----:B------:R-:W4:Y:S04]  /*1ee40*/  LDL.64 R34, [R1+0x800] ;  /* 0x0008000001227983 */ /* 0x000f280000100a00 */
[----:B------:R-:W4:Y:S01]  /*1ee50*/  LDL.64 R28, [R1+0x8e0] ;  /* 0x0008e000011c7983 */ /* 0x000f220000100a00 */
[----:B------:R-:W-:Y:S01]  /*1ee60*/  ISETP.GE.U32.AND P0, PT, R17, 0x7ffffea4, PT ;  /* 0x7ffffea41100780c */ /* 0x000fe20003f06070 */
[----:B---3--:R-:W-:Y:S01]  /*1ee70*/  VIADD R2, R19, 0xfffffee2 ;  /* 0xfffffee213027836 */ /* 0x008fe20000000000 */
[----:B--2---:R-:W-:Y:S01]  /*1ee80*/  IADD3 R15, R21, -0x11f, RZ ;  /* 0xfffffee1150f7810 */ /* 0x004fe20007ffe0ff */
[C---:B------:R-:W-:Y:S01]  /*1ee90*/  VIADD R13, R14.reuse, 0x100000 ;  /* 0x001000000e0d7836 */ /* 0x040fe20000000000 */
[----:B------:R-:W-:Y:S01]  /*1eea0*/  IADD3 R16, R14, 0x100000, RZ ;  /* 0x001000000e107810 */ /* 0x000fe20007ffe0ff */
[----:B------:R-:W2:Y:S01]  /*1eeb0*/  LDC R17, c[0x0][0x230] ;  /* 0x00008c00ff117b82 */ /* 0x000ea20000000800 */
[----:B------:R-:W-:-:S02]  /*1eec0*/  ISETP.GE.U32.AND P1, PT, R2, 0x7ffffea3, PT ;  /* 0x7ffffea30200780c */ /* 0x000fc40003f26070 */
[----:B------:R-:W-:Y:S01]  /*1eed0*/  ISETP.GE.U32.AND P3, PT, R15, 0x7ffffea2, PT ;  /* 0x7ffffea20f00780c */ /* 0x000fe20003f66070 */
[----:B------:R-:W-:-:S04]  /*1eee0*/  VIADD R2, R14, 0x100000 ;  /* 0x001000000e027836 */ /* 0x000fc80000000000 */
[----:B------:R-:W-:Y:S01]  /*1eef0*/  LDGSTS.E [R16+-0x80000], desc[UR48][R58.64], !P0 ;  /* 0x800000003a107fae */ /* 0x000fe2000c121870 */
[----:B------:R-:W-:Y:S01]  /*1ef00*/  VIADD R15, R14, 0x100000 ;  /* 0x001000000e0f7836 */ /* 0x000fe20000000000 */
[----:B------:R-:W3:Y:S02]  /*1ef10*/  LDC R19, c[0x0][0x230] ;  /* 0x00008c00ff137b82 */ /* 0x000ee40000000800 */
[----:B----4-:R-:W-:Y:S04]  /*1ef20*/  LDGSTS.E [R13+-0x7c000], desc[UR48][R52.64], !P0 ;  /* 0x84000000340d7fae */ /* 0x010fe8000c121870 */
[----:B------:R-:W4:Y:S04]  /*1ef30*/  LDL.64 R58, [R1+0x818] ;  /* 0x00081800013a7983 */ /* 0x000f280000100a00 */
[----:B------:R-:W3:Y:S04]  /*1ef40*/  LDL.64 R52, [R1+0x820] ;  /* 0x0008200001347983 */ /* 0x000ee80000100a00 */
[----:B------:R-:W-:Y:S04]  /*1ef50*/  LDGSTS.E [R2+-0x78000], desc[UR48][R50.64], !P0 ;  /* 0x8800000032027fae */ /* 0x000fe8000c121870 */
[----:B------:R-:W-:Y:S04]  /*1ef60*/  LDGSTS.E [R13+-0x74000], desc[UR48][R66.64], !P0 ;  /* 0x8c000000420d7fae */ /* 0x000fe8000c121870 */
[----:B------:R-:W-:Y:S04]  /*1ef70*/  LDGSTS.E [R2+-0x7fffc], desc[UR48][R44.64], !P1 ;  /* 0x800040002c027fae */ /* 0x000fe8000c921870 */
[----:B------:R-:W3:Y:S04]  /*1ef80*/  LDL.64 R50, [R1+0x900] ;  /* 0x0009000001327983 */ /* 0x000ee80000100a00 */
[----:B------:R-:W3:Y:S04]  /*1ef90*/  LDL.64 R66, [R1+0xe20] ;  /* 0x000e200001427983 */ /* 0x000ee80000100a00 */
[----:B------:R-:W3:Y:S04]  /*1efa0*/  LDL.64 R44, [R1+0x830] ;  /* 0x00083000012c7983 */ /* 0x000ee80000100a00 */
[----:B------:R1:W-:Y:S04]  /*1efb0*/  LDGSTS.E [R16+-0x7bffc], desc[UR48][R42.64], !P1 ;  /* 0x840040002a107fae */ /* 0x0003e8000c921870 */
[----:B------:R-:W-:Y:S04]  /*1efc0*/  LDGSTS.E [R15+-0x77ffc], desc[UR48][R36.64], !P1 ;  /* 0x88004000240f7fae */ /* 0x000fe8000c921870 */
[----:B------:R-:W3:Y:S04]  /*1efd0*/  LDL.64 R42, [R1+0x838] ;  /* 0x00083800012a7983 */ /* 0x000ee80000100a00 */
[----:B------:R-:W3:Y:S04]  /*1efe0*/  LDL.64 R36, [R1+0x840] ;  /* 0x0008400001247983 */ /* 0x000ee80000100a00 */
[----:B------:R-:W-:Y:S04]  /*1eff0*/  LDGSTS.E [R2+-0x73ffc], desc[UR48][R34.64], !P1 ;  /* 0x8c00400022027fae */ /* 0x000fe8000c921870 */
[----:B------:R-:W-:Y:S04]  /*1f000*/  LDGSTS.E [R15+-0x7fff8], desc[UR48][R28.64], !P3 ;  /* 0x800080001c0f7fae */ /* 0x000fe8000d921870 */
[----:B------:R-:W3:Y:S01]  /*1f010*/  LDL.64 R34, [R1+0xfa8] ;  /* 0x000fa80001227983 */ /* 0x000ee20000100a00 */
[----:B-1----:R-:W-:-:S02]  /*1f020*/  VIADD R16, R18, 0xfffffee0 ;  /* 0xfffffee012107836 */ /* 0x002fc40000000000 */
[----:B------:R-:W1:Y:S01]  /*1f030*/  LDC R18, c[0x0][0x230] ;  /* 0x00008c00ff127b82 */ /* 0x000e620000000800 */
[----:B------:R-:W-:Y:S04]  /*1f040*/  LDGSTS.E [R13+-0x7bff8], desc[UR48][R60.64], !P3 ;  /* 0x840080003c0d7fae */ /* 0x000fe8000d921870 */
[----:B------:R-:W3:Y:S01]  /*1f050*/  LDL.64 R28, [R1+0xbd0] ;  /* 0x000bd000011c7983 */ /* 0x000ee20000100a00 */
[----:B------:R-:W-:Y:S02]  /*1f060*/  ISETP.GE.U32.AND P0, PT, R16, 0x7ffffea1, PT ;  /* 0x7ffffea11000780c */ /* 0x000fe40003f06070 */
[----:B--2---:R-:W-:-:S04]  /*1f070*/  IADD3 R16, R17, -0x13d, RZ ;  /* 0xfffffec311107810 */ /* 0x004fc80007ffe0ff */
[----:B------:R-:W-:Y:S01]  /*1f080*/  ISETP.GE.U32.AND P1, PT, R16, 0x7ffffe84, PT ;  /* 0x7ffffe841000780c */ /* 0x000fe20003f26070 */
[----:B------:R-:W-:Y:S01]  /*1f090*/  VIADD R16, R20, 0xfffffec2 ;  /* 0xfffffec214107836 */ /* 0x000fe20000000000 */
[----:B------:R-:W2:Y:S01]  /*1f0a0*/  LDL.64 R60, [R1+0xe30] ;  /* 0x000e3000013c7983 */ /* 0x000ea20000100a00 */
[----:B------:R-:W-:-:S03]  /*1f0b0*/  VIADD R17, R14, 0x100000 ;  /* 0x001000000e117836 */ /* 0x000fc60000000000 */
[----:B----4-:R-:W-:Y:S04]  /*1f0c0*/  LDGSTS.E [R2+-0x77ff8], desc[UR48][R58.64], !P3 ;  /* 0x880080003a027fae */ /* 0x010fe8000d921870 */
[----:B---3--:R-:W-:Y:S01]  /*1f0d0*/  LDGSTS.E [R15+-0x73ff8], desc[UR48][R52.64], !P3 ;  /* 0x8c008000340f7fae */ /* 0x008fe2000d921870 */
[----:B------:R-:W-:Y:S02]  /*1f0e0*/  ISETP.GE.U32.AND P3, PT, R16, 0x7ffffe83, PT ;  /* 0x7ffffe831000780c */ /* 0x000fe40003f66070 */
[----:B------:R-:W-:Y:S01]  /*1f0f0*/  IADD3 R16, R14, 0x100000, RZ ;  /* 0x001000000e107810 */ /* 0x000fe20007ffe0ff */
[----:B------:R-:W3:Y:S04]  /*1f100*/  LDL.64 R58, [R1+0xfb8] ;  /* 0x000fb800013a7983 */ /* 0x000ee80000100a00 */
[----:B------:R-:W4:Y:S04]  /*1f110*/  LDL.64 R52, [R1+0xe68] ;  /* 0x000e680001347983 */ /* 0x000f280000100a00 */
[----:B------:R-:W-:Y:S04]  /*1f120*/  LDGSTS.E [R13+-0x7fff4], desc[UR48][R50.64], !P0 ;  /* 0x8000c000320d7fae */ /* 0x000fe8000c121870 */
[----:B------:R-:W-:Y:S04]  /*1f130*/  LDGSTS.E [R2+-0x7bff4], desc[UR48][R44.64], !P0 ;  /* 0x8400c0002c027fae */ /* 0x000fe8000c121870 */
[----:B------:R-:W4:Y:S04]  /*1f140*/  LDL.64 R50, [R1+0xe78] ;  /* 0x000e780001327983 */ /* 0x000f280000100a00 */
[----:B------:R-:W4:Y:S04]  /*1f150*/  LDL.64 R44, [R1+0xe90] ;  /* 0x000e9000012c7983 */ /* 0x000f280000100a00 */
[----:B------:R-:W-:Y:S04]  /*1f160*/  LDGSTS.E [R17+-0x77ff4], desc[UR48][R42.64], !P0 ;  /* 0x8800c0002a117fae */ /* 0x000fe8000c121870 */
[----:B------:R1:W-:Y:S04]  /*1f170*/  LDGSTS.E [R16+-0x73ff4], desc[UR48][R36.64], !P0 ;  /* 0x8c00c00024107fae */ /* 0x0003e8000c121870 */
[----:B------:R-:W4:Y:S04]  /*1f180*/  LDL.64 R42, [R1+0xfc0] ;  /* 0x000fc000012a7983 */ /* 0x000f280000100a00 */
[----:B------:R-:W4:Y:S04]  /*1f190*/  LDL.64 R36, [R1+0xeb0] ;  /* 0x000eb00001247983 */ /* 0x000f280000100a00 */
[----:B------:R-:W-:Y:S04]  /*1f1a0*/  LDGSTS.E [R15+-0x70000], desc[UR48][R34.64], !P1 ;  /* 0x90000000220f7fae */ /* 0x000fe8000c921870 */
[----:B------:R-:W-:Y:S04]  /*1f1b0*/  LDGSTS.E [R13+-0x6c000], desc[UR48][R28.64], !P1 ;  /* 0x940000001c0d7fae */ /* 0x000fe8000c921870 */
[----:B------:R-:W4:Y:S01]  /*1f1c0*/  LDL.64 R34, [R1+0xec0] ;  /* 0x000ec00001227983 */ /* 0x000f220000100a00 */
[----:B-1----:R-:W-:-:S02]  /*1f1d0*/  VIADD R16, R18, 0xfffffec1 ;  /* 0xfffffec112107836 */ /* 0x002fc40000000000 */
[----:B------:R-:W-:Y:S01]  /*1f1e0*/  VIADD R17, R19, 0xfffffec0 ;  /* 0xfffffec013117836 */ /* 0x000fe20000000000 */
[----:B------:R-:W-:Y:S04]  /*1f1f0*/  LDGSTS.E [R2+-0x68000], desc[UR48][R82.64], !P1 ;  /* 0x9800000052027fae */ /* 0x000fe8000c921870 */
[----:B------:R-:W4:Y:S01]  /*1f200*/  LDL.64 R28, [R1+0xec8] ;  /* 0x000ec800011c7983 */ /* 0x000f220000100a00 */
[----:B------:R-:W-:-:S03]  /*1f210*/  ISETP.GE.U32.AND P0, PT, R16, 0x7ffffe82, PT ;  /* 0x7ffffe821000780c */ /* 0x000fc60003f06070 */
[----:B------:R-:W-:Y:S01]  /*1f220*/  LDGSTS.E [R15+-0x64000], desc[UR48][R76.64], !P1 ;  /* 0x9c0000004c0f7fae */ /* 0x000fe2000c921870 */
[----:B------:R-:W-:Y:S01]  /*1f230*/  ISETP.GE.U32.AND P1, PT, R17, 0x7ffffe81, PT ;  /* 0x7ffffe811100780c */ /* 0x000fe20003f26070 */
[C---:B------:R-:W-:Y:S01]  /*1f240*/  VIADD R16, R14.reuse, 0x100000 ;  /* 0x001000000e107836 */ /* 0x040fe20000000000 */
[C---:B------:R-:W-:Y:S01]  /*1f250*/  IADD3 R17, R14.reuse, 0x100000, RZ ;  /* 0x001000000e117810 */ /* 0x040fe20007ffe0ff */
[----:B------:R-:W-:Y:S04]  /*1f260*/  LDGSTS.E [R13+-0x6fffc], desc[UR48][R74.64], !P3 ;  /* 0x900040004a0d7fae */ /* 0x000fe8000d921870 */
[----:B------:R-:W-:Y:S04]  /*1f270*/  LDGSTS.E [R2+-0x6bffc], desc[UR48][R68.64], !P3 ;  /* 0x9400400044027fae */ /* 0x000fe8000d921870 */
[----:B------:R-:W-:Y:S01]  /*1f280*/  LDGSTS.E [R17+-0x67ffc], desc[UR48][R66.64], !P3 ;  /* 0x9800400042117fae */ /* 0x000fe2000d921870 */
[----:B------:R-:W-:-:S03]  /*1f290*/  VIADD R14, R14, 0x100000 ;  /* 0x001000000e0e7836 */ /* 0x000fc60000000000 */
[----:B--2---:R-:W-:Y:S04]  /*1f2a0*/  LDGSTS.E [R16+-0x63ffc], desc[UR48][R60.64], !P3 ;  /* 0x9c0040003c107fae */ /* 0x004fe8000d921870 */
[----:B---3--:R-:W-:Y:S04]  /*1f2b0*/  LDGSTS.E [R15+-0x6fff8], desc[UR48][R58.64], !P0 ;  /* 0x900080003a0f7fae */ /* 0x008fe8000c121870 */
[----:B----4-:R-:W-:Y:S04]  /*1f2c0*/  LDGSTS.E [R13+-0x6bff8], desc[UR48][R52.64], !P0 ;  /* 0x94008000340d7fae */ /* 0x010fe8000c121870 */
[----:B------:R-:W-:Y:S04]  /*1f2d0*/  LDGSTS.E [R2+-0x67ff8], desc[UR48][R50.64], !P0 ;  /* 0x9800800032027fae */ /* 0x000fe8000c121870 */
[----:B------:R-:W-:Y:S04]  /*1f2e0*/  LDGSTS.E [R16+-0x63ff8], desc[UR48][R44.64], !P0 ;  /* 0x9c0080002c107fae */ /* 0x000fe8000c121870 */
[----:B------:R-:W-:Y:S04]  /*1f2f0*/  LDGSTS.E [R15+-0x6fff4], desc[UR48][R42.64], !P1 ;  /* 0x9000c0002a0f7fae */ /* 0x000fe8000c921870 */
[----:B------:R-:W-:Y:S04]  /*1f300*/  LDGSTS.E [R13+-0x6bff4], desc[UR48][R36.64], !P1 ;  /* 0x9400c000240d7fae */ /* 0x000fe8000c921870 */
[----:B------:R1:W-:Y:S04]  /*1f310*/  LDGSTS.E [R2+-0x67ff4], desc[UR48][R34.64], !P1 ;  /* 0x9800c00022027fae */ /* 0x0003e8000c921870 */
[----:B------:R-:W-:Y:S04]  /*1f320*/  LDGSTS.E [R14+-0x63ff4], desc[UR48][R28.64], !P1 ;  /* 0x9c00c0001c0e7fae */ /* 0x000fe8000c921870 */
[----:B------:R-:W0:Y:S01]  /*1f330*/  LDGDEPBAR ;  /* 0x00000000000079af */ /* 0x000e220000000000 */
[----:B-1----:R-:W1:Y:S03]  /*1f340*/  LDC R2, c[0x0][0x230] ;  /* 0x00008c00ff027b82 */ /* 0x002e660000000800 */
        /* <DEDUP_REMOVED lines=46> */
[----:B------:R-:W5:Y:S04]  /*1f630*/  LDL.LU.64 R8, [R1+0xfd0] ;  /* 0x000fd00001087983 */ /* 0x000f680000300a00 */
[----:B------:R-:W-:Y:S04]  /*1f640*/  LDGSTS.E [R5+-0x1c600], desc[UR48][R184.64], P2 ;  /* 0xe3a00000b8057fae */ /* 0x000fe80009121870 */
[----:B------:R-:W5:Y:S04]  /*1f650*/  LDL.LU.64 R6, [R1+0xfc8] ;  /* 0x000fc80001067983 */ /* 0x000f680000300a00 */
[----:B------:R-:W-:Y:S01]  /*1f660*/  LDGSTS.E [R5+-0x1c200], desc[UR48][R182.64], P2 ;  /* 0xe3e00000b6057fae */ /* 0x000fe20009121870 */
[----:B-1----:R-:W-:-:S03]  /*1f670*/  IADD3 R2, R2, 0x3f, RZ ;  /* 0x0000003f02027810 */ /* 0x002fc60007ffe0ff */
[----:B------:R-:W-:Y:S04]  /*1f680*/  LDGSTS.E [R0+-0x1fd00], desc[UR48][R180.64], P2 ;  /* 0xe0300000b4007fae */ /* 0x000fe80009121870 */
[----:B------:R-:W2:Y:S04]  /*1f690*/  LDL.64 R4, [R1+0xeb8] ;  /* 0x000eb80001047983 */ /* 0x000ea80000100a00 */
[----:B------:R1:W-:Y:S04]  /*1f6a0*/  STL [R1+0x400], RZ ;  /* 0x000400ff01007387 */ /* 0x0003e80000100800 */
        /* <DEDUP_REMOVED lines=255> */
[----:B------:R1:W-:Y:S04]  /*206a0*/  STL [R1], RZ ;  /* 0x000000ff01007387 */ /* 0x0003e80000100800 */
        /* <DEDUP_REMOVED lines=62> */
[----:B------:R1:W-:Y:S01]  /*20a90*/  STL [R1+0xfc], RZ ;  /* 0x0000fcff01007387 */ /* 0x0003e20000100800 */
[----:B------:R-:W-:-:S03]  /*20aa0*/  ISETP.GE.AND P0, PT, R2, 0x40, PT ;  /* 0x000000400200780c */ /* 0x000fc60003f06270 */
        /* <DEDUP_REMOVED lines=11> */
[----:B------:R3:W-:Y:S04]  /*20b60*/  LDGSTS.E [R0+-0x1cd00], desc[UR48][R156.64], P2 ;  /* 0xe33000009c007fae */ /* 0x0007e80009121870 */
[----:B------:R4:W-:Y:S04]  /*20b70*/  LDGSTS.E [R0+-0x1c900], desc[UR48][R154.64], P2 ;  /* 0xe37000009a007fae */ /* 0x0009e80009121870 */
[----:B------:R1:W-:Y:S04]  /*20b80*/  LDGSTS.E [R0+-0x1c500], desc[UR48][R152.64], P2 ;  /* 0xe3b0000098007fae */ /* 0x0003e80009121870 */
[----:B--2---:R2:W-:Y:S01]  /*20b90*/  LDGSTS.E [R0+-0x1c100], desc[UR48][R4.64], P2 ;  /* 0xe3f0000004007fae */ /* 0x0045e20009121870 */
[----:B---3--:R-:W-:-:S03]  /*20ba0*/  CS2R R156, SRZ ;  /* 0x00000000009c7805 */ /* 0x008fc6000001ff00 */
[----:B------:R-:W0:Y:S01]  /*20bb0*/  LDGDEPBAR ;  /* 0x00000000000079af */ /* 0x000e220000000000 */
[----:B----4-:R-:W-:Y:S02]  /*20bc0*/  CS2R R154, SRZ ;  /* 0x00000000009a7805 */ /* 0x010fe4000001ff00 */
[----:B------:R-:W-:Y:S02]  /*20bd0*/  CS2R R158, SRZ ;  /* 0x00000000009e7805 */ /* 0x000fe4000001ff00 */
[----:B------:R-:W-:Y:S02]  /*20be0*/  CS2R R160, SRZ ;  /* 0x0000000000a07805 */ /* 0x000fe4000001ff00 */
[----:B-1----:R-:W-:Y:S02]  /*20bf0*/  CS2R R152, SRZ ;  /* 0x0000000000987805 */ /* 0x002fe4000001ff00 */
[----:B------:R-:W-:Y:S02]  /*20c00*/  CS2R R162, SRZ ;  /* 0x0000000000a27805 */ /* 0x000fe4000001ff00 */
[----:B------:R-:W-:-:S02]  /*20c10*/  CS2R R164, SRZ ;  /* 0x0000000000a47805 */ /* 0x000fc4000001ff00 */
[----:B------:R-:W-:Y:S02]  /*20c20*/  CS2R R166, SRZ ;  /* 0x0000000000a67805 */ /* 0x000fe4000001ff00 */
[----:B------:R-:W-:Y:S02]  /*20c30*/  CS2R R168, SRZ ;  /* 0x0000000000a87805 */ /* 0x000fe4000001ff00 */
[----:B------:R-:W-:Y:S02]  /*20c40*/  CS2R R170, SRZ ;  /* 0x0000000000aa7805 */ /* 0x000fe4000001ff00 */
[----:B------:R-:W-:Y:S02]  /*20c50*/  CS2R R172, SRZ ;  /* 0x0000000000ac7805 */ /* 0x000fe4000001ff00 */
        /* <DEDUP_REMOVED lines=84> */
[----:B------:R-:W-:Y:S01]  /*211a0*/  CS2R R86, SRZ ;  /* 0x0000000000567805 */ /* 0x000fe2000001ff00 */
[----:B--2---:R-:W-:Y:S06]  /*211b0*/  @!P0 BRA `(.L_x_0) ;  /* 0x0000015800388947 */ /* 0x004fec0003800000 */
        /* <DEDUP_REMOVED lines=8> */
[----:B------:R-:W4:Y:S01]  /*21240*/  LDL.LU.64 R84, [R1+0x588] ;  /* 0x0005880001547983 */ /* 0x000f220000300a00 */
[----:B------:R-:W-:Y:S01]  /*21250*/  IMAD.MOV.U32 R18, RZ, RZ, R220 ;  /* 0x000000ffff127224 */ /* 0x000fe200078e00dc */
[----:B------:R-:W-:Y:S01]  /*21260*/  MOV R220, R222 ;  /* 0x000000de00dc7202 */ /* 0x000fe20000000f00 */
[----:B------:R-:W-:Y:S01]  /*21270*/  IMAD.MOV.U32 R222, RZ, RZ, R224 ;  /* 0x000000ffffde7224 */ /* 0x000fe200078e00e0 */
[----:B------:R-:W4:Y:S01]  /*21280*/  LDL.LU.64 R70, [R1+0x590] ;  /* 0x0005900001467983 */ /* 0x000f220000300a00 */
[----:B------:R-:W-:Y:S01]  /*21290*/  IMAD.MOV.U32 R224, RZ, RZ, R226 ;  /* 0x000000ffffe07224 */ /* 0x000fe200078e00e2 */
[----:B------:R-:W-:Y:S01]  /*212a0*/  MOV R226, R228 ;  /* 0x000000e400e27202 */ /* 0x000fe20000000f00 */
[----:B------:R-:W-:-:S02]  /*212b0*/  IMAD.MOV.U32 R19, RZ, RZ, R219 ;  /* 0x000000ffff137224 */ /* 0x000fc400078e00db */
[----:B------:R-:W-:Y:S02]  /*212c0*/  IMAD.MOV.U32 R219, RZ, RZ, R223 ;  /* 0x000000ffffdb7224 */ /* 0x000fe400078e00df */
[----:B------:R-:W-:Y:S02]  /*212d0*/  IMAD.MOV.U32 R228, RZ, RZ, R230 ;  /* 0x000000ffffe47224 */ /* 0x000fe400078e00e6 */
[----:B------:R-:W-:Y:S01]  /*212e0*/  IMAD.MOV.U32 R223, RZ, RZ, R227 ;  /* 0x000000ffffdf7224 */ /* 0x000fe200078e00e3 */
[----:B------:R-:W-:Y:S01]  /*212f0*/  MOV R227, R231 ;  /* 0x000000e700e37202 */ /* 0x000fe20000000f00 */
[----:B------:R-:W-:Y:S01]  /*21300*/  IMAD.MOV.U32 R230, RZ, RZ, R232 ;  /* 0x000000ffffe67224 */ /* 0x000fe200078e00e8 */
[----:B------:R-:W-:Y:S01]  /*21310*/  MOV R232, R234 ;  /* 0x000000ea00e87202 */ /* 0x000fe20000000f00 */
[----:B------:R-:W-:Y:S02]  /*21320*/  IMAD.MOV.U32 R231, RZ, RZ, R235 ;  /* 0x000000ffffe77224 */ /* 0x000fe400078e00eb */
[----:B------:R-:W-:Y:S01]  /*21330*/  IMAD.MOV.U32 R234, RZ, RZ, R236 ;  /* 0x000000ffffea7224 */ /* 0x000fe200078e00ec */
[----:B------:R-:W-:-:S02]  /*21340*/  MOV R17, R221 ;  /* 0x000000dd00117202 */ /* 0x000fc40000000f00 */
[----:B------:R-:W-:Y:S01]  /*21350*/  MOV R221, R225 ;  /* 0x000000e100dd7202 */ /* 0x000fe20000000f00 */
[----:B------:R-:W-:Y:S02]  /*21360*/  IMAD.MOV.U32 R225, RZ, RZ, R229 ;  /* 0x000000ffffe17224 */ /* 0x000fe400078e00e5 */
[----:B------:R-:W-:Y:S01]  /*21370*/  IMAD.MOV.U32 R229, RZ, RZ, R233 ;  /* 0x000000ffffe57224 */ /* 0x000fe200078e00e9 */
[----:B------:R-:W-:Y:S01]  /*21380*/  MOV R233, R237 ;  /* 0x000000ed00e97202 */ /* 0x000fe20000000f00 */
[----:B------:R-:W-:Y:S02]  /*21390*/  IMAD.MOV.U32 R237, RZ, RZ, R241 ;  /* 0x000000ffffed7224 */ /* 0x000fe400078e00f1 */
[----:B------:R-:W-:Y:S01]  /*213a0*/  IMAD.MOV.U32 R241, RZ, RZ, R245 ;  /* 0x000000fffff17224 */ /* 0x000fe200078e00f5 */
[----:B------:R-:W-:Y:S01]  /*213b0*/  MOV R245, R249 ;  /* 0x000000f900f57202 */ /* 0x000fe20000000f00 */
[----:B--2---:R-:W-:Y:S02]  /*213c0*/  IMAD.MOV.U32 R14, RZ, RZ, R20 ;  /* 0x000000ffff0e7224 */ /* 0x004fe400078e0014 */
[----:B------:R-:W-:Y:S01]  /*213d0*/  IMAD.MOV.U32 R13, RZ, RZ, R21 ;  /* 0x000000ffff0d7224 */ /* 0x000fe200078e0015 */
[----:B---3--:R-:W-:Y:S01]  /*213e0*/  MOV R16, R22 ;  /* 0x0000001600107202 */ /* 0x008fe20000000f00 */
[----:B------:R-:W-:-:S02]  /*213f0*/  IMAD.MOV.U32 R15, RZ, RZ, R23 ;  /* 0x000000ffff0f7224 */ /* 0x000fc400078e0017 */
[----:B----4-:R-:W-:Y:S02]  /*21400*/  IMAD.MOV.U32 R236, RZ, RZ, R86 ;  /* 0x000000ffffec7224 */ /* 0x010fe400078e0056 */
[----:B------:R-:W-:Y:S02]  /*21410*/  IMAD.MOV.U32 R235, RZ, RZ, R87 ;  /* 0x000000ffffeb7224 */ /* 0x000fe400078e0057 */
[----:B------:R-:W2:Y:S04]  /*21420*/  LDL.LU.64 R86, [R1+0x7c8] ;  /* 0x0007c80001567983 */ /* 0x000ea80000300a00 */
[----:B------:R-:W3:Y:S04]  /*21430*/  LDL.LU.64 R72, [R1+0x5b0] ;  /* 0x0005b00001487983 */ /* 0x000ee80000300a00 */
[----:B------:R-:W4:Y:S01]  /*21440*/  LDL.LU.64 R74, [R1+0x5b8] ;  /* 0x0005b800014a7983 */ /* 0x000f220000300a00 */
[----:B------:R-:W-:Y:S01]  /*21450*/  MOV R22, R216 ;  /* 0x000000d800167202 */ /* 0x000fe20000000f00 */
[----:B------:R-:W-:Y:S01]  /*21460*/  IMAD.MOV.U32 R216, RZ, RZ, R238 ;  /* 0x000000ffffd87224 */ /* 0x000fe200078e00ee */
[----:B------:R-:W-:Y:S01]  /*21470*/  MOV R238, R240 ;  /* 0x000000f000ee7202 */ /* 0x000fe20000000f00 */
[----:B------:R-:W-:Y:S01]  /*21480*/  IMAD.MOV.U32 R240, RZ, RZ, R242 ;  /* 0x000000fffff07224 */ /* 0x000fe200078e00f2 */
[----:B------:R-:W-:Y:S01]  /*21490*/  MOV R23, R239 ;  /* 0x000000ef00177202 */ /* 0x000fe20000000f00 */
[----:B------:R-:W-:Y:S01]  /*214a0*/  IMAD.MOV.U32 R242, RZ, RZ, R244 ;  /* 0x000000fffff27224 */ /* 0x000fe200078e00f4 */
[----:B------:R-:W-:Y:S01]  /*214b0*/  MOV R239, R243 ;  /* 0x000000f300ef7202 */ /* 0x000fe20000000f00 */
[----:B------:R-:W-:Y:S01]  /*214c0*/  IMAD.MOV.U32 R243, RZ, RZ, R77 ;  /* 0x000000fffff37224 */ /* 0x000fe200078e004d */
[----:B------:R-:W-:-:S02]  /*214d0*/  MOV R244, R76 ;  /* 0x0000004c00f47202 */ /* 0x000fc40000000f00 */
[----:B------:R-:W4:Y:S01]  /*214e0*/  LDL.LU.64 R76, [R1+0x5c0] ;  /* 0x0005c000014c7983 */ /* 0x000f220000300a00 */
[----:B------:R-:W-:-:S03]  /*214f0*/  IMAD.MOV.U32 R20, RZ, RZ, R218 ;  /* 0x000000ffff147224 */ /* 0x000fc600078e00da */
[----:B------:R-:W4:Y:S01]  /*21500*/  LDL.LU.64 R66, [R1+0x7e8] ;  /* 0x0007e80001427983 */ /* 0x000f220000300a00 */
[----:B------:R-:W-:Y:S02]  /*21510*/  IMAD.MOV.U32 R218, RZ, RZ, R246 ;  /* 0x000000ffffda7224 */ /* 0x000fe400078e00f6 */
[----:B------:R-:W-:Y:S02]  /*21520*/  IMAD.MOV.U32 R246, RZ, RZ, R248 ;  /* 0x000000fffff67224 */ /* 0x000fe400078e00f8 */
[----:B------:R-:W-:Y:S01]  /*21530*/  IMAD.MOV.U32 R248, RZ, RZ, R250 ;  /* 0x000000fffff87224 */ /* 0x000fe200078e00fa */
[----:B------:R-:W-:Y:S01]  /*21540*/  MOV R250, R68 ;  /* 0x0000004400fa7202 */ /* 0x000fe20000000f00 */
[----:B------:R-:W-:Y:S02]  /*21550*/  IMAD.MOV.U32 R249, RZ, RZ, R69 ;  /* 0x000000fffff97224 */ /* 0x000fe400078e0045 */
[----:B------:R-:W4:Y:S01]  /*21560*/  LDL.LU.64 R68, [R1+0x560] ;  /* 0x0005600001447983 */ /* 0x000f220000300a00 */
[----:B------:R-:W-:-:S02]  /*21570*/  IMAD.MOV.U32 R21, RZ, RZ, R217 ;  /* 0x000000ffff157224 */ /* 0x000fc400078e00d9 */
[----:B------:R-:W-:Y:S02]  /*21580*/  IMAD.MOV.U32 R217, RZ, RZ, R247 ;  /* 0x000000ffffd97224 */ /* 0x000fe400078e00f7 */
[----:B------:R-:W-:Y:S01]  /*21590*/  IMAD.MOV.U32 R247, RZ, RZ, R251 ;  /* 0x000000fffff77224 */ /* 0x000fe200078e00fb */
[----:B------:R-:W-:Y:S01]  /*215a0*/  MOV R251, R79 ;  /* 0x0000004f00fb7202 */ /* 0x000fe20000000f00 */
[----:B------:R-:W-:Y:S02]  /*215b0*/  IMAD.MOV.U32 R252, RZ, RZ, R78 ;  /* 0x000000fffffc7224 */ /* 0x000fe400078e004e */
[----:B------:R-:W4:Y:S01]  /*215c0*/  LDL.LU.64 R78, [R1+0x570] ;  /* 0x00057000014e7983 */ /* 0x000f220000300a00 */
[----:B------:R-:W-:-:S03]  /*215d0*/  IMAD.MOV.U32 R0, RZ, RZ, R81 ;  /* 0x000000ffff007224 */ /* 0x000fc600078e0051 */
[----:B------:R1:W-:Y:S04]  /*215e0*/  STL [R1+0x504], R80 ;  /* 0x0005045001007387 */ /* 0x0003e80000100800 */
[----:B-1----:R-:W4:Y:S04]  /*215f0*/  LDL.LU.64 R80, [R1+0x578] ;  /* 0x0005780001507983 */ /* 0x002f280000300a00 */
[----:B------:R1:W-:Y:S04]  /*21600*/  STL [R1+0x500], R0 ;  /* 0x0005000001007387 */ /* 0x0003e80000100800 */
[----:B------:R1:W-:Y:S02]  /*21610*/  STL [R1+0x50c], R82 ;  /* 0x00050c5201007387 */ /* 0x0003e40000100800 */
[----:B-1----:R-:W-:-:S02]  /*21620*/  IMAD.MOV.U32 R0, RZ, RZ, R83 ;  /* 0x000000ffff007224 */ /* 0x002fc400078e0053 */
[----:B------:R-:W4:Y:S04]  /*21630*/  LDL.LU.64 R82, [R1+0x808] ;  /* 0x0008080001527983 */ /* 0x000f280000300a00 */
[----:B------:R1:W-:Y:S04]  /*21640*/  STL [R1+0x508], R0 ;  /* 0x0005080001007387 */ /* 0x0003e80000100800 */
[----:B------:R1:W-:Y:S02]  /*21650*/  STL [R1+0x514], R84 ;  /* 0x0005145401007387 */ /* 0x0003e40000100800 */
[----:B-1----:R-:W-:-:S02]  /*21660*/  MOV R0, R85 ;  /* 0x0000005500007202 */ /* 0x002fc40000000f00 */
[----:B------:R-:W4:Y:S04]  /*21670*/  LDL.LU.64 R84, [R1+0x598] ;  /* 0x0005980001547983 */ /* 0x000f280000300a00 */
[----:B------:R1:W-:Y:S04]  /*21680*/  STL [R1+0x510], R0 ;  /* 0x0005100001007387 */ /* 0x0003e80000100800 */
[----:B------:R1:W-:Y:S02]  /*21690*/  STL [R1+0x51c], R70 ;  /* 0x00051c4601007387 */ /* 0x0003e40000100800 */
[----:B-1----:R-:W-:-:S02]  /*216a0*/  IMAD.MOV.U32 R0, RZ, RZ, R71 ;  /* 0x000000ffff007224 */ /* 0x002fc400078e0047 */
[----:B------:R-:W4:Y:S04]  /*216b0*/  LDL.LU.64 R70, [R1+0x5a0] ;  /* 0x0005a00001467983 */ /* 0x000f280000300a00 */
[----:B------:R1:W-:Y:S04]  /*216c0*/  STL [R1+0x518], R0 ;  /* 0x0005180001007387 */ /* 0x0003e80000100800 */
[----:B--2---:R2:W-:Y:S01]  /*216d0*/  STL [R1+0x524], R86 ;  /* 0x0005245601007387 */ /* 0x0045e20000100800 */
[----:B-1----:R-:W-:-:S03]  /*216e0*/  IMAD.MOV.U32 R0, RZ, RZ, R87 ;  /* 0x000000ffff007224 */ /* 0x002fc600078e0057 */
[----:B--2---:R-:W2:Y:S04]  /*216f0*/  LDL.LU.64 R86, [R1+0x5a8] ;  /* 0x0005a80001567983 */ /* 0x004ea80000300a00 */
[----:B------:R1:W-:Y:S04]  /*21700*/  STL [R1+0x520], R0 ;  /* 0x0005200001007387 */ /* 0x0003e80000100800 */
[----:B---3--:R3:W-:Y:S01]  /*21710*/  STL [R1+0x52c], R72 ;  /* 0x00052c4801007387 */ /* 0x0087e20000100800 */
[----:B-1----:R-:W-:-:S03]  /*21720*/  MOV R0, R73 ;  /* 0x0000004900007202 */ /* 0x002fc60000000f00 */
[----:B---3--:R-:W3:Y:S04]  /*21730*/  LDL.LU.64 R72, [R1+0x828] ;  /* 0x0008280001487983 */ /* 0x008ee80000300a00 */
[----:B------:R1:W-:Y:S04]  /*21740*/  STL [R1+0x528], R0 ;  /* 0x0005280001007387 */ /* 0x0003e80000100800 */
[----:B----4-:R4:W-:Y:S01]  /*21750*/  STL [R1+0x534], R74 ;  /* 0x0005344a01007387 */ /* 0x0109e20000100800 */
[----:B-1----:R-:W-:-:S03]  /*21760*/  IMAD.MOV.U32 R0, RZ, RZ, R75 ;  /* 0x000000ffff007224 */ /* 0x002fc600078e004b */
[----:B----4-:R-:W4:Y:S04]  /*21770*/  LDL.LU.64 R74, [R1+0x5c8] ;  /* 0x0005c800014a7983 */ /* 0x010f280000300a00 */
        /* <DEDUP_REMOVED lines=33> */
[----:B--2---:R2:W-:Y:S01]  /*21990*/  STL [R1+0x57c], R86 ;  /* 0x00057c5601007387 */ /* 0x0045e20000100800 */
[----:B-1----:R-:W-:-:S03]  /*219a0*/  IMAD.MOV.U32 R0, RZ, RZ, R87 ;  /* 0x000000ffff007224 */ /* 0x002fc600078e0057 */
[----:B--2---:R-:W2:Y:S04]  /*219b0*/  LDL.LU.64 R86, [R1+0x5d8] ;  /* 0x0005d80001567983 */ /* 0x004ea80000300a00 */
[----:B------:R1:W-:Y:S04]  /*219c0*/  STL [R1+0x578], R0 ;  /* 0x0005780001007387 */ /* 0x0003e80000100800 */
[----:B---3--:R3:W-:Y:S01]  /*219d0*/  STL [R1+0x584], R72 ;  /* 0x0005844801007387 */ /* 0x0087e20000100800 */
[----:B-1----:R-:W-:-:S03]  /*219e0*/  IMAD.MOV.U32 R0, RZ, RZ, R73 ;  /* 0x000000ffff007224 */ /* 0x002fc600078e0049 */
[----:B---3--:R-:W3:Y:S04]  /*219f0*/  LDL.LU.64 R72, [R1+0x5e0] ;  /* 0x0005e00001487983 */ /* 0x008ee80000300a00 */
[----:B------:R1:W-:Y:S04]  /*21a00*/  STL [R1+0x580], R0 ;  /* 0x0005800001007387 */ /* 0x0003e80000100800 */
[----:B----4-:R4:W-:Y:S01]  /*21a10*/  STL [R1+0x58c], R74 ;  /* 0x00058c4a01007387 */ /* 0x0109e20000100800 */
[----:B-1----:R-:W-:-:S03]  /*21a20*/  MOV R0, R75 ;  /* 0x0000004b00007202 */ /* 0x002fc60000000f00 */
[----:B----4-:R-:W4:Y:S04]  /*21a30*/  LDL.LU.64 R74, [R1+0x858] ;  /* 0x00085800014a7983 */ /* 0x010f280000300a00 */
        /* <DEDUP_REMOVED lines=33> */
[----:B--2---:R2:W-:Y:S01]  /*21c50*/  STL [R1+0x5d4], R86 ;  /* 0x0005d45601007387 */ /* 0x0045e20000100800 */
[----:B-1----:R-:W-:-:S03]  /*21c60*/  MOV R0, R87 ;  /* 0x0000005700007202 */ /* 0x002fc60000000f00 */
[----:B--2---:R-:W2:Y:S04]  /*21c70*/  LDL.LU.64 R86, [R1+0x640] ;  /* 0x0006400001567983 */ /* 0x004ea80000300a00 */
[----:B------:R1:W-:Y:S04]  /*21c80*/  STL [R1+0x5d0], R0 ;  /* 0x0005d00001007387 */ /* 0x0003e80000100800 */
[----:B---3--:R3:W-:Y:S01]  /*21c90*/  STL [R1+0x5dc], R72 ;  /* 0x0005dc4801007387 */ /* 0x0087e20000100800 */
[----:B-1----:R-:W-:-:S03]  /*21ca0*/  IMAD.MOV.U32 R0, RZ, RZ, R73 ;  /* 0x000000ffff007224 */ /* 0x002fc600078e0049 */
[----:B---3--:R-:W3:Y:S04]  /*21cb0*/  LDL.LU.64 R72, [R1+0x648] ;  /* 0x0006480001487983 */ /* 0x008ee80000300a00 */
[----:B------:R1:W-:Y:S04]  /*21cc0*/  STL [R1+0x5d8], R0 ;  /* 0x0005d80001007387 */ /* 0x0003e80000100800 */
[----:B----4-:R4:W-:Y:S01]  /*21cd0*/  STL [R1+0x5e4], R74 ;  /* 0x0005e44a01007387 */ /* 0x0109e20000100800 */
[----:B-1----:R-:W-:-:S03]  /*21ce0*/  IMAD.MOV.U32 R0, RZ, RZ, R75 ;  /* 0x000000ffff007224 */ /* 0x002fc600078e004b */
[----:B----4-:R-:W4:Y:S04]  /*21cf0*/  LDL.LU.64 R74, [R1+0x668] ;  /* 0x00066800014a7983 */ /* 0x010f280000300a00 */
        /* <DEDUP_REMOVED lines=801> */
[----:B------:R-:W-:Y:S04]  /*24f10*/  STL [R1+0xc2c], R68 ;  /* 0x000c2c4401007387 */ /* 0x000fe80000100800 */
[----:B------:R-:W4:Y:S01]  /*24f20*/  LDL.LU.64 R64, [R1+0xc88] ;  /* 0x000c880001407983 */ /* 0x000f220000300a00 */
[----:B-1----:R-:W-:-:S05]  /*24f30*/  IMAD.MOV.U32 R0, RZ, RZ, R69 ;  /* 0x000000ffff007224 */ /* 0x002fca00078e0045 */
[----:B------:R1:W-:Y:S04]  /*24f40*/  STL [R1+0xc28], R0 ;  /* 0x000c280001007387 */ /* 0x0003e80000100800 */
[----:B------:R1:W-:Y:S02]  /*24f50*/  STL [R1+0xc34], R78 ;  /* 0x000c344e01007387 */ /* 0x0003e40000100800 */
[----:B-1----:R-:W-:Y:S02]  /*24f60*/  MOV R0, R79 ;  /* 0x0000004f00007202 */ /* 0x002fe40000000f00 */
        /* <DEDUP_REMOVED lines=14> */
[----:B------:R-:W-:Y:S04]  /*25050*/  STL [R1+0xc54], R70 ;  /* 0x000c544601007387 */ /* 0x000fe80000100800 */
[----:B------:R-:W4:Y:S01]  /*25060*/  LDL.LU.64 R68, [R1+0xcb0] ;  /* 0x000cb00001447983 */ /* 0x000f220000300a00 */
[----:B-1----:R-:W-:-:S05]  /*25070*/  IMAD.MOV.U32 R0, RZ, RZ, R71 ;  /* 0x000000ffff007224 */ /* 0x002fca00078e0047 */
[----:B------:R2:W-:Y:S02]  /*25080*/  STL [R1+0xc50], R0 ;  /* 0x000c500001007387 */ /* 0x0005e40000100800 */
[----:B--2---:R-:W-:Y:S02]  /*25090*/  IMAD.MOV.U32 R0, RZ, RZ, R87 ;  /* 0x000000ffff007224 */ /* 0x004fe400078e0057 */
[----:B------:R1:W-:Y:S04]  /*250a0*/  STL [R1+0xc5c], R86 ;  /* 0x000c5c5601007387 */ /* 0x0003e80000100800 */
[----:B-1----:R-:W2:Y:S04]  /*250b0*/  LDL.LU.64 R86, [R1+0xcb8] ;  /* 0x000cb80001567983 */ /* 0x002ea80000300a00 */
[----:B------:R1:W-:Y:S04]  /*250c0*/  STL [R1+0xc58], R0 ;  /* 0x000c580001007387 */ /* 0x0003e80000100800 */
[----:B---3--:R3:W-:Y:S04]  /*250d0*/  STL [R1+0xc64], R72 ;  /* 0x000c644801007387 */ /* 0x0087e80000100800 */
[----:B------:R-:W2:Y:S01]  /*250e0*/  LDL.LU.64 R70, [R1+0xcc0] ;  /* 0x000cc00001467983 */ /* 0x000ea20000300a00 */
[----:B-1----:R-:W-:-:S03]  /*250f0*/  MOV R0, R73 ;  /* 0x0000004900007202 */ /* 0x002fc60000000f00 */
[----:B----4-:R-:W-:Y:S04]  /*25100*/  STL [R1+0xc6c], R74 ;  /* 0x000c6c4a01007387 */ /* 0x010fe80000100800 */
[----:B------:R1:W-:Y:S04]  /*25110*/  STL [R1+0xc60], R0 ;  /* 0x000c600001007387 */ /* 0x0003e80000100800 */
[----:B---3--:R-:W3:Y:S01]  /*25120*/  LDL.LU.64 R72, [R1+0xcc8] ;  /* 0x000cc80001487983 */ /* 0x008ee20000300a00 */
[----:B-1----:R-:W-:-:S03]  /*25130*/  IMAD.MOV.U32 R0, RZ, RZ, R75 ;  /* 0x000000ffff007224 */ /* 0x002fc600078e004b */
[----:B------:R-:W-:Y:S04]  /*25140*/  STL [R1+0xc74], R76 ;  /* 0x000c744c01007387 */ /* 0x000fe80000100800 */
[----:B------:R1:W-:Y:S04]  /*25150*/  STL [R1+0xc68], R0 ;  /* 0x000c680001007387 */ /* 0x0003e80000100800 */
[----:B------:R-:W4:Y:S01]  /*25160*/  LDL.LU.64 R74, [R1+0xcd0] ;  /* 0x000cd000014a7983 */ /* 0x000f220000300a00 */
[----:B-1----:R-:W-:-:S03]  /*25170*/  IMAD.MOV.U32 R0, RZ, RZ, R77 ;  /* 0x000000ffff007224 */ /* 0x002fc600078e004d */
[----:B------:R-:W-:Y:S04]  /*25180*/  STL [R1+0xc7c], R66 ;  /* 0x000c7c4201007387 */ /* 0x000fe80000100800 */
[----:B------:R1:W-:Y:S04]  /*25190*/  STL [R1+0xc70], R0 ;  /* 0x000c700001007387 */ /* 0x0003e80000100800 */
[----:B------:R-:W4:Y:S01]  /*251a0*/  LDL.LU.64 R76, [R1+0xcd8] ;  /* 0x000cd800014c7983 */ /* 0x000f220000300a00 */
[----:B-1----:R-:W-:-:S03]  /*251b0*/  MOV R0, R67 ;  /* 0x0000004300007202 */ /* 0x002fc60000000f00 */
[----:B------:R-:W-:Y:S04]  /*251c0*/  STL [R1+0xc84], R64 ;  /* 0x000c844001007387 */ /* 0x000fe80000100800 */
[----:B------:R1:W-:Y:S04]  /*251d0*/  STL [R1+0xc78], R0 ;  /* 0x000c780001007387 */ /* 0x0003e80000100800 */
[----:B------:R-:W4:Y:S01]  /*251e0*/  LDL.LU.64 R66, [R1+0xce0] ;  /* 0x000ce00001427983 */ /* 0x000f220000300a00 */
[----:B-1----:R-:W-:-:S03]  /*251f0*/  IMAD.MOV.U32 R0, RZ, RZ, R65 ;  /* 0x000000ffff007224 */ /* 0x002fc600078e0041 */
[----:B------:R-:W-:Y:S04]  /*25200*/  STL [R1+0xc8c], R78 ;  /* 0x000c8c4e01007387 */ /* 0x000fe80000100800 */
[----:B------:R1:W-:Y:S02]  /*25210*/  STL [R1+0xc80], R0 ;  /* 0x000c800001007387 */ /* 0x0003e40000100800 */
[----:B-1----:R-:W-:Y:S02]  /*25220*/  IMAD.MOV.U32 R0, RZ, RZ, R79 ;  /* 0x000000ffff007224 */ /* 0x002fe400078e004f */
        /* <DEDUP_REMOVED lines=17> */
[----:B------:R2:W-:Y:S02]  /*25340*/  STL [R1+0xca8], R0 ;  /* 0x000ca80001007387 */ /* 0x0005e40000100800 */
[----:B--2---:R-:W-:Y:S02]  /*25350*/  IMAD.MOV.U32 R0, RZ, RZ, R87 ;  /* 0x000000ffff007224 */ /* 0x004fe400078e0057 */
[----:B------:R1:W-:Y:S04]  /*25360*/  STL [R1+0xcb4], R86 ;  /* 0x000cb45601007387 */ /* 0x0003e80000100800 */
[----:B------:R-:W-:Y:S04]  /*25370*/  STL [R1+0xcbc], R70 ;  /* 0x000cbc4601007387 */ /* 0x000fe80000100800 */
[----:B------:R2:W-:Y:S04]  /*25380*/  STL [R1+0xcb0], R0 ;  /* 0x000cb00001007387 */ /* 0x0005e80000100800 */
[----:B-1----:R-:W4:Y:S01]  /*25390*/  LDL.LU.64 R86, [R1+0xd10] ;  /* 0x000d100001567983 */ /* 0x002f220000300a00 */
[----:B--2---:R-:W-:-:S03]  /*253a0*/  IMAD.MOV.U32 R0, RZ, RZ, R71 ;  /* 0x000000ffff007224 */ /* 0x004fc600078e0047 */
[----:B---3--:R-:W-:Y:S04]  /*253b0*/  STL [R1+0xcc4], R72 ;  /* 0x000cc44801007387 */ /* 0x008fe80000100800 */
[----:B------:R1:W-:Y:S04]  /*253c0*/  STL [R1+0xcb8], R0 ;  /* 0x000cb80001007387 */ /* 0x0003e80000100800 */
[----:B------:R-:W2:Y:S01]  /*253d0*/  LDL.LU.64 R70, [R1+0xd18] ;  /* 0x000d180001467983 */ /* 0x000ea20000300a00 */
[----:B-1----:R-:W-:-:S03]  /*253e0*/  MOV R0, R73 ;  /* 0x0000004900007202 */ /* 0x002fc60000000f00 */
[----:B----4-:R-:W-:Y:S04]  /*253f0*/  STL [R1+0xccc], R74 ;  /* 0x000ccc4a01007387 */ /* 0x010fe80000100800 */
[----:B------:R1:W-:Y:S04]  /*25400*/  STL [R1+0xcc0], R0 ;  /* 0x000cc00001007387 */ /* 0x0003e80000100800 */
[----:B------:R-:W3:Y:S01]  /*25410*/  LDL.LU.64 R72, [R1+0xd20] ;  /* 0x000d200001487983 */ /* 0x000ee20000300a00 */
[----:B-1----:R-:W-:-:S03]  /*25420*/  IMAD.MOV.U32 R0, RZ, RZ, R75 ;  /* 0x000000ffff007224 */ /* 0x002fc600078e004b */
[----:B------:R-:W-:Y:S04]  /*25430*/  STL [R1+0xcd4], R76 ;  /* 0x000cd44c01007387 */ /* 0x000fe80000100800 */
[----:B------:R1:W-:Y:S04]  /*25440*/  STL [R1+0xcc8], R0 ;  /* 0x000cc80001007387 */ /* 0x0003e80000100800 */
[----:B------:R-:W4:Y:S01]  /*25450*/  LDL.LU.64 R74, [R1+0xd28] ;  /* 0x000d2800014a7983 */ /* 0x000f220000300a00 */
[----:B-1----:R-:W-:-:S03]  /*25460*/  IMAD.MOV.U32 R0, RZ, RZ, R77 ;  /* 0x000000ffff007224 */ /* 0x002fc600078e004d */
[----:B------:R-:W-:Y:S04]  /*25470*/  STL [R1+0xcdc], R66 ;  /* 0x000cdc4201007387 */ /* 0x000fe80000100800 */
[----:B------:R1:W-:Y:S04]  /*25480*/  STL [R1+0xcd0], R0 ;  /* 0x000cd00001007387 */ /* 0x0003e80000100800 */
[----:B------:R-:W4:Y:S04]  /*25490*/  LDL.LU.64 R76, [R1+0xd30] ;  /* 0x000d3000014c7983 */ /* 0x000f280000300a00 */
[----:B------:R-:W4:Y:S01]  /*254a0*/  LDL.LU.64 R64, [R1+0xd38] ;  /* 0x000d380001407983 */ /* 0x000f220000300a00 */
[----:B-1----:R-:W-:-:S05]  /*254b0*/  MOV R0, R67 ;  /* 0x0000004300007202 */ /* 0x002fca0000000f00 */
[----:B------:R1:W-:Y:S04]  /*254c0*/  STL [R1+0xcd8], R0 ;  /* 0x000cd80001007387 */ /* 0x0003e80000100800 */
[----:B------:R1:W-:Y:S02]  /*254d0*/  STL [R1+0xce4], R78 ;  /* 0x000ce44e01007387 */ /* 0x0003e40000100800 */
[----:B-1----:R-:W-:Y:S02]  /*254e0*/  IMAD.MOV.U32 R0, RZ, RZ, R79 ;  /* 0x000000ffff007224 */ /* 0x002fe400078e004f */
[----:B------:R-:W4:Y:S04]  /*254f0*/  LDL.LU.64 R78, [R1+0xd40] ;  /* 0x000d4000014e7983 */ /* 0x000f280000300a00 */
[----:B------:R1:W-:Y:S04]  /*25500*/  STL [R1+0xce0], R0 ;  /* 0x000ce00001007387 */ /* 0x0003e80000100800 */
[----:B------:R1:W-:Y:S02]  /*25510*/  STL [R1+0xcec], R80 ;  /* 0x000cec5001007387 */ /* 0x0003e40000100800 */
[----:B-1----:R-:W-:-:S02]  /*25520*/  IMAD.MOV.U32 R0, RZ, RZ, R81 ;  /* 0x000000ffff007224 */ /* 0x002fc400078e0051 */
[----:B------:R-:W4:Y:S04]  /*25530*/  LDL.LU.64 R80, [R1+0xd48] ;  /* 0x000d480001507983 */ /* 0x000f280000300a00 */
[----:B------:R1:W-:Y:S04]  /*25540*/  STL [R1+0xce8], R0 ;  /* 0x000ce80001007387 */ /* 0x0003e80000100800 */
        /* <DEDUP_REMOVED lines=8> */
[----:B------:R1:W-:Y:S04]  /*255d0*/  STL [R1+0xcf8], R0 ;  /* 0x000cf80001007387 */ /* 0x0003e80000100800 */
[----:B------:R-:W4:Y:S01]  /*255e0*/  LDL.LU.64 R84, [R1+0xd60] ;  /* 0x000d600001547983 */ /* 0x000f220000300a00 */
[----:B-1----:R-:W-:-:S03]  /*255f0*/  IMAD.MOV.U32 R0, RZ, RZ, R69 ;  /* 0x000000ffff007224 */ /* 0x002fc600078e0045 */
        /* <DEDUP_REMOVED lines=20> */
[----:B------:R-:W-:Y:S04]  /*25740*/  STL [R1+0xd34], R64 ;  /* 0x000d344001007387 */ /* 0x000fe80000100800 */
[----:B------:R1:W-:Y:S04]  /*25750*/  STL [R1+0xd28], R0 ;  /* 0x000d280001007387 */ /* 0x0003e80000100800 */
[----:B------:R-:W4:Y:S01]  /*25760*/  LDL.LU.64 R76, [R1+0xd90] ;  /* 0x000d9000014c7983 */ /* 0x000f220000300a00 */
[----:B-1----:R-:W-:-:S03]  /*25770*/  IMAD.MOV.U32 R0, RZ, RZ, R65 ;  /* 0x000000ffff007224 */ /* 0x002fc600078e0041 */
[----:B------:R-:W-:Y:S04]  /*25780*/  STL [R1+0xd3c], R78 ;  /* 0x000d3c4e01007387 */ /* 0x000fe80000100800 */
[----:B------:R1:W-:Y:S02]  /*25790*/  STL [R1+0xd30], R0 ;  /* 0x000d300001007387 */ /* 0x0003e40000100800 */
[----:B-1----:R-:W-:Y:S02]  /*257a0*/  MOV R0, R79 ;  /* 0x0000004f00007202 */ /* 0x002fe40000000f00 */
[----:B------:R-:W4:Y:S04]  /*257b0*/  LDL.LU.64 R78, [R1+0xd98] ;  /* 0x000d9800014e7983 */ /* 0x000f280000300a00 */
        /* <DEDUP_REMOVED lines=23> */
[----:B--2---:R-:W-:Y:S04]  /*25930*/  STL [R1+0xd74], R70 ;  /* 0x000d744601007387 */ /* 0x004fe80000100800 */
[----:B------:R-:W2:Y:S01]  /*25940*/  LDL.LU.64 R56, [R1+0xdc0] ;  /* 0x000dc00001387983 */ /* 0x000ea20000300a00 */
[----:B-1----:R-:W-:-:S05]  /*25950*/  IMAD.MOV.U32 R0, RZ, RZ, R71 ;  /* 0x000000ffff007224 */ /* 0x002fca00078e0047 */
[----:B------:R1:W-:Y:S04]  /*25960*/  STL [R1+0xd70], R0 ;  /* 0x000d700001007387 */ /* 0x0003e80000100800 */
[----:B---3--:R-:W-:Y:S01]  /*25970*/  STL [R1+0xd7c], R72 ;  /* 0x000d7c4801007387 */ /* 0x008fe20000100800 */
[----:B-1----:R-:W-:-:S03]  /*25980*/  IMAD.MOV.U32 R0, RZ, RZ, R73 ;  /* 0x000000ffff007224 */ /* 0x002fc600078e0049 */
[----:B------:R-:W3:Y:S04]  /*25990*/  LDL.LU.64 R58, [R1+0xdc8] ;  /* 0x000dc800013a7983 */ /* 0x000ee80000300a00 */
[----:B------:R1:W-:Y:S04]  /*259a0*/  STL [R1+0xd78], R0 ;  /* 0x000d780001007387 */ /* 0x0003e80000100800 */
[----:B----4-:R-:W-:Y:S04]  /*259b0*/  STL [R1+0xd84], R74 ;  /* 0x000d844a01007387 */ /* 0x010fe80000100800 */
[----:B------:R-:W4:Y:S01]  /*259c0*/  LDL.LU.64 R60, [R1+0xdd0] ;  /* 0x000dd000013c7983 */ /* 0x000f220000300a00 */
[----:B-1----:R-:W-:-:S03]  /*259d0*/  MOV R0, R75 ;  /* 0x0000004b00007202 */ /* 0x002fc60000000f00 */
[----:B------:R-:W4:Y:S04]  /*259e0*/  LDL.LU.64 R62, [R1+0xde8] ;  /* 0x000de800013e7983 */ /* 0x000f280000300a00 */
[----:B------:R1:W-:Y:S04]  /*259f0*/  STL [R1+0xd80], R0 ;  /* 0x000d800001007387 */ /* 0x0003e80000100800 */
[----:B------:R-:W-:Y:S04]  /*25a00*/  STL [R1+0xd8c], R76 ;  /* 0x000d8c4c01007387 */ /* 0x000fe80000100800 */
[----:B------:R-:W4:Y:S01]  /*25a10*/  LDL.LU.64 R64, [R1+0xdf8] ;  /* 0x000df80001407983 */ /* 0x000f220000300a00 */
[----:B-1----:R-:W-:-:S03]  /*25a20*/  IMAD.MOV.U32 R0, RZ, RZ, R77 ;  /* 0x000000ffff007224 */ /* 0x002fc600078e004d */
        /* <DEDUP_REMOVED lines=8> */
[----:B------:R-:W4:Y:S01]  /*25ab0*/  LDL.64 R72, [R1+0xe40] ;  /* 0x000e400001487983 */ /* 0x000f220000100a00 */
        /* <DEDUP_REMOVED lines=12> */
[----:B------:R1:W-:Y:S02]  /*25b80*/  STL [R1+0xda8], R0 ;  /* 0x000da80001007387 */ /* 0x0003e40000100800 */
[----:B-1----:R-:W-:Y:S02]  /*25b90*/  MOV R0, R87 ;  /* 0x0000005700007202 */ /* 0x002fe40000000f00 */
[----:B------:R1:W-:Y:S04]  /*25ba0*/  STL [R1+0xdb4], R86 ;  /* 0x000db45601007387 */ /* 0x0003e80000100800 */
[----:B------:R-:W4:Y:S04]  /*25bb0*/  LDL.LU.64 R84, [R1+0xea0] ;  /* 0x000ea00001547983 */ /* 0x000f280000300a00 */
[----:B--2---:R-:W-:Y:S04]  /*25bc0*/  STL [R1+0xdbc], R56 ;  /* 0x000dbc3801007387 */ /* 0x004fe80000100800 */
[----:B------:R2:W-:Y:S04]  /*25bd0*/  STL [R1+0xdb0], R0 ;  /* 0x000db00001007387 */ /* 0x0005e80000100800 */
[----:B-1----:R-:W4:Y:S01]  /*25be0*/  LDL.LU.64 R86, [R1+0xea8] ;  /* 0x000ea80001567983 */ /* 0x002f220000300a00 */
[----:B--2---:R-:W-:-:S03]  /*25bf0*/  IMAD.MOV.U32 R0, RZ, RZ, R57 ;  /* 0x000000ffff007224 */ /* 0x004fc600078e0039 */
[----:B---3--:R-:W-:Y:S04]  /*25c00*/  STL [R1+0xdc4], R58 ;  /* 0x000dc43a01007387 */ /* 0x008fe80000100800 */
[----:B------:R1:W-:Y:S02]  /*25c10*/  STL [R1+0xdb8], R0 ;  /* 0x000db80001007387 */ /* 0x0003e40000100800 */
[----:B-1----:R-:W-:Y:S02]  /*25c20*/  IMAD.MOV.U32 R0, RZ, RZ, R59 ;  /* 0x000000ffff007224 */ /* 0x002fe400078e003b */
[----:B----4-:R-:W-:Y:S04]  /*25c30*/  STL [R1+0xdcc], R60 ;  /* 0x000dcc3c01007387 */ /* 0x010fe80000100800 */
[----:B------:R1:W-:Y:S04]  /*25c40*/  STL [R1+0xdc0], R0 ;  /* 0x000dc00001007387 */ /* 0x0003e80000100800 */
[----:B------:R-:W-:Y:S01]  /*25c50*/  STL [R1+0xdd4], R62 ;  /* 0x000dd43e01007387 */ /* 0x000fe20000100800 */
[----:B-1----:R-:W-:-:S05]  /*25c60*/  MOV R0, R61 ;  /* 0x0000003d00007202 */ /* 0x002fca0000000f00 */
[----:B------:R1:W-:Y:S04]  /*25c70*/  STL [R1+0xdc8], R0 ;  /* 0x000dc80001007387 */ /* 0x0003e80000100800 */
[----:B------:R-:W-:Y:S01]  /*25c80*/  STL [R1+0xddc], R64 ;  /* 0x000ddc4001007387 */ /* 0x000fe20000100800 */
[----:B-1----:R-:W-:-:S05]  /*25c90*/  IMAD.MOV.U32 R0, RZ, RZ, R63 ;  /* 0x000000ffff007224 */ /* 0x002fca00078e003f */
[----:B------:R1:W-:Y:S04]  /*25ca0*/  STL [R1+0xdd0], R0 ;  /* 0x000dd00001007387 */ /* 0x0003e80000100800 */
[----:B------:R-:W-:Y:S01]  /*25cb0*/  STL [R1+0xde4], R66 ;  /* 0x000de44201007387 */ /* 0x000fe20000100800 */
[----:B-1----:R-:W-:-:S05]  /*25cc0*/  IMAD.MOV.U32 R0, RZ, RZ, R65 ;  /* 0x000000ffff007224 */ /* 0x002fca00078e0041 */
[----:B------:R1:W-:Y:S02]  /*25cd0*/  STL [R1+0xdd8], R0 ;  /* 0x000dd80001007387 */ /* 0x0003e40000100800 */
[----:B-1----:R-:W-:Y:S02]  /*25ce0*/  MOV R0, R67 ;  /* 0x0000004300007202 */ /* 0x002fe40000000f00 */
[----:B------:R-:W-:Y:S04]  /*25cf0*/  STL [R1+0xdec], R68 ;  /* 0x000dec4401007387 */ /* 0x000fe80000100800 */
[----:B------:R1:W-:Y:S04]  /*25d00*/  STL [R1+0xde0], R0 ;  /* 0x000de00001007387 */ /* 0x0003e80000100800 */
[----:B------:R-:W-:Y:S01]  /*25d10*/  STL [R1+0xdf4], R70 ;  /* 0x000df44601007387 */ /* 0x000fe20000100800 */
[----:B-1----:R-:W-:-:S05]  /*25d20*/  IMAD.MOV.U32 R0, RZ, RZ, R69 ;  /* 0x000000ffff007224 */ /* 0x002fca00078e0045 */
[----:B------:R1:W-:Y:S04]  /*25d30*/  STL [R1+0xde8], R0 ;  /* 0x000de80001007387 */ /* 0x0003e80000100800 */
[----:B------:R-:W-:Y:S01]  /*25d40*/  STL [R1+0xdfc], R72 ;  /* 0x000dfc4801007387 */ /* 0x000fe20000100800 */
[----:B-1----:R-:W-:-:S05]  /*25d50*/  IMAD.MOV.U32 R0, RZ, RZ, R71 ;  /* 0x000000ffff007224 */ /* 0x002fca00078e0047 */
        /* <DEDUP_REMOVED lines=15> */
[----:B------:R1:W-:Y:S02]  /*25e50*/  STL [R1+0xe18], R0 ;  /* 0x000e180001007387 */ /* 0x0003e40000100800 */
[----:B-1----:R-:W-:Y:S02]  /*25e60*/  IMAD.MOV.U32 R0, RZ, RZ, R83 ;  /* 0x000000ffff007224 */ /* 0x002fe400078e0053 */
[----:B------:R-:W-:Y:S04]  /*25e70*/  STL [R1+0xe2c], R84 ;  /* 0x000e2c5401007387 */ /* 0x000fe80000100800 */
[----:B------:R1:W-:Y:S02]  /*25e80*/  STL [R1+0xe20], R0 ;  /* 0x000e200001007387 */ /* 0x0003e40000100800 */
[----:B-1----:R-:W-:Y:S01]  /*25e90*/  MOV R0, R85 ;  /* 0x0000005500007202 */ /* 0x002fe20000000f00 */
[----:B------:R-:W-:-:S04]  /*25ea0*/  IMAD.MOV.U32 R11, RZ, RZ, R87 ;  /* 0x000000ffff0b7224 */ /* 0x000fc800078e0057 */
[----:B------:R-:W-:Y:S04]  /*25eb0*/  STL [R1+0xe28], R0 ;  /* 0x000e280001007387 */ /* 0x000fe80000100800 */
[----:B------:R-:W-:Y:S04]  /*25ec0*/  STL [R1+0xe34], R86 ;  /* 0x000e345601007387 */ /* 0x000fe80000100800 */
[----:B------:R-:W-:Y:S04]  /*25ed0*/  STL [R1+0xe30], R11 ;  /* 0x000e300b01007387 */ /* 0x000fe80000100800 */
[----:B------:R1:W-:Y:S02]  /*25ee0*/  STL [R1+0xe3c], R4 ;  /* 0x000e3c0401007387 */ /* 0x0003e40000100800 */
[----:B-1----:R-:W-:-:S05]  /*25ef0*/  IMAD.MOV.U32 R4, RZ, RZ, R5 ;  /* 0x000000ffff047224 */ /* 0x002fca00078e0005 */
[----:B------:R1:W-:Y:S04]  /*25f00*/  STL [R1+0xe38], R4 ;  /* 0x000e380401007387 */ /* 0x0003e80000100800 */
        /* <DEDUP_REMOVED lines=320> */
[----:B------:R-:W-:Y:S01]  /*27310*/  SHF.R.S32.HI R0, RZ, 0x1f, R2 ;  /* 0x0000001fff007819 */ /* 0x000fe20000011402 */
[----:B------:R-:W-:-:S03]  /*27320*/  USHF.R.S32.HI UR6, URZ, 0x1f, UR7 ;  /* 0x0000001f3f067899 */ /* 0x000fc60008011407 */
[----:B------:R-:W-:Y:S01]  /*27330*/  LEA.HI R0, R0, R2, RZ, 0x6 ;  /* 0x0000000200007211 */ /* 0x000fe200078f30ff */
[----:B------:R-:W-:Y:S01]  /*27340*/  USHF.R.S32.HI UR11, URZ, 0x1f, UR8 ;  /* 0x0000001f3f0b7899 */ /* 0x000fe20008011408 */
[----:B------:R-:W-:Y:S02]  /*27350*/  MOV R11, RZ ;  /* 0x000000ff000b7202 */ /* 0x000fe40000000f00 */
        /* <DEDUP_REMOVED lines=63> */
[----:B------:R-:W-:-:S02]  /*27750*/  SHF.R.S32.HI R0, RZ, 0x6, R0 ;  /* 0x00000006ff007819 */ /* 0x000fc40000011400 */
        /* <DEDUP_REMOVED lines=32> */
[----:B------:R-:W-:Y:S01]  /*27960*/  CS2R R86, SRZ ;  /* 0x0000000000567805 */ /* 0x000fe2000001ff00 */
[----:B------:R-:W-:Y:S02]  /*27970*/  USHF.L.U32 UR4, UR7, 0x2, URZ ;  /* 0x0000000207047899 */ /* 0x000fe4000800063f */
[----:B------:R-:W-:Y:S02]  /*27980*/  USHF.L.U32 UR5, UR8, 0x2, URZ ;  /* 0x0000000208057899 */ /* 0x000fe4000800063f */
[----:B------:R-:W-:Y:S01]  /*27990*/  USHF.L.U64.HI UR7, UR7, 0x2, UR6 ;  /* 0x0000000207077899 */ /* 0x000fe20008010206 */
[----:B------:R-:W-:Y:S01]  /*279a0*/  UMOV UR9, 0x4 ;  /* 0x0000000400097882 */ /* 0x000fe20000000000 */
[----:B------:R-:W-:Y:S01]  /*279b0*/  USHF.L.U64.HI UR8, UR8, 0x2, UR11 ;  /* 0x0000000208087899 */ /* 0x000fe2000801020b */
[----:B-1----:R-:W-:-:S11]  /*279c0*/  UMOV UR6, 0xffffffff ;  /* 0xffffffff00067882 */ /* 0x002fd60000000000 */
.L_x_1:
[----:B------:R-:W-:Y:S01]  /*279d0*/  STL.64 [R1+0x11e8], R150 ;  /* 0x0011e89601007387 */ /* 0x000fe20000100a00 */
[----:B------:R-:W-:Y:S01]  /*279e0*/  UIADD3 UR6, UR6, 0x1, URZ ;  /* 0x0000000106067890 */ /* 0x000fe2000fffe03f */
[----:B------:R-:W-:-:S04]  /*279f0*/  DEPBAR.LE SB0, 0x8 ;  /* 0x000082000000791a */ /* 0x000fc80000000000 */
[----:B------:R-:W-:Y:S01]  /*27a00*/  STL.64 [R1+0x11e0], R148 ;  /* 0x0011e09401007387 */ /* 0x000fe20000100a00 */
[----:B------:R-:W-:Y:S01]  /*27a10*/  UMOV UR37, 0x40000040 ;  /* 0x4000004000257882 */ /* 0x000fe20000000000 */
[----:B------:R-:W-:Y:S01]  /*27a20*/  UMOV UR39, 0x40000040 ;  /* 0x4000004000277882 */ /* 0x000fe20000000000 */
[----:B------:R-:W1:Y:S01]  /*27a30*/  LDC R2, c[0x0][0x230] ;  /* 0x00008c00ff027b82 */ /* 0x000e620000000800 */
        /* <DEDUP_REMOVED lines=30> */
[----:B--2---:R-:W2:Y:S04]  /*27c20*/  LDL.LU.64 R88, [R1+0x400] ;  /* 0x0004000001587983 */ /* 0x004ea80000300a00 */
[----:B------:R-:W2:Y:S04]  /*27c30*/  LDL.LU.64 R90, [R1+0x408] ;  /* 0x00040800015a7983 */ /* 0x000ea80000300a00 */
        /* <DEDUP_REMOVED lines=30> */
[----:B------:R-:W-:Y:S01]  /*27e20*/  UISETP.GT.AND UP0, UPT, UR6, 0x5, UPT ;  /* 0x000000050600788c */ /* 0x000fe2000bf04270 */
[----:B------:R-:W-:Y:S03]  /*27e30*/  BAR.SYNC.DEFER_BLOCKING 0x0 ;  /* 0x0000000000007b1d */ /* 0x000fe60000010000 */
[----:B------:R-:W-:-:S04]  /*27e40*/  USEL UR6, UR6, URZ, !UP0 ;  /* 0x0000003f06067287 */ /* 0x000fc8000c000000 */
[----:B------:R-:W-:Y:S02]  /*27e50*/  ULEA UR12, UR6, UR10, 0xf ;  /* 0x0000000a060c7291 */ /* 0x000fe4000f8e783f */
[----:B------:R-:W-:Y:S01]  /*27e60*/  ULEA UR11, UR6, UR10, 0x11 ;  /* 0x0000000a060b7291 */ /* 0x000fe2000f8e883f */
[----:B------:R-:W-:Y:S01]  /*27e70*/  STL.64 [R1+0x10e8], R86 ;  /* 0x0010e85601007387 */ /* 0x000fe20000100a00 */
[----:B------:R-:W-:Y:S02]  /*27e80*/  UIADD3 UR12, UR12, 0xc0000, URZ ;  /* 0x000c00000c0c7890 */ /* 0x000fe4000fffe03f */
[----:B------:R-:W-:Y:S01]  /*27e90*/  USHF.R.U32.HI UR11, URZ, 0x4, UR11 ;  /* 0x000000043f0b7899 */ /* 0x000fe2000801160b */
[----:B------:R-:W-:Y:S01]  /*27ea0*/  STL.64 [R1+0x10e0], R84 ;  /* 0x0010e05401007387 */ /* 0x000fe20000100a00 */
[----:B------:R-:W-:Y:S02]  /*27eb0*/  USHF.R.U32.HI UR12, URZ, 0x4, UR12 ;  /* 0x000000043f0c7899 */ /* 0x000fe4000801160c */
[----:B------:R-:W-:Y:S01]  /*27ec0*/  USGXT.U32 UR36, UR11, 0xe ;  /* 0x0000000e0b24789a */ /* 0x000fe20008000000 */
[----:B------:R-:W-:Y:S01]  /*27ed0*/  STL.64 [R1+0x10d8], R82 ;  /* 0x0010d85201007387 */ /* 0x000fe20000100a00 */
[----:B------:R-:W-:-:S02]  /*27ee0*/  USGXT.U32 UR38, UR12, 0xe ;  /* 0x0000000e0c26789a */ /* 0x000fc40008000000 */
[----:B------:R-:W-:Y:S01]  /*27ef0*/  UIADD3 UR40, UP0, UR36, 0x2, URZ ;  /* 0x0000000224287890 */ /* 0x000fe2000ff1e03f */
[----:B------:R-:W-:Y:S01]  /*27f00*/  STL.64 [R1+0x10d0], R80 ;  /* 0x0010d05001007387 */ /* 0x000fe20000100a00 */
[----:B------:R-:W-:Y:S01]  /*27f10*/  UIADD3 UR42, UP1, UR38, 0x2, URZ ;  /* 0x00000002262a7890 */ /* 0x000fe2000ff3e03f */
[----:B------:R-:W-:Y:S01]  /*27f20*/  UMOV UR11, URZ ;  /* 0x0000003f000b7c82 */ /* 0x000fe20008000000 */
[----:B------:R-:W-:Y:S01]  /*27f30*/  UMOV UR12, URZ ;  /* 0x0000003f000c7c82 */ /* 0x000fe20008000000 */
[----:B------:R-:W-:Y:S01]  /*27f40*/  UIADD3.X UR41, UR11, 0x40000040, URZ, UP0, !UPT ;  /* 0x400000400b297890 */ /* 0x000fe200087fe43f */
[----:B------:R-:W-:Y:S01]  /*27f50*/  STL.64 [R1+0x10c8], R78 ;  /* 0x0010c84e01007387 */ /* 0x000fe20000100a00 */
[----:B------:R-:W-:Y:S02]  /*27f60*/  UIADD3.X UR43, UR12, 0x40000040, URZ, UP1, !UPT ;  /* 0x400000400c2b7890 */ /* 0x000fe40008ffe43f */
[----:B------:R-:W-:Y:S01]  /*27f70*/  UIADD3.64 UR32, UR40, 0x2, URZ ;  /* 0x0000000228207897 */ /* 0x000fe2000fffe03f */
[----:B------:R-:W-:Y:S01]  /*27f80*/  STL.64 [R1+0x10c0], R76 ;  /* 0x0010c04c01007387 */ /* 0x000fe20000100a00 */
[----:B------:R-:W-:-:S02]  /*27f90*/  UIADD3.64 UR34, UR42, 0x2, URZ ;  /* 0x000000022a227897 */ /* 0x000fc4000fffe03f */
[----:B------:R-:W-:Y:S01]  /*27fa0*/  UIADD3.64 UR28, UR40, 0x4, URZ ;  /* 0x00000004281c7897 */ /* 0x000fe2000fffe03f */
[----:B------:R-:W-:Y:S01]  /*27fb0*/  STL.64 [R1+0x10b8], R74 ;  /* 0x0010b84a01007387 */ /* 0x000fe20000100a00 */
[----:B------:R-:W-:Y:S02]  /*27fc0*/  UIADD3.64 UR30, UR42, 0x4, URZ ;  /* 0x000000042a1e7897 */ /* 0x000fe4000fffe03f */
[----:B------:R-:W-:Y:S01]  /*27fd0*/  UIADD3.64 UR24, UR40, 0xffe, URZ ;  /* 0x00000ffe28187897 */ /* 0x000fe2000fffe03f */
[----:B------:R-:W-:Y:S01]  /*27fe0*/  STL.64 [R1+0x10b0], R72 ;  /* 0x0010b04801007387 */ /* 0x000fe20000100a00 */
[----:B------:R-:W-:Y:S02]  /*27ff0*/  UIADD3.64 UR26, UR42, 0x3fe, URZ ;  /* 0x000003fe2a1a7897 */ /* 0x000fe4000fffe03f */
        /* <DEDUP_REMOVED lines=8> */
[----:B------:R-:W-:-:S03]  /*28080*/  UIADD3.64 UR14, UR42, 0x404, URZ ;  /* 0x000004042a0e7897 */ /* 0x000fc6000fffe03f */
        /* <DEDUP_REMOVED lines=21> */
[----:B------:R-:W-:Y:S04]  /*281e0*/  STL [R1+0xfe4], R12 ;  /* 0x000fe40c01007387 */ /* 0x000fe80000100800 */
[----:B-----5:R-:W-:Y:S04]  /*281f0*/  STL [R1+0xfd8], R10 ;  /* 0x000fd80a01007387 */ /* 0x020fe80000100800 */
[----:B-----5:R-:W-:Y:S04]  /*28200*/  STL [R1+0xfd4], R9 ;  /* 0x000fd40901007387 */ /* 0x020fe80000100800 */
[----:B------:R-:W-:Y:S04]  /*28210*/  STL [R1+0xfd0], R8 ;  /* 0x000fd00801007387 */ /* 0x000fe80000100800 */
[----:B------:R-:W-:Y:S04]  /*28220*/  STL [R1+0xfcc], R7 ;  /* 0x000fcc0701007387 */ /* 0x000fe80000100800 */
[----:B------:R-:W-:Y:S01]  /*28230*/  STL [R1+0xfc8], R6 ;  /* 0x000fc80601007387 */ /* 0x000fe20000100800 */
[----:B--2---:R-:W-:-:S06]  /*28240*/  WARPGROUP.ARRIVE ;  /* 0x00000000000079c5 */ /* 0x004fcc0000000000 */
[----:B------:R-:W-:Y:S03]  /*28250*/  HGMMA.64x128x8.F32.TF32 R88, gdesc[UR36], R88, gsb0 ;  /* 0x05e00000245879f0 */ /* 0x000fe60008002858 */
[----:B------:R-:W-:Y:S02]  /*28260*/  WARPGROUP.DEPBAR.LE gsb0, 0x0 ;  /* 0x00008000000079c5 */ /* 0x000fe40000010000 */
[----:B------:R-:W-:-:S07]  /*28270*/  WARPGROUP.ARRIVE ;  /* 0x00000000000079c5 */ /* 0x000fce0000000000 */
        /* <DEDUP_REMOVED lines=20> */
[----:B------:R2:W-:Y:S04]  /*283c0*/  STL.64 [R1+0x400], R88 ;  /* 0x0004005801007387 */ /* 0x0005e80000100a00 */
        /* <DEDUP_REMOVED lines=31> */
[----:B--2---:R-:W2:Y:S04]  /*285c0*/  LDL.LU.64 R88, [R1+0x300] ;  /* 0x0003000001587983 */ /* 0x004ea80000300a00 */
[----:B---3--:R-:W2:Y:S04]  /*285d0*/  LDL.LU.64 R90, [R1+0x308] ;  /* 0x00030800015a7983 */ /* 0x008ea80000300a00 */
[----:B----4-:R-:W2:Y:S04]  /*285e0*/  LDL.LU.64 R92, [R1+0x310] ;  /* 0x00031000015c7983 */ /* 0x010ea80000300a00 */
[----:B-1----:R-:W2:Y:S04]  /*285f0*/  LDL.LU.64 R94, [R1+0x318] ;  /* 0x00031800015e7983 */ /* 0x002ea80000300a00 */
        /* <DEDUP_REMOVED lines=28> */
[----:B------:R-:W-:-:S02]  /*287c0*/  UIADD3.64 UR36, UR40, 0x1fe, URZ ;  /* 0x000001fe28247897 */ /* 0x000fc4000fffe03f */
[----:B------:R-:W-:Y:S01]  /*287d0*/  UIADD3.64 UR44, UR40, 0x200, URZ ;  /* 0x00000200282c7897 */ /* 0x000fe2000fffe03f */
[----:B------:R-:W3:Y:S01]  /*287e0*/  LDL.LU.64 R24, [R1+0x200] ;  /* 0x0002000001187983 */ /* 0x000ee20000300a00 */
[----:B------:R-:W-:Y:S01]  /*287f0*/  UMOV UR46, UR42 ;  /* 0x0000002a002e7c82 */ /* 0x000fe20008000000 */
[----:B------:R-:W-:Y:S01]  /*28800*/  UMOV UR47, UR43 ;  /* 0x0000002b002f7c82 */ /* 0x000fe20008000000 */
[----:B------:R-:W-:Y:S01]  /*28810*/  UIADD3.64 UR32, UR40, 0x202, URZ ;  /* 0x0000020228207897 */ /* 0x000fe2000fffe03f */
[----:B------:R-:W3:Y:S01]  /*28820*/  LDL.LU.64 R26, [R1+0x208] ;  /* 0x00020800011a7983 */ /* 0x000ee20000300a00 */
[----:B------:R-:W-:Y:S02]  /*28830*/  UIADD3.64 UR28, UR40, 0x204, URZ ;  /* 0x00000204281c7897 */ /* 0x000fe4000fffe03f */
[----:B------:R-:W-:Y:S01]  /*28840*/  UIADD3.64 UR24, UR40, 0x11fe, URZ ;  /* 0x000011fe28187897 */ /* 0x000fe2000fffe03f */
[----:B------:R-:W3:Y:S01]  /*28850*/  LDL.LU.64 R28, [R1+0x210] ;  /* 0x00021000011c7983 */ /* 0x000ee20000300a00 */
[----:B------:R-:W-:-:S03]  /*28860*/  UIADD3.64 UR20, UR40, 0x1200, URZ ;  /* 0x0000120028147897 */ /* 0x000fc6000fffe03f */
        /* <DEDUP_REMOVED lines=29> */
[----:B------:R-:W-:-:S02]  /*28a40*/  UIADD3.64 UR16, UR40, 0x1202, URZ ;  /* 0x0000120228107897 */ /* 0x000fc4000fffe03f */
[----:B------:R-:W-:Y:S01]  /*28a50*/  UIADD3.64 UR12, UR40, 0x1204, URZ ;  /* 0x00001204280c7897 */ /* 0x000fe2000fffe03f */
[----:B--2---:R-:W-:-:S06]  /*28a60*/  WARPGROUP.ARRIVE ;  /* 0x00000000000079c5 */ /* 0x004fcc0000000000 */
[----:B------:R-:W-:Y:S01]  /*28a70*/  HGMMA.64x128x8.F32.TF32 R88, gdesc[UR36], R88, gsb0 ;  /* 0x05e00000245879f0 */ /* 0x000fe20008002858 */
[----:B------:R-:W-:Y:S02]  /*28a80*/  UIADD3.64 UR36, UR40, 0x3fe, URZ ;  /* 0x000003fe28247897 */ /* 0x000fe4000fffe03f */
[----:B------:R-:W-:Y:S02]  /*28a90*/  WARPGROUP.DEPBAR.LE gsb0, 0x0 ;  /* 0x00008000000079c5 */ /* 0x000fe40000010000 */
[----:B------:R-:W-:-:S07]  /*28aa0*/  WARPGROUP.ARRIVE ;  /* 0x00000000000079c5 */ /* 0x000fce0000000000 */
[----:B------:R-:W-:Y:S01]  /*28ab0*/  HGMMA.64x128x8.F32.TF32 R88, gdesc[UR44], R88, gsb0 ;  /* 0x05e000002c5879f0 */ /* 0x000fe20008002858 */
[----:B------:R-:W-:Y:S01]  /*28ac0*/  UIADD3.64 UR44, UR40, 0x400, URZ ;  /* 0x00000400282c7897 */ /* 0x000fe2000fffe03f */
[----:B------:R-:W-:Y:S01]  /*28ad0*/  UMOV UR46, UR42 ;  /* 0x0000002a002e7c82 */ /* 0x000fe20008000000 */
[----:B------:R-:W-:Y:S01]  /*28ae0*/  UMOV UR47, UR43 ;  /* 0x0000002b002f7c82 */ /* 0x000fe20008000000 */
[----:B------:R-:W-:Y:S02]  /*28af0*/  WARPGROUP.DEPBAR.LE gsb0, 0x0 ;  /* 0x00008000000079c5 */ /* 0x000fe40000010000 */
[----:B------:R-:W-:-:S06]  /*28b00*/  WARPGROUP.ARRIVE ;  /* 0x00000000000079c5 */ /* 0x000fcc0000000000 */
[----:B------:R-:W-:Y:S01]  /*28b10*/  HGMMA.64x128x8.F32.TF32 R88, gdesc[UR32], R88, gsb0 ;  /* 0x05e00000205879f0 */ /* 0x000fe20008002858 */
[----:B------:R-:W-:Y:S02]  /*28b20*/  UIADD3.64 UR32, UR40, 0x402, URZ ;  /* 0x0000040228207897 */ /* 0x000fe4000fffe03f */
[----:B------:R-:W-:Y:S02]  /*28b30*/  WARPGROUP.DEPBAR.LE gsb0, 0x0 ;  /* 0x00008000000079c5 */ /* 0x000fe40000010000 */
[----:B------:R-:W-:-:S07]  /*28b40*/  WARPGROUP.ARRIVE ;  /* 0x00000000000079c5 */ /* 0x000fce0000000000 */
        /* <DEDUP_REMOVED lines=19> */
[----:B---3--:R-:W-:Y:S01]  /*28c80*/  WARPGROUP.ARRIVE ;  /* 0x00000000000079c5 */ /* 0x008fe20000000000 */
[----:B------:R1:W-:Y:S04]  /*28c90*/  STL.64 [R1+0x300], R88 ;  /* 0x0003005801007387 */ /* 0x0003e80000100a00 */
[----:B------:R2:W-:Y:S02]  /*28ca0*/  STL.64 [R1+0x308], R90 ;  /* 0x0003085a01007387 */ /* 0x0005e40000100a00 */
[----:B------:R-:W-:Y:S02]  /*28cb0*/  HGMMA.64x128x8.F32.TF32 R24, gdesc[UR36], R24, gsb0 ;  /* 0x05e00000241879f0 */ /* 0x000fe40008002818 */
        /* <DEDUP_REMOVED lines=30> */
[----:B-1----:R-:W4:Y:S04]  /*28ea0*/  LDL.LU.64 R88, [R1+0x100] ;  /* 0x0001000001587983 */ /* 0x002f280000300a00 */
[----:B--2---:R-:W2:Y:S04]  /*28eb0*/  LDL.LU.64 R90, [R1+0x108] ;  /* 0x00010800015a7983 */ /* 0x004ea80000300a00 */
[----:B---3--:R-:W2:Y:S01]  /*28ec0*/  LDL.LU.64 R92, [R1+0x110] ;  /* 0x00011000015c7983 */ /* 0x008ea20000300a00 */
[----:B------:R-:W-:-:S02]  /*28ed0*/  WARPGROUP.DEPBAR.LE gsb0, 0x0 ;  /* 0x00008000000079c5 */ /* 0x000fc40000010000 */
[----:B------:R-:W-:-:S06]  /*28ee0*/  WARPGROUP.ARRIVE ;  /* 0x00000000000079c5 */ /* 0x000fcc0000000000 */
        /* <DEDUP_REMOVED lines=52> */
[----:B----4-:R-:W4:Y:S04]  /*29230*/  LDL.LU.64 R94, [R1+0x118] ;  /* 0x00011800015e7983 */ /* 0x010f280000300a00 */
        /* <DEDUP_REMOVED lines=28> */
[----:B------:R-:W-:-:S02]  /*29400*/  UIADD3.64 UR36, UR40, 0x5fe, URZ ;  /* 0x000005fe28247897 */ /* 0x000fc4000fffe03f */
[----:B------:R-:W-:Y:S01]  /*29410*/  UIADD3.64 UR44, UR40, 0x600, URZ ;  /* 0x00000600282c7897 */ /* 0x000fe2000fffe03f */
[----:B-1----:R-:W4:Y:S01]  /*29420*/  LDL.LU.64 R24, [R1] ;  /* 0x0000000001187983 */ /* 0x002f220000300a00 */
[----:B------:R-:W-:Y:S01]  /*29430*/  UMOV UR46, UR42 ;  /* 0x0000002a002e7c82 */ /* 0x000fe20008000000 */
[----:B------:R-:W-:Y:S01]  /*29440*/  UMOV UR47, UR43 ;  /* 0x0000002b002f7c82 */ /* 0x000fe20008000000 */
[----:B------:R-:W-:Y:S01]  /*29450*/  UIADD3.64 UR32, UR40, 0x602, URZ ;  /* 0x0000060228207897 */ /* 0x000fe2000fffe03f */
[----:B---3--:R-:W3:Y:S01]  /*29460*/  LDL.LU.64 R26, [R1+0x8] ;  /* 0x00000800011a7983 */ /* 0x008ee20000300a00 */
        /* <DEDUP_REMOVED lines=31> */
[----:B--2---:R-:W3:Y:S04]  /*29660*/  LDL.LU.64 R84, [R1+0xf0] ;  /* 0x0000f00001547983 */ /* 0x004ee80000300a00 */
[----:B------:R-:W3:Y:S01]  /*29670*/  LDL.LU.64 R86, [R1+0xf8] ;  /* 0x0000f80001567983 */ /* 0x000ee20000300a00 */
[----:B----4-:R-:W-:-:S06]  /*29680*/  WARPGROUP.ARRIVE ;  /* 0x00000000000079c5 */ /* 0x010fcc0000000000 */
        /* <DEDUP_REMOVED lines=29> */
[----:B---3--:R-:W-:-:S06]  /*29860*/  WARPGROUP.ARRIVE ;  /* 0x00000000000079c5 */ /* 0x008fcc0000000000 */
        /* <DEDUP_REMOVED lines=47> */
[----:B------:R-:W-:Y:S04]  /*29b60*/  STL.64 [R1+0x100], R88 ;  /* 0x0001005801007387 */ /* 0x000fe80000100a00 */
[----:B------:R-:W-:Y:S04]  /*29b70*/  STL.64 [R1+0x108], R90 ;  /* 0x0001085a01007387 */ /* 0x000fe80000100a00 */
[----:B------:R-:W-:Y:S04]  /*29b80*/  STL.64 [R1+0x110], R92 ;  /* 0x0001105c01007387 */ /* 0x000fe80000100a00 */
[----:B------:R-:W-:Y:S04]  /*29b90*/  STL.64 [R1+0x118], R94 ;  /* 0x0001185e01007387 */ /* 0x000fe80000100a00 */
[----:B------:R-:W-:Y:S04]  /*29ba0*/  STL.64 [R1+0x120], R96 ;  /* 0x0001206001007387 */ /* 0x000fe80000100a00 */
[----:B------:R-:W-:Y:S04]  /*29bb0*/  STL.64 [R1+0x128], R98 ;  /* 0x0001286201007387 */ /* 0x000fe80000100a00 */
[----:B------:R-:W-:Y:S04]  /*29bc0*/  STL.64 [R1+0x130], R100 ;  /* 0x0001306401007387 */ /* 0x000fe80000100a00 */
[----:B------:R-:W-:Y:S01]  /*29bd0*/  STL.64 [R1+0x138], R102 ;  /* 0x0001386601007387 */ /* 0x000fe20000100a00 */
[----:B------:R-:W-:-:S02]  /*29be0*/  WARPGROUP.DEPBAR.LE gsb0, 0x0 ;  /* 0x00008000000079c5 */ /* 0x000fc40000010000 */
[----:B------:R-:W-:-:S06]  /*29bf0*/  WARPGROUP.ARRIVE ;  /* 0x00000000000079c5 */ /* 0x000fcc0000000000 */
[----:B------:R-:W-:Y:S01]  /*29c00*/  HGMMA.64x128x8.F32.TF32 R152, gdesc[UR24], R152, gsb0 ;  /* 0x05e00000189879f0 */ /* 0x000fe20008002898 */
[----:B------:R-:W-:Y:S04]  /*29c10*/  STL.64 [R1+0x140], R104 ;  /* 0x0001406801007387 */ /* 0x000fe80000100a00 */
[----:B------:R-:W-:Y:S04]  /*29c20*/  STL.64 [R1+0x148], R106 ;  /* 0x0001486a01007387 */ /* 0x000fe80000100a00 */
[----:B------:R-:W-:Y:S04]  /*29c30*/  STL.64 [R1+0x150], R108 ;  /* 0x0001506c01007387 */ /* 0x000fe80000100a00 */
        /* <DEDUP_REMOVED lines=22> */
[----:B-1----:R-:W2:Y:S04]  /*29da0*/  LDL.LU.64 R150, [R1+0x11e8] ;  /* 0x0011e80001967983 */ /* 0x002ea80000300a00 */
[----:B------:R-:W2:Y:S04]  /*29db0*/  LDL.LU.64 R148, [R1+0x11e0] ;  /* 0x0011e00001947983 */ /* 0x000ea80000300a00 */
[----:B------:R-:W2:Y:S04]  /*29dc0*/  LDL.LU.64 R146, [R1+0x11d8] ;  /* 0x0011d80001927983 */ /* 0x000ea80000300a00 */
[----:B------:R-:W2:Y:S04]  /*29dd0*/  LDL.LU.64 R144, [R1+0x11d0] ;  /* 0x0011d00001907983 */ /* 0x000ea80000300a00 */
[----:B------:R-:W2:Y:S04]  /*29de0*/  LDL.LU.64 R142, [R1+0x11c8] ;  /* 0x0011c800018e7983 */ /* 0x000ea80000300a00 */
[----:B------:R-:W2:Y:S04]  /*29df0*/  LDL.LU.64 R140, [R1+0x11c0] ;  /* 0x0011c000018c7983 */ /* 0x000ea80000300a00 */
[----:B------:R-:W2:Y:S04]  /*29e00*/  LDL.LU.64 R138, [R1+0x11b8] ;  /* 0x0011b800018a7983 */ /* 0x000ea80000300a00 */
[----:B------:R-:W2:Y:S01]  /*29e10*/  LDL.LU.64 R136, [R1+0x11b0] ;  /* 0x0011b00001887983 */ /* 0x000ea20000300a00 */
[----:B------:R-:W-:-:S02]  /*29e20*/  WARPGROUP.DEPBAR.LE gsb0, 0x0 ;  /* 0x00008000000079c5 */ /* 0x000fc40000010000 */
[----:B------:R-:W-:Y:S01]  /*29e30*/  WARPGROUP.ARRIVE ;  /* 0x00000000000079c5 */ /* 0x000fe20000000000 */
[----:B------:R-:W2:Y:S04]  /*29e40*/  LDL.LU.64 R134, [R1+0x11a8] ;  /* 0x0011a80001867983 */ /* 0x000ea80000300a00 */
[----:B------:R-:W2:Y:S01]  /*29e50*/  LDL.LU.64 R132, [R1+0x11a0] ;  /* 0x0011a00001847983 */ /* 0x000ea20000300a00 */
[----:B------:R-:W-:Y:S03]  /*29e60*/  HGMMA.64x128x8.F32.TF32 R152, gdesc[UR20], R152, gsb0 ;  /* 0x05e00000149879f0 */ /* 0x000fe60008002898 */
        /* <DEDUP_REMOVED lines=22> */
[----:B------:R-:W-:Y:S01]  /*29fd0*/  UIADD3.64 UR16, UR40, 0x1a02, URZ ;  /* 0x00001a0228107897 */ /* 0x000fe2000fffe03f */
[----:B------:R-:W-:-:S02]  /*29fe0*/  WARPGROUP.DEPBAR.LE gsb0, 0x0 ;  /* 0x00008000000079c5 */ /* 0x000fc40000010000 */
[----:B------:R-:W-:-:S06]  /*29ff0*/  WARPGROUP.ARRIVE ;  /* 0x00000000000079c5 */ /* 0x000fcc0000000000 */
[----:B------:R-:W-:Y:S01]  /*2a000*/  HGMMA.64x128x8.F32.TF32 R152, gdesc[UR16], R152, gsb0 ;  /* 0x05e00000109879f0 */ /* 0x000fe20008002898 */
[----:B------:R-:W-:Y:S02]  /*2a010*/  UIADD3.64 UR12, UR40, 0x1a04, URZ ;  /* 0x00001a04280c7897 */ /* 0x000fe4000fffe03f */
[----:B------:R-:W-:Y:S01]  /*2a020*/  UIADD3.64 UR36, UR40, 0xbfe, URZ ;  /* 0x00000bfe28247897 */ /* 0x000fe2000fffe03f */
[----:B------:R-:W-:Y:S02]  /*2a030*/  WARPGROUP.DEPBAR.LE gsb0, 0x0 ;  /* 0x00008000000079c5 */ /* 0x000fe40000010000 */
[----:B------:R-:W-:-:S06]  /*2a040*/  WARPGROUP.ARRIVE ;  /* 0x00000000000079c5 */ /* 0x000fcc0000000000 */
[----:B------:R-:W-:Y:S01]  /*2a050*/  HGMMA.64x128x8.F32.TF32 R152, gdesc[UR12], R152, gsb0 ;  /* 0x05e000000c9879f0 */ /* 0x000fe20008002898 */
[----:B------:R-:W-:Y:S01]  /*2a060*/  UIADD3.64 UR44, UR40, 0xc00, URZ ;  /* 0x00000c00282c7897 */ /* 0x000fe2000fffe03f */
[----:B------:R-:W-:Y:S01]  /*2a070*/  UMOV UR46, UR42 ;  /* 0x0000002a002e7c82 */ /* 0x000fe20008000000 */
[----:B------:R-:W-:Y:S01]  /*2a080*/  UMOV UR47, UR43 ;  /* 0x0000002b002f7c82 */ /* 0x000fe20008000000 */
[----:B------:R-:W-:Y:S02]  /*2a090*/  WARPGROUP.DEPBAR.LE gsb0, 0x0 ;  /* 0x00008000000079c5 */ /* 0x000fe40000010000 */
[----:B--2---:R-:W-:-:S06]  /*2a0a0*/  WARPGROUP.ARRIVE ;  /* 0x00000000000079c5 */ /* 0x004fcc0000000000 */
        /* <DEDUP_REMOVED lines=13> */
[----:B------:R-:W-:Y:S04]  /*2a180*/  STL.64 [R1], R24 ;  /* 0x0000001801007387 */ /* 0x000fe80000100a00 */
        /* <DEDUP_REMOVED lines=78> */
[----:B------:R-:W-:Y:S03]  /*2a670*/  HGMMA.64x128x8.F32.TF32 R88, gdesc[UR12], R88, gsb0 ;  /* 0x05e000000c5879f0 */ /* 0x000fe60008002858 */
[----:B------:R-:W-:Y:S02]  /*2a680*/  WARPGROUP.DEPBAR.LE gsb0, 0x0 ;  /* 0x00008000000079c5 */ /* 0x000fe40000010000 */
[----:B--2---:R-:W-:-:S07]  /*2a690*/  WARPGROUP.ARRIVE ;  /* 0x00000000000079c5 */ /* 0x004fce0000000000 */
[----:B------:R-:W-:Y:S01]  /*2a6a0*/  HGMMA.64x128x8.F32.TF32 R24, gdesc[UR36], R24, gsb0 ;  /* 0x05e00000241879f0 */ /* 0x000fe20008002818 */
[----:B------:R-:W-:Y:S01]  /*2a6b0*/  UIADD3.64 UR36, UR40, 0xe00, URZ ;  /* 0x00000e0028247897 */ /* 0x000fe2000fffe03f */
[----:B------:R-:W-:Y:S01]  /*2a6c0*/  UMOV UR38, UR42 ;  /* 0x0000002a00267c82 */ /* 0x000fe20008000000 */
[----:B------:R-:W-:Y:S01]  /*2a6d0*/  UMOV UR39, UR43 ;  /* 0x0000002b00277c82 */ /* 0x000fe20008000000 */
[----:B------:R-:W-:Y:S01]  /*2a6e0*/  UIADD3.64 UR32, UR40, 0xe02, URZ ;  /* 0x00000e0228207897 */ /* 0x000fe2000fffe03f */
        /* <DEDUP_REMOVED lines=19> */
[----:B------:R-:W-:Y:S04]  /*2a820*/  STL [R1+0xfe8], R213 ;  /* 0x000fe8d501007387 */ /* 0x000fe80000100800 */
[----:B------:R1:W-:Y:S04]  /*2a830*/  STL [R1+0xfe0], R214 ;  /* 0x000fe0d601007387 */ /* 0x0003e80000100800 */
[----:B------:R-:W-:Y:S04]  /*2a840*/  STL [R1+0xfdc], R215 ;  /* 0x000fdcd701007387 */ /* 0x000fe80000100800 */
[----:B------:R-:W2:Y:S04]  /*2a850*/  LDL.LU R12, [R1+0x840] ;  /* 0x00084000010c7983 */ /* 0x000ea80000300800 */
[----:B------:R-:W3:Y:S04]  /*2a860*/  LDL.LU R10, [R1+0x844] ;  /* 0x00084400010a7983 */ /* 0x000ee80000300800 */
[----:B------:R-:W4:Y:S04]  /*2a870*/  LDL.LU R9, [R1+0x848] ;  /* 0x0008480001097983 */ /* 0x000f280000300800 */
[----:B------:R-:W4:Y:S04]  /*2a880*/  LDL.LU R8, [R1+0x84c] ;  /* 0x00084c0001087983 */ /* 0x000f280000300800 */
[----:B------:R-:W4:Y:S04]  /*2a890*/  LDL.LU R7, [R1+0x850] ;  /* 0x0008500001077983 */ /* 0x000f280000300800 */
[----:B------:R-:W4:Y:S01]  /*2a8a0*/  LDL.LU R6, [R1+0x854] ;  /* 0x0008540001067983 */ /* 0x000f220000300800 */
[----:B------:R-:W-:-:S02]  /*2a8b0*/  WARPGROUP.DEPBAR.LE gsb0, 0x0 ;  /* 0x00008000000079c5 */ /* 0x000fc40000010000 */
[----:B------:R-:W-:-:S06]  /*2a8c0*/  WARPGROUP.ARRIVE ;  /* 0x00000000000079c5 */ /* 0x000fcc0000000000 */
[----:B------:R-:W-:Y:S01]  /*2a8d0*/  HGMMA.64x128x8.F32.TF32 R24, gdesc[UR16], R24, gsb0 ;  /* 0x05e00000101879f0 */ /* 0x000fe20008002818 */
[----:B------:R-:W-:Y:S01]  /*2a8e0*/  UIADD3.64 UR12, UR40, 0x1e04, URZ ;  /* 0x00001e04280c7897 */ /* 0x000fe2000fffe03f */
[----:B------:R-:W-:-:S05]  /*2a8f0*/  VIADD R2, R2, 0x3f ;  /* 0x0000003f02027836 */ /* 0x000fca0000000000 */
[----:B------:R-:W-:-:S04]  /*2a900*/  SHF.R.S32.HI R0, RZ, 0x1f, R2 ;  /* 0x0000001fff007819 */ /* 0x000fc80000011402 */
[----:B------:R-:W-:Y:S02]  /*2a910*/  LEA.HI R0, R0, R2, RZ, 0x6 ;  /* 0x0000000200007211 */ /* 0x000fe400078f30ff */
[----:B------:R-:W1:Y:S02]  /*2a920*/  LDC R2, c[0x0][0x230] ;  /* 0x00008c00ff027b82 */ /* 0x000e640000000800 */
[----:B------:R-:W-:Y:S01]  /*2a930*/  SHF.R.S32.HI R0, RZ, 0x6, R0 ;  /* 0x00000006ff007819 */ /* 0x000fe20000011400 */
[----:B------:R-:W-:-:S03]  /*2a940*/  UIADD3 UR9, UR9, 0x1, URZ ;  /* 0x0000000109097890 */ /* 0x000fc6000fffe03f */
[----:B------:R-:W-:Y:S01]  /*2a950*/  IADD3 R0, R0, -0x5, RZ ;  /* 0xfffffffb00007810 */ /* 0x000fe20007ffe0ff */
[----:B------:R-:W-:Y:S02]  /*2a960*/  WARPGROUP.DEPBAR.LE gsb0, 0x0 ;  /* 0x00008000000079c5 */ /* 0x000fe40000010000 */
[----:B------:R-:W-:-:S06]  /*2a970*/  WARPGROUP.ARRIVE ;  /* 0x00000000000079c5 */ /* 0x000fcc0000000000 */
[----:B------:R-:W-:Y:S01]  /*2a980*/  HGMMA.64x128x8.F32.TF32 R24, gdesc[UR12], R24, gsb0 ;  /* 0x05e000000c1879f0 */ /* 0x000fe20008002818 */
[----:B-1----:R-:W-:-:S04]  /*2a990*/  VIADD R2, R2, 0xfffffec0 ;  /* 0xfffffec002027836 */ /* 0x002fc80000000000 */
[C---:B------:R-:W-:Y:S01]  /*2a9a0*/  IMAD R2, R11.reuse, -0x40, R2 ;  /* 0xffffffc00b027824 */ /* 0x040fe200078e0202 */
[----:B------:R-:W-:-:S04]  /*2a9b0*/  ISETP.GE.AND P0, PT, R11, R0, PT ;  /* 0x000000000b00720c */ /* 0x000fc80003f06270 */
[----:B------:R-:W-:Y:S01]  /*2a9c0*/  ISETP.GT.AND P1, PT, R2, RZ, PT ;  /* 0x000000ff0200720c */ /* 0x000fe20003f24270 */
[----:B------:R-:W-:-:S03]  /*2a9d0*/  UISETP.GT.AND UP0, UPT, UR9, 0x5, UPT ;  /* 0x000000050900788c */ /* 0x000fc6000bf04270 */
[----:B------:R-:W-:Y:S01]  /*2a9e0*/  SEL R0, RZ, 0x4, !P1 ;  /* 0x00000004ff007807 */ /* 0x000fe20004800000 */
[----:B------:R-:W-:-:S03]  /*2a9f0*/  USEL UR9, UR9, URZ, !UP0 ;  /* 0x0000003f09097287 */ /* 0x000fc6000c000000 */
[----:B------:R-:W-:Y:S02]  /*2aa00*/  SEL R0, R0, RZ, !P0 ;  /* 0x000000ff00007207 */ /* 0x000fe40004000000 */
[----:B------:R-:W-:Y:S02]  /*2aa10*/  IADD3 R14, P2, R14, UR4, RZ ;  /* 0x000000040e0e7c10 */ /* 0x000fe4000ff5e0ff */
[----:B------:R-:W-:Y:S01]  /*2aa20*/  ISETP.NE.U32.AND P1, PT, R0, RZ, PT ;  /* 0x000000ff0000720c */ /* 0x000fe20003f25070 */
[----:B------:R-:W-:Y:S01]  /*2aa30*/  ULEA UR11, UR9, UR10, 0x11 ;  /* 0x0000000a090b7291 */ /* 0x000fe2000f8e883f */
[----:B------:R-:W-:Y:S02]  /*2aa40*/  IADD3.X R13, R13, UR7, RZ, P2, !PT ;  /* 0x000000070d0d7c10 */ /* 0x000fe400097fe4ff */
[----:B------:R-:W-:Y:S01]  /*2aa50*/  IADD3 R16, P2, R16, UR4, RZ ;  /* 0x0000000410107c10 */ /* 0x000fe2000ff5e0ff */
[----:B------:R-:W-:Y:S01]  /*2aa60*/  IMAD.MOV.U32 R4, RZ, RZ, R14 ;  /* 0x000000ffff047224 */ /* 0x000fe200078e000e */
[----:B------:R-:W-:Y:S01]  /*2aa70*/  MOV R5, R13 ;  /* 0x0000000d00057202 */ /* 0x000fe20000000f00 */
[----:B------:R-:W-:Y:S01]  /*2aa80*/  VIADD R0, R3, UR11 ;  /* 0x0000000b03007c36 */ /* 0x000fe20008000000 */
[----:B------:R-:W-:-:S02]  /*2aa90*/  IADD3.X R15, R15, UR7, RZ, P2, !PT ;  /* 0x000000070f0f7c10 */ /* 0x000fc400097fe4ff */
[----:B------:R-:W-:-:S04]  /*2aaa0*/  IADD3 R18, P3, R18, UR4, RZ ;  /* 0x0000000412127c10 */ /* 0x000fc8000ff7e0ff */
[----:B------:R-:W-:Y:S02]  /*2aab0*/  IADD3.X R17, R17, UR7, RZ, P3, !PT ;  /* 0x0000000711117c10 */ /* 0x000fe40009ffe4ff */
[----:B------:R-:W-:Y:S02]  /*2aac0*/  ISETP.GT.AND P2, PT, R2, 0x1, PT ;  /* 0x000000010200780c */ /* 0x000fe40003f44270 */
[----:B------:R-:W-:-:S04]  /*2aad0*/  IADD3 R20, P3, R20, UR4, RZ ;  /* 0x0000000414147c10 */ /* 0x000fc8000ff7e0ff */
[----:B------:R-:W-:Y:S02]  /*2aae0*/  IADD3.X R19, R19, UR7, RZ, P3, !PT ;  /* 0x0000000713137c10 */ /* 0x000fe40009ffe4ff */
[----:B------:R-:W-:-:S04]  /*2aaf0*/  IADD3 R22, P4, R22, UR4, RZ ;  /* 0x0000000416167c10 */ /* 0x000fc8000ff9e0ff */
[----:B------:R-:W-:Y:S02]  /*2ab00*/  IADD3.X R21, R21, UR7, RZ, P4, !PT ;  /* 0x0000000715157c10 */ /* 0x000fe4000a7fe4ff */
[----:B------:R-:W-:-:S04]  /*2ab10*/  IADD3 R218, P3, R218, UR4, RZ ;  /* 0x00000004dada7c10 */ /* 0x000fc8000ff7e0ff */
[----:B------:R-:W-:Y:S02]  /*2ab20*/  IADD3.X R217, R217, UR7, RZ, P3, !PT ;  /* 0x00000007d9d97c10 */ /* 0x000fe40009ffe4ff */
[----:B------:R-:W-:Y:S01]  /*2ab30*/  IADD3 R220, P3, R220, UR4, RZ ;  /* 0x00000004dcdc7c10 */ /* 0x000fe2000ff7e0ff */
[----:B------:R-:W-:Y:S02]  /*2ab40*/  WARPGROUP.DEPBAR.LE gsb0, 0x0 ;  /* 0x00008000000079c5 */ /* 0x000fe40000010000 */
[----:B------:R-:W-:Y:S06]  /*2ab50*/  BAR.SYNC.DEFER_BLOCKING 0x0 ;  /* 0x0000000000007b1d */ /* 0x000fec0000010000 */
[----:B------:R-:W-:Y:S01]  /*2ab60*/  @!PT LDS RZ, [RZ] ;  /* 0x00000000fffff984 */ /* 0x000fe20000000800 */
[----:B------:R-:W-:Y:S01]  /*2ab70*/  @!PT LDS RZ, [RZ] ;  /* 0x00000000fffff984 */ /* 0x000fe20000000800 */
[----:B------:R-:W-:Y:S01]  /*2ab80*/  @!PT LDS RZ, [RZ] ;  /* 0x00000000fffff984 */ /* 0x000fe20000000800 */
[----:B------:R1:W-:Y:S02]  /*2ab90*/  LDGSTS.E [R0], desc[UR48][R4.64], P1 ;  /* 0x0000000004007fae */ /* 0x0003e40008921870 */
[----:B-1----:R-:W-:-:S02]  /*2aba0*/  IMAD.MOV.U32 R4, RZ, RZ, R16 ;  /* 0x000000ffff047224 */ /* 0x002fc400078e0010 */
[----:B------:R-:W-:-:S05]  /*2abb0*/  IMAD.MOV.U32 R5, RZ, RZ, R15 ;  /* 0x000000ffff057224 */ /* 0x000fca00078e000f */
[----:B------:R1:W-:Y:S02]  /*2abc0*/  LDGSTS.E [R0+0x4000], desc[UR48][R4.64], P1 ;  /* 0x0400000004007fae */ /* 0x0003e40008921870 */
[----:B-1----:R-:W-:Y:S01]  /*2abd0*/  MOV R4, R18 ;  /* 0x0000001200047202 */ /* 0x002fe20000000f00 */
[----:B------:R-:W-:-:S05]  /*2abe0*/  IMAD.MOV.U32 R5, RZ, RZ, R17 ;  /* 0x000000ffff057224 */ /* 0x000fca00078e0011 */
[----:B------:R1:W-:Y:S02]  /*2abf0*/  LDGSTS.E [R0+0x8000], desc[UR48][R4.64], P1 ;  /* 0x0800000004007fae */ /* 0x0003e40008921870 */
[----:B-1----:R-:W-:-:S04]  /*2ac00*/  SEL R4, RZ, 0x4, !P2 ;  /* 0x00000004ff047807 */ /* 0x002fc80005000000 */
[----:B------:R-:W-:Y:S02]  /*2ac10*/  SEL R4, R4, RZ, !P0 ;  /* 0x000000ff04047207 */ /* 0x000fe40004000000 */
[----:B------:R-:W-:Y:S02]  /*2ac20*/  MOV R5, R19 ;  /* 0x0000001300057202 */ /* 0x000fe40000000f00 */
[----:B------:R-:W-:Y:S01]  /*2ac30*/  ISETP.NE.U32.AND P2, PT, R4, RZ, PT ;  /* 0x000000ff0400720c */ /* 0x000fe20003f45070 */
[----:B------:R-:W-:-:S05]  /*2ac40*/  IMAD.MOV.U32 R4, RZ, RZ, R20 ;  /* 0x000000ffff047224 */ /* 0x000fca00078e0014 */
[----:B------:R1:W-:Y:S01]  /*2ac50*/  LDGSTS.E [R0+0xc000], desc[UR48][R4.64], P1 ;  /* 0x0c00000004007fae */ /* 0x0003e20008921870 */
[----:B------:R-:W-:-:S04]  /*2ac60*/  IADD3 R216, P1, R216, UR4, RZ ;  /* 0x00000004d8d87c10 */ /* 0x000fc8000ff3e0ff */
[----:B------:R-:W-:Y:S01]  /*2ac70*/  IADD3.X R23, R23, UR7, RZ, P1, !PT ;  /* 0x0000000717177c10 */ /* 0x000fe20008ffe4ff */
[----:B-1----:R-:W-:Y:S02]  /*2ac80*/  IMAD.MOV.U32 R4, RZ, RZ, R22 ;  /* 0x000000ffff047224 */ /* 0x002fe400078e0016 */
[----:B------:R-:W-:-:S05]  /*2ac90*/  IMAD.MOV.U32 R5, RZ, RZ, R21 ;  /* 0x000000ffff057224 */ /* 0x000fca00078e0015 */
[----:B------:R1:W-:Y:S01]  /*2aca0*/  LDGSTS.E [R0+0x4], desc[UR48][R4.64], P2 ;  /* 0x0000400004007fae */ /* 0x0003e20009121870 */
[----:B------:R-:W-:Y:S02]  /*2acb0*/  ISETP.GT.AND P1, PT, R2, 0x2, PT ;  /* 0x000000020200780c */ /* 0x000fe40003f24270 */
[----:B-1----:R-:W-:Y:S01]  /*2acc0*/  MOV R4, R216 ;  /* 0x000000d800047202 */ /* 0x002fe20000000f00 */
[----:B------:R-:W-:-:S05]  /*2acd0*/  IMAD.MOV.U32 R5, RZ, RZ, R23 ;  /* 0x000000ffff057224 */ /* 0x000fca00078e0017 */
[----:B------:R1:W-:Y:S01]  /*2ace0*/  LDGSTS.E [R0+0x4004], desc[UR48][R4.64], P2 ;  /* 0x0400400004007fae */ /* 0x0003e20009121870 */
[----:B------:R-:W-:Y:S01]  /*2acf0*/  IADD3.X R219, R219, UR7, RZ, P3, !PT ;  /* 0x00000007dbdb7c10 */ /* 0x000fe20009ffe4ff */
[----:B-1----:R-:W-:Y:S01]  /*2ad00*/  IMAD.MOV.U32 R4, RZ, RZ, R218 ;  /* 0x000000ffff047224 */ /* 0x002fe200078e00da */
[----:B------:R-:W-:-:S05]  /*2ad10*/  MOV R5, R217 ;  /* 0x000000d900057202 */ /* 0x000fca0000000f00 */
[----:B------:R1:W-:Y:S01]  /*2ad20*/  LDGSTS.E [R0+0x8004], desc[UR48][R4.64], P2 ;  /* 0x0800400004007fae */ /* 0x0003e20009121870 */
[----:B------:R-:W-:Y:S02]  /*2ad30*/  IADD3 R222, P4, R222, UR4, RZ ;  /* 0x00000004dede7c10 */ /* 0x000fe4000ff9e0ff */
[----:B-1----:R-:W-:-:S04]  /*2ad40*/  SEL R4, RZ, 0x4, !P1 ;  /* 0x00000004ff047807 */ /* 0x002fc80004800000 */
[----:B------:R-:W-:Y:S01]  /*2ad50*/  SEL R4, R4, RZ, !P0 ;  /* 0x000000ff04047207 */ /* 0x000fe20004000000 */
[----:B------:R-:W-:-:S03]  /*2ad60*/  IMAD.MOV.U32 R5, RZ, RZ, R219 ;  /* 0x000000ffff057224 */ /* 0x000fc600078e00db */
[----:B------:R-:W-:Y:S01]  /*2ad70*/  ISETP.NE.U32.AND P1, PT, R4, RZ, PT ;  /* 0x000000ff0400720c */ /* 0x000fe20003f25070 */
[----:B------:R-:W-:Y:S01]  /*2ad80*/  IMAD.MOV.U32 R4, RZ, RZ, R220 ;  /* 0x000000ffff047224 */ /* 0x000fe200078e00dc */
[----:B------:R-:W-:-:S04]  /*2ad90*/  IADD3.X R221, R221, UR7, RZ, P4, !PT ;  /* 0x00000007dddd7c10 */ /* 0x000fc8000a7fe4ff */
[----:B------:R1:W-:Y:S01]  /*2ada0*/  LDGSTS.E [R0+0xc004], desc[UR48][R4.64], P2 ;  /* 0x0c00400004007fae */ /* 0x0003e20009121870 */
[----:B------:R-:W-:Y:S02]  /*2adb0*/  IADD3 R224, P2, R224, UR4, RZ ;  /* 0x00000004e0e07c10 */ /* 0x000fe4000ff5e0ff */
[----:B------:R-:W-:Y:S02]  /*2adc0*/  IADD3 R226, P3, R226, UR4, RZ ;  /* 0x00000004e2e27c10 */ /* 0x000fe4000ff7e0ff */
[----:B------:R-:W-:Y:S02]  /*2add0*/  IADD3.X R223, R223, UR7, RZ, P2, !PT ;  /* 0x00000007dfdf7c10 */ /* 0x000fe400097fe4ff */
[----:B-1----:R-:W-:Y:S01]  /*2ade0*/  MOV R4, R222 ;  /* 0x000000de00047202 */ /* 0x002fe20000000f00 */
[----:B------:R-:W-:Y:S01]  /*2adf0*/  IMAD.MOV.U32 R5, RZ, RZ, R221 ;  /* 0x000000ffff057224 */ /* 0x000fe200078e00dd */
[----:B------:R-:W-:-:S04]  /*2ae00*/  IADD3.X R225, R225, UR7, RZ, P3, !PT ;  /* 0x00000007e1e17c10 */ /* 0x000fc80009ffe4ff */
[----:B------:R1:W-:Y:S01]  /*2ae10*/  LDGSTS.E [R0+0x8], desc[UR48][R4.64], P1 ;  /* 0x0000800004007fae */ /* 0x0003e20008921870 */
[----:B------:R-:W-:Y:S01]  /*2ae20*/  ISETP.GT.AND P2, PT, R2, 0x3, PT ;  /* 0x000000030200780c */ /* 0x000fe20003f44270 */
[----:B-1----:R-:W-:Y:S01]  /*2ae30*/  IMAD.MOV.U32 R4, RZ, RZ, R224 ;  /* 0x000000ffff047224 */ /* 0x002fe200078e00e0 */
[----:B------:R-:W-:-:S05]  /*2ae40*/  MOV R5, R223 ;  /* 0x000000df00057202 */ /* 0x000fca0000000f00 */
[----:B------:R1:W-:Y:S01]  /*2ae50*/  LDGSTS.E [R0+0x4008], desc[UR48][R4.64], P1 ;  /* 0x0400800004007fae */ /* 0x0003e20008921870 */
[----:B------:R-:W-:Y:S01]  /*2ae60*/  IADD3 R228, P3, R228, UR4, RZ ;  /* 0x00000004e4e47c10 */ /* 0x000fe2000ff7e0ff */
[----:B-1----:R-:W-:Y:S02]  /*2ae70*/  IMAD.MOV.U32 R4, RZ, RZ, R226 ;  /* 0x000000ffff047224 */ /* 0x002fe400078e00e2 */
[----:B------:R-:W-:-:S05]  /*2ae80*/  IMAD.MOV.U32 R5, RZ, RZ, R225 ;  /* 0x000000ffff057224 */ /* 0x000fca00078e00e1 */
[----:B------:R1:W-:Y:S01]  /*2ae90*/  LDGSTS.E [R0+0x8008], desc[UR48][R4.64], P1 ;  /* 0x0800800004007fae */ /* 0x0003e20008921870 */
[----:B------:R-:W-:Y:S02]  /*2aea0*/  IADD3.X R227, R227, UR7, RZ, P3, !PT ;  /* 0x00000007e3e37c10 */ /* 0x000fe40009ffe4ff */
[----:B-1----:R-:W-:-:S04]  /*2aeb0*/  SEL R4, RZ, 0x4, !P2 ;  /* 0x00000004ff047807 */ /* 0x002fc80005000000 */
[----:B------:R-:W-:Y:S01]  /*2aec0*/  SEL R4, R4, RZ, !P0 ;  /* 0x000000ff04047207 */ /* 0x000fe20004000000 */
[----:B------:R-:W-:Y:S01]  /*2aed0*/  IMAD.MOV.U32 R5, RZ, RZ, R227 ;  /* 0x000000ffff057224 */ /* 0x000fe200078e00e3 */
[----:B------:R-:W-:Y:S02]  /*2aee0*/  IADD3 R230, P4, R230, UR4, RZ ;  /* 0x00000004e6e67c10 */ /* 0x000fe4000ff9e0ff */
[----:B------:R-:W-:Y:S02]  /*2aef0*/  ISETP.NE.U32.AND P2, PT, R4, RZ, PT ;  /* 0x000000ff0400720c */ /* 0x000fe40003f45070 */
[----:B------:R-:W-:Y:S02]  /*2af00*/  MOV R4, R228 ;  /* 0x000000e400047202 */ /* 0x000fe40000000f00 */
[----:B------:R-:W-:-:S03]  /*2af10*/  IADD3.X R229, R229, UR7, RZ, P4, !PT ;  /* 0x00000007e5e57c10 */ /* 0x000fc6000a7fe4ff */
[----:B------:R1:W-:Y:S01]  /*2af20*/  LDGSTS.E [R0+0xc008], desc[UR48][R4.64], P1 ;  /* 0x0c00800004007fae */ /* 0x0003e20008921870 */
[----:B------:R-:W-:Y:S02]  /*2af30*/  IADD3 R232, P1, R232, UR4, RZ ;  /* 0x00000004e8e87c10 */ /* 0x000fe4000ff3e0ff */
[----:B------:R-:W-:Y:S02]  /*2af40*/  IADD3 R234, P3, R234, UR4, RZ ;  /* 0x00000004eaea7c10 */ /* 0x000fe4000ff7e0ff */
[----:B------:R-:W-:Y:S01]  /*2af50*/  IADD3.X R231, R231, UR7, RZ, P1, !PT ;  /* 0x00000007e7e77c10 */ /* 0x000fe20008ffe4ff */
[----:B-1----:R-:W-:Y:S01]  /*2af60*/  IMAD.MOV.U32 R4, RZ, RZ, R230 ;  /* 0x000000ffff047224 */ /* 0x002fe200078e00e6 */
[----:B------:R-:W-:Y:S02]  /*2af70*/  MOV R5, R229 ;  /* 0x000000e500057202 */ /* 0x000fe40000000f00 */
[----:B------:R-:W-:-:S03]  /*2af80*/  IADD3.X R233, R233, UR7, RZ, P3, !PT ;  /* 0x00000007e9e97c10 */ /* 0x000fc60009ffe4ff */
[----:B------:R1:W-:Y:S01]  /*2af90*/  LDGSTS.E [R0+0xc], desc[UR48][R4.64], P2 ;  /* 0x0000c00004007fae */ /* 0x0003e20009121870 */
[----:B------:R-:W-:Y:S01]  /*2afa0*/  ISETP.GT.AND P1, PT, R2, 0x20, PT ;  /* 0x000000200200780c */ /* 0x000fe20003f24270 */
[----:B-1----:R-:W-:Y:S02]  /*2afb0*/  IMAD.MOV.U32 R4, RZ, RZ, R232 ;  /* 0x000000ffff047224 */ /* 0x002fe400078e00e8 */
[----:B------:R-:W-:-:S05]  /*2afc0*/  IMAD.MOV.U32 R5, RZ, RZ, R231 ;  /* 0x000000ffff057224 */ /* 0x000fca00078e00e7 */
[----:B------:R1:W-:Y:S01]  /*2afd0*/  LDGSTS.E [R0+0x400c], desc[UR48][R4.64], P2 ;  /* 0x0400c00004007fae */ /* 0x0003e20009121870 */
[----:B------:R-:W-:Y:S02]  /*2afe0*/  IADD3 R236, P3, R236, UR4, RZ ;  /* 0x00000004ecec7c10 */ /* 0x000fe4000ff7e0ff */
[----:B-1----:R-:W-:Y:S01]  /*2aff0*/  MOV R4, R234 ;  /* 0x000000ea00047202 */ /* 0x002fe20000000f00 */
[----:B------:R-:W-:-:S05]  /*2b000*/  IMAD.MOV.U32 R5, RZ, RZ, R233 ;  /* 0x000000ffff057224 */ /* 0x000fca00078e00e9 */
[----:B------:R1:W-:Y:S01]  /*2b010*/  LDGSTS.E [R0+0x800c], desc[UR48][R4.64], P2 ;  /* 0x0800c00004007fae */ /* 0x0003e20009121870 */
[----:B---3--:R-:W-:Y:S02]  /*2b020*/  IADD3 R10, P4, R10, UR4, RZ ;  /* 0x000000040a0a7c10 */ /* 0x008fe4000ff9e0ff */
[----:B------:R-:W-:Y:S02]  /*2b030*/  IADD3.X R235, R235, UR7, RZ, P3, !PT ;  /* 0x00000007ebeb7c10 */ /* 0x000fe40009ffe4ff */
[----:B-1----:R-:W-:-:S04]  /*2b040*/  SEL R4, RZ, 0x4, !P1 ;  /* 0x00000004ff047807 */ /* 0x002fc80004800000 */
[----:B------:R-:W-:Y:S02]  /*2b050*/  SEL R4, R4, RZ, !P0 ;  /* 0x000000ff04047207 */ /* 0x000fe40004000000 */
[----:B--2---:R-:W-:Y:S02]  /*2b060*/  IADD3.X R12, R12, UR7, RZ, P4, !PT ;  /* 0x000000070c0c7c10 */ /* 0x004fe4000a7fe4ff */
[----:B------:R-:W-:Y:S01]  /*2b070*/  ISETP.NE.U32.AND P1, PT, R4, RZ, PT ;  /* 0x000000ff0400720c */ /* 0x000fe20003f25070 */
[----:B------:R-:W-:Y:S01]  /*2b080*/  IMAD.MOV.U32 R4, RZ, RZ, R236 ;  /* 0x000000ffff047224 */ /* 0x000fe200078e00ec */
[----:B------:R-:W-:Y:S01]  /*2b090*/  MOV R5, R235 ;  /* 0x000000eb00057202 */ /* 0x000fe20000000f00 */
[----:B------:R-:W-:Y:S04]  /*2b0a0*/  STL [R1+0x844], R10 ;  /* 0x0008440a01007387 */ /* 0x000fe80000100800 */
[----:B------:R1:W-:Y:S04]  /*2b0b0*/  STL [R1+0x840], R12 ;  /* 0x0008400c01007387 */ /* 0x0003e80000100800 */
[----:B------:R2:W-:Y:S01]  /*2b0c0*/  LDGSTS.E [R0+0xc00c], desc[UR48][R4.64], P2 ;  /* 0x0c00c00004007fae */ /* 0x0005e20009121870 */
[----:B----4-:R-:W-:-:S03]  /*2b0d0*/  IADD3 R8, P2, R8, UR4, RZ ;  /* 0x0000000408087c10 */ /* 0x010fc6000ff5e0ff */
[----:B------:R-:W3:Y:S04]  /*2b0e0*/  LDL.LU R214, [R1+0x858] ;  /* 0x0008580001d67983 */ /* 0x000ee80000300800 */
[----:B------:R-:W4:Y:S01]  /*2b0f0*/  LDL.LU R213, [R1+0x85c] ;  /* 0x00085c0001d57983 */ /* 0x000f220000300800 */
[----:B--2---:R-:W-:Y:S02]  /*2b100*/  IMAD.MOV.U32 R5, RZ, RZ, R12 ;  /* 0x000000ffff057224 */ /* 0x004fe400078e000c */
[----:B------:R-:W-:Y:S01]  /*2b110*/  IMAD.MOV.U32 R4, RZ, RZ, R10 ;  /* 0x000000ffff047224 */ /* 0x000fe200078e000a */
[----:B-1----:R-:W2:Y:S01]  /*2b120*/  LDL.LU R12, [R1+0x860] ;  /* 0x00086000010c7983 */ /* 0x002ea20000300800 */
[----:B------:R-:W-:-:S03]  /*2b130*/  IADD3 R6, P3, R6, UR4, RZ ;  /* 0x0000000406067c10 */ /* 0x000fc6000ff7e0ff */
[----:B------:R-:W2:Y:S01]  /*2b140*/  LDL.LU R10, [R1+0x864] ;  /* 0x00086400010a7983 */ /* 0x000ea20000300800 */
[----:B------:R-:W-:Y:S02]  /*2b150*/  IADD3.X R9, R9, UR7, RZ, P2, !PT ;  /* 0x0000000709097c10 */ /* 0x000fe400097fe4ff */
[----:B------:R-:W-:Y:S01]  /*2b160*/  IADD3.X R7, R7, UR7, RZ, P3, !PT ;  /* 0x0000000707077c10 */ /* 0x000fe20009ffe4ff */
[----:B------:R1:W-:Y:S04]  /*2b170*/  LDGSTS.E [R0+0x10000], desc[UR48][R4.64], P1 ;  /* 0x1000000004007fae */ /* 0x0003e80008921870 */
[----:B------:R-:W-:Y:S04]  /*2b180*/  STL [R1+0x84c], R8 ;  /* 0x00084c0801007387 */ /* 0x000fe80000100800 */
[----:B------:R1:W-:Y:S02]  /*2b190*/  STL [R1+0x848], R9 ;  /* 0x0008480901007387 */ /* 0x0003e40000100800 */
[----:B-1----:R-:W-:Y:S01]  /*2b1a0*/  MOV R4, R8 ;  /* 0x0000000800047202 */ /* 0x002fe20000000f00 */
[----:B------:R-:W-:Y:S01]  /*2b1b0*/  IMAD.MOV.U32 R5, RZ, RZ, R9 ;  /* 0x000000ffff057224 */ /* 0x000fe200078e0009 */
[----:B------:R-:W-:Y:S04]  /*2b1c0*/  STL [R1+0x854], R6 ;  /* 0x0008540601007387 */ /* 0x000fe80000100800 */
[----:B------:R1:W-:Y:S04]  /*2b1d0*/  STL [R1+0x850], R7 ;  /* 0x0008500701007387 */ /* 0x0003e80000100800 */
[----:B------:R1:W-:Y:S04]  /*2b1e0*/  LDGSTS.E [R0+0x14000], desc[UR48][R4.64], P1 ;  /* 0x1400000004007fae */ /* 0x0003e80008921870 */
[----:B------:R-:W2:Y:S04]  /*2b1f0*/  LDL.LU R9, [R1+0x868] ;  /* 0x0008680001097983 */ /* 0x000ea80000300800 */
[----:B------:R-:W2:Y:S01]  /*2b200*/  LDL.LU R8, [R1+0x86c] ;  /* 0x00086c0001087983 */ /* 0x000ea20000300800 */
[----:B-1----:R-:W-:Y:S01]  /*2b210*/  MOV R5, R7 ;  /* 0x0000000700057202 */ /* 0x002fe20000000f00 */
[----:B------:R-:W-:-:S02]  /*2b220*/  IMAD.MOV.U32 R4, RZ, RZ, R6 ;  /* 0x000000ffff047224 */ /* 0x000fc400078e0006 */
[----:B------:R-:W2:Y:S04]  /*2b230*/  LDL.LU R7, [R1+0x870] ;  /* 0x0008700001077983 */ /* 0x000ea80000300800 */
[----:B------:R-:W2:Y:S01]  /*2b240*/  LDL.LU R6, [R1+0x874] ;  /* 0x0008740001067983 */ /* 0x000ea20000300800 */
[----:B------:R-:W-:-:S03]  /*2b250*/  ISETP.GT.AND P2, PT, R2, 0x21, PT ;  /* 0x000000210200780c */ /* 0x000fc60003f44270 */
[----:B------:R1:W-:Y:S02]  /*2b260*/  LDGSTS.E [R0+0x18000], desc[UR48][R4.64], P1 ;  /* 0x1800000004007fae */ /* 0x0003e40008921870 */
[----:B-1----:R-:W-:-:S04]  /*2b270*/  SEL R4, RZ, 0x4, !P2 ;  /* 0x00000004ff047807 */ /* 0x002fc80005000000 */
[----:B------:R-:W-:-:S04]  /*2b280*/  SEL R4, R4, RZ, !P0 ;  /* 0x000000ff04047207 */ /* 0x000fc80004000000 */
[----:B------:R-:W-:Y:S02]  /*2b290*/  ISETP.NE.U32.AND P2, PT, R4, RZ, PT ;  /* 0x000000ff0400720c */ /* 0x000fe40003f45070 */
[----:B----4-:R-:W-:-:S04]  /*2b2a0*/  IADD3 R213, P3, R213, UR4, RZ ;  /* 0x00000004d5d57c10 */ /* 0x010fc8000ff7e0ff */
[----:B---3--:R-:W-:Y:S01]  /*2b2b0*/  IADD3.X R214, R214, UR7, RZ, P3, !PT ;  /* 0x00000007d6d67c10 */ /* 0x008fe20009ffe4ff */
[----:B------:R-:W-:Y:S01]  /*2b2c0*/  STL [R1+0x85c], R213 ;  /* 0x00085cd501007387 */ /* 0x000fe20000100800 */
[----:B--2---:R-:W-:-:S03]  /*2b2d0*/  IADD3 R10, P4, R10, UR4, RZ ;  /* 0x000000040a0a7c10 */ /* 0x004fc6000ff9e0ff */
[----:B------:R1:W-:Y:S01]  /*2b2e0*/  STL [R1+0x858], R214 ;  /* 0x000858d601007387 */ /* 0x0003e20000100800 */
[----:B------:R-:W-:Y:S01]  /*2b2f0*/  IADD3.X R12, R12, UR7, RZ, P4, !PT ;  /* 0x000000070c0c7c10 */ /* 0x000fe2000a7fe4ff */
[----:B------:R-:W-:Y:S02]  /*2b300*/  IMAD.MOV.U32 R4, RZ, RZ, R213 ;  /* 0x000000ffff047224 */ /* 0x000fe400078e00d5 */
[----:B------:R-:W-:Y:S01]  /*2b310*/  STL [R1+0x864], R10 ;  /* 0x0008640a01007387 */ /* 0x000fe20000100800 */
[----:B------:R-:W-:-:S03]  /*2b320*/  IMAD.MOV.U32 R5, RZ, RZ, R214 ;  /* 0x000000ffff057224 */ /* 0x000fc600078e00d6 */
[----:B------:R2:W-:Y:S04]  /*2b330*/  STL [R1+0x860], R12 ;  /* 0x0008600c01007387 */ /* 0x0005e80000100800 */
[----:B-1----:R-:W3:Y:S04]  /*2b340*/  LDL.LU R214, [R1+0x878] ;  /* 0x0008780001d67983 */ /* 0x002ee80000300800 */
[----:B------:R-:W4:Y:S04]  /*2b350*/  LDL.LU R213, [R1+0x87c] ;  /* 0x00087c0001d57983 */ /* 0x000f280000300800 */
[----:B------:R1:W-:Y:S01]  /*2b360*/  LDGSTS.E [R0+0x1c000], desc[UR48][R4.64], P1 ;  /* 0x1c00000004007fae */ /* 0x0003e20008921870 */
[----:B------:R-:W-:Y:S01]  /*2b370*/  IADD3 R8, P1, R8, UR4, RZ ;  /* 0x0000000408087c10 */ /* 0x000fe2000ff3e0ff */
[----:B-1----:R-:W-:Y:S01]  /*2b380*/  IMAD.MOV.U32 R5, RZ, RZ, R12 ;  /* 0x000000ffff057224 */ /* 0x002fe200078e000c */
[----:B------:R-:W-:Y:S01]  /*2b390*/  MOV R4, R10 ;  /* 0x0000000a00047202 */ /* 0x000fe20000000f00 */
[----:B--2---:R-:W2:Y:S01]  /*2b3a0*/  LDL.LU R12, [R1+0x880] ;  /* 0x00088000010c7983 */ /* 0x004ea20000300800 */
[----:B------:R-:W-:-:S03]  /*2b3b0*/  IADD3.X R9, R9, UR7, RZ, P1, !PT ;  /* 0x0000000709097c10 */ /* 0x000fc60008ffe4ff */
[----:B------:R-:W2:Y:S01]  /*2b3c0*/  LDL.LU R10, [R1+0x884] ;  /* 0x00088400010a7983 */ /* 0x000ea20000300800 */
[----:B------:R-:W-:-:S03]  /*2b3d0*/  IADD3 R6, P3, R6, UR4, RZ ;  /* 0x0000000406067c10 */ /* 0x000fc6000ff7e0ff */
[----:B------:R1:W-:Y:S01]  /*2b3e0*/  LDGSTS.E [R0+0x10004], desc[UR48][R4.64], P2 ;  /* 0x1000400004007fae */ /* 0x0003e20009121870 */
[----:B------:R-:W-:-:S03]  /*2b3f0*/  IADD3.X R7, R7, UR7, RZ, P3, !PT ;  /* 0x0000000707077c10 */ /* 0x000fc60009ffe4ff */
[----:B------:R-:W-:Y:S04]  /*2b400*/  STL [R1+0x86c], R8 ;  /* 0x00086c0801007387 */ /* 0x000fe80000100800 */
[----:B------:R1:W-:Y:S02]  /*2b410*/  STL [R1+0x868], R9 ;  /* 0x0008680901007387 */ /* 0x0003e40000100800 */
[----:B-1----:R-:W-:Y:S01]  /*2b420*/  IMAD.MOV.U32 R4, RZ, RZ, R8 ;  /* 0x000000ffff047224 */ /* 0x002fe200078e0008 */
[----:B------:R-:W-:Y:S01]  /*2b430*/  MOV R5, R9 ;  /* 0x0000000900057202 */ /* 0x000fe20000000f00 */
[----:B------:R-:W-:Y:S04]  /*2b440*/  STL [R1+0x874], R6 ;  /* 0x0008740601007387 */ /* 0x000fe80000100800 */
[----:B------:R1:W-:Y:S04]  /*2b450*/  STL [R1+0x870], R7 ;  /* 0x0008700701007387 */ /* 0x0003e80000100800 */
[----:B------:R-:W2:Y:S04]  /*2b460*/  LDL.LU R9, [R1+0x888] ;  /* 0x0008880001097983 */ /* 0x000ea80000300800 */
[----:B------:R-:W2:Y:S04]  /*2b470*/  LDL.LU R8, [R1+0x88c] ;  /* 0x00088c0001087983 */ /* 0x000ea80000300800 */
[----:B------:R1:W-:Y:S02]  /*2b480*/  LDGSTS.E [R0+0x14004], desc[UR48][R4.64], P2 ;  /* 0x1400400004007fae */ /* 0x0003e40009121870 */
[----:B-1----:R-:W-:-:S02]  /*2b490*/  IMAD.MOV.U32 R5, RZ, RZ, R7 ;  /* 0x000000ffff057224 */ /* 0x002fc400078e0007 */
[----:B------:R-:W-:Y:S01]  /*2b4a0*/  IMAD.MOV.U32 R4, RZ, RZ, R6 ;  /* 0x000000ffff047224 */ /* 0x000fe200078e0006 */
        /* <DEDUP_REMOVED lines=8> */
[----:B---3--:R-:W-:Y:S02]  /*2b530*/  IADD3.X R214, R214, UR7, RZ, P3, !PT ;  /* 0x00000007d6d67c10 */ /* 0x008fe40009ffe4ff */
[----:B------:R-:W-:-:S03]  /*2b540*/  MOV R4, R213 ;  /* 0x000000d500047202 */ /* 0x000fc60000000f00 */
[----:B------:R-:W-:-:S05]  /*2b550*/  IMAD.MOV.U32 R5, RZ, RZ, R214 ;  /* 0x000000ffff057224 */ /* 0x000fca00078e00d6 */
[----:B------:R1:W-:Y:S01]  /*2b560*/  LDGSTS.E [R0+0x1c004], desc[UR48][R4.64], P2 ;  /* 0x1c00400004007fae */ /* 0x0003e20009121870 */
[----:B--2---:R-:W-:-:S04]  /*2b570*/  IADD3 R10, P4, R10, UR4, RZ ;  /* 0x000000040a0a7c10 */ /* 0x004fc8000ff9e0ff */
[----:B------:R-:W-:Y:S01]  /*2b580*/  IADD3.X R12, R12, UR7, RZ, P4, !PT ;  /* 0x000000070c0c7c10 */ /* 0x000fe2000a7fe4ff */
[----:B-1----:R-:W-:Y:S01]  /*2b590*/  IMAD.MOV.U32 R4, RZ, RZ, R10 ;  /* 0x000000ffff047224 */ /* 0x002fe200078e000a */
[----:B------:R1:W-:Y:S02]  /*2b5a0*/  STL [R1+0x87c], R213 ;  /* 0x00087cd501007387 */ /* 0x0003e40000100800 */
[----:B------:R-:W-:Y:S02]  /*2b5b0*/  MOV R5, R12 ;  /* 0x0000000c00057202 */ /* 0x000fe40000000f00 */
[----:B------:R-:W-:Y:S04]  /*2b5c0*/  STL [R1+0x878], R214 ;  /* 0x000878d601007387 */ /* 0x000fe80000100800 */
[----:B------:R2:W-:Y:S04]  /*2b5d0*/  STL [R1+0x884], R10 ;  /* 0x0008840a01007387 */ /* 0x0005e80000100800 */
[----:B------:R3:W-:Y:S04]  /*2b5e0*/  STL [R1+0x880], R12 ;  /* 0x0008800c01007387 */ /* 0x0007e80000100800 */
[----:B------:R-:W4:Y:S04]  /*2b5f0*/  LDL.LU R215, [R1+0x89c] ;  /* 0x00089c0001d77983 */ /* 0x000f280000300800 */
[----:B------:R1:W-:Y:S01]  /*2b600*/  LDGSTS.E [R0+0x10008], desc[UR48][R4.64], P1 ;  /* 0x1000800004007fae */ /* 0x0003e20008921870 */
[----:B------:R-:W-:-:S04]  /*2b610*/  IADD3 R8, P2, R8, UR4, RZ ;  /* 0x0000000408087c10 */ /* 0x000fc8000ff5e0ff */
[----:B------:R-:W-:Y:S01]  /*2b620*/  IADD3.X R9, R9, UR7, RZ, P2, !PT ;  /* 0x0000000709097c10 */ /* 0x000fe200097fe4ff */
[----:B------:R-:W-:Y:S01]  /*2b630*/  STL [R1+0x88c], R8 ;  /* 0x00088c0801007387 */ /* 0x000fe20000100800 */
[----:B-1----:R-:W-:-:S03]  /*2b640*/  IMAD.MOV.U32 R4, RZ, RZ, R8 ;  /* 0x000000ffff047224 */ /* 0x002fc600078e0008 */
[----:B------:R1:W-:Y:S01]  /*2b650*/  STL [R1+0x888], R9 ;  /* 0x0008880901007387 */ /* 0x0003e20000100800 */
[----:B------:R-:W-:-:S05]  /*2b660*/  IMAD.MOV.U32 R5, RZ, RZ, R9 ;  /* 0x000000ffff057224 */ /* 0x000fca00078e0009 */
[----:B------:R3:W-:Y:S01]  /*2b670*/  LDGSTS.E [R0+0x14008], desc[UR48][R4.64], P1 ;  /* 0x1400800004007fae */ /* 0x0007e20008921870 */
[----:B------:R-:W-:-:S04]  /*2b680*/  IADD3 R6, P3, R6, UR4, RZ ;  /* 0x0000000406067c10 */ /* 0x000fc8000ff7e0ff */
[----:B------:R-:W-:Y:S01]  /*2b690*/  IADD3.X R7, R7, UR7, RZ, P3, !PT ;  /* 0x0000000707077c10 */ /* 0x000fe20009ffe4ff */
[----:B------:R-:W-:Y:S01]  /*2b6a0*/  STL [R1+0x894], R6 ;  /* 0x0008940601007387 */ /* 0x000fe20000100800 */
[----:B---3--:R-:W-:-:S03]  /*2b6b0*/  MOV R4, R6 ;  /* 0x0000000600047202 */ /* 0x008fc60000000f00 */
[----:B------:R-:W3:Y:S01]  /*2b6c0*/  LDL.LU R213, [R1+0x8a4] ;  /* 0x0008a40001d57983 */ /* 0x000ee20000300800 */
[----:B------:R-:W-:-:S03]  /*2b6d0*/  IMAD.MOV.U32 R5, RZ, RZ, R7 ;  /* 0x000000ffff057224 */ /* 0x000fc600078e0007 */
[----:B------:R1:W-:Y:S04]  /*2b6e0*/  STL [R1+0x890], R7 ;  /* 0x0008900701007387 */ /* 0x0003e80000100800 */
[----:B--2---:R-:W2:Y:S04]  /*2b6f0*/  LDL.LU R10, [R1+0x8ac] ;  /* 0x0008ac00010a7983 */ /* 0x004ea80000300800 */
[----:B------:R-:W3:Y:S04]  /*2b700*/  LDL.LU R214, [R1+0x8a0] ;  /* 0x0008a00001d67983 */ /* 0x000ee80000300800 */
[----:B------:R-:W3:Y:S04]  /*2b710*/  LDL.LU R12, [R1+0x8a8] ;  /* 0x0008a800010c7983 */ /* 0x000ee80000300800 */
[----:B-1----:R-:W3:Y:S04]  /*2b720*/  LDL.LU R9, [R1+0x8b0] ;  /* 0x0008b00001097983 */ /* 0x002ee80000300800 */
[----:B------:R-:W3:Y:S04]  /*2b730*/  LDL.LU R8, [R1+0x8b4] ;  /* 0x0008b40001087983 */ /* 0x000ee80000300800 */
[----:B------:R-:W3:Y:S04]  /*2b740*/  LDL.LU R7, [R1+0x8b8] ;  /* 0x0008b80001077983 */ /* 0x000ee80000300800 */
[----:B------:R-:W3:Y:S04]  /*2b750*/  LDL.LU R6, [R1+0x8bc] ;  /* 0x0008bc0001067983 */ /* 0x000ee80000300800 */
[----:B------:R1:W-:Y:S04]  /*2b760*/  LDGSTS.E [R0+0x18008], desc[UR48][R4.64], P1 ;  /* 0x1800800004007fae */ /* 0x0003e80008921870 */
[----:B------:R-:W2:Y:S01]  /*2b770*/  LDL.LU R5, [R1+0x898] ;  /* 0x0008980001057983 */ /* 0x000ea20000300800 */
[----:B------:R-:W-:-:S04]  /*2b780*/  ISETP.GT.AND P2, PT, R2, 0x23, PT ;  /* 0x000000230200780c */ /* 0x000fc80003f44270 */
[----:B-1----:R-:W-:-:S04]  /*2b790*/  SEL R4, RZ, 0x4, !P2 ;  /* 0x00000004ff047807 */ /* 0x002fc80005000000 */
[----:B------:R-:W-:-:S04]  /*2b7a0*/  SEL R4, R4, RZ, !P0 ;  /* 0x000000ff04047207 */ /* 0x000fc80004000000 */
[----:B------:R-:W-:Y:S02]  /*2b7b0*/  ISETP.NE.U32.AND P2, PT, R4, RZ, PT ;  /* 0x000000ff0400720c */ /* 0x000fe40003f45070 */
[----:B----4-:R-:W-:-:S05]  /*2b7c0*/  IADD3 R215, P3, R215, UR4, RZ ;  /* 0x00000004d7d77c10 */ /* 0x010fca000ff7e0ff */
[----:B------:R-:W-:Y:S01]  /*2b7d0*/  IMAD.MOV.U32 R4, RZ, RZ, R215 ;  /* 0x000000ffff047224 */ /* 0x000fe200078e00d7 */
[----:B------:R-:W-:Y:S01]  /*2b7e0*/  STL [R1+0x89c], R215 ;  /* 0x00089cd701007387 */ /* 0x000fe20000100800 */
[----:B--2---:R-:W-:Y:S02]  /*2b7f0*/  IADD3.X R5, R5, UR7, RZ, P3, !PT ;  /* 0x0000000705057c10 */ /* 0x004fe40009ffe4ff */
[----:B------:R-:W-:-:S03]  /*2b800*/  IADD3 R10, P3, R10, UR4, RZ ;  /* 0x000000040a0a7c10 */ /* 0x000fc6000ff7e0ff */
[----:B------:R1:W-:Y:S01]  /*2b810*/  LDGSTS.E [R0+0x1c008], desc[UR48][R4.64], P1 ;  /* 0x1c00800004007fae */ /* 0x0003e20008921870 */
[----:B---3--:R-:W-:Y:S02]  /*2b820*/  IADD3 R213, P1, R213, UR4, RZ ;  /* 0x00000004d5d57c10 */ /* 0x008fe4000ff3e0ff */
[----:B------:R-:W-:Y:S02]  /*2b830*/  IADD3.X R12, R12, UR7, RZ, P3, !PT ;  /* 0x000000070c0c7c10 */ /* 0x000fe40009ffe4ff */
[----:B------:R-:W-:Y:S02]  /*2b840*/  IADD3.X R214, R214, UR7, RZ, P1, !PT ;  /* 0x00000007d6d67c10 */ /* 0x000fe40008ffe4ff */
[----:B------:R-:W-:Y:S01]  /*2b850*/  IADD3 R8, P1, R8, UR4, RZ ;  /* 0x0000000408087c10 */ /* 0x000fe2000ff3e0ff */
[----:B------:R2:W-:Y:S01]  /*2b860*/  STL [R1+0x898], R5 ;  /* 0x0008980501007387 */ /* 0x0005e20000100800 */
[----:B------:R-:W-:Y:S02]  /*2b870*/  IADD3 R6, P3, R6, UR4, RZ ;  /* 0x0000000406067c10 */ /* 0x000fe4000ff7e0ff */
[----:B------:R-:W-:Y:S01]  /*2b880*/  IADD3.X R9, R9, UR7, RZ, P1, !PT ;  /* 0x0000000709097c10 */ /* 0x000fe20008ffe4ff */
[----:B------:R-:W-:Y:S01]  /*2b890*/  STL [R1+0x8a4], R213 ;  /* 0x0008a4d501007387 */ /* 0x000fe20000100800 */
[----:B-1----:R-:W-:-:S02]  /*2b8a0*/  MOV R4, R213 ;  /* 0x000000d500047202 */ /* 0x002fc40000000f00 */
[----:B------:R-:W-:Y:S01]  /*2b8b0*/  IADD3.X R7, R7, UR7, RZ, P3, !PT ;  /* 0x0000000707077c10 */ /* 0x000fe20009ffe4ff */
[----:B------:R-:W-:Y:S01]  /*2b8c0*/  STL [R1+0x8a0], R214 ;  /* 0x0008a0d601007387 */ /* 0x000fe20000100800 */
[----:B--2---:R-:W-:-:S03]  /*2b8d0*/  IMAD.MOV.U32 R5, RZ, RZ, R214 ;  /* 0x000000ffff057224 */ /* 0x004fc600078e00d6 */
[----:B------:R-:W-:Y:S04]  /*2b8e0*/  STL [R1+0x8ac], R10 ;  /* 0x0008ac0a01007387 */ /* 0x000fe80000100800 */
[----:B------:R1:W-:Y:S04]  /*2b8f0*/  STL [R1+0x8a8], R12 ;  /* 0x0008a80c01007387 */ /* 0x0003e80000100800 */
[----:B------:R-:W-:Y:S04]  /*2b900*/  STL [R1+0x8b4], R8 ;  /* 0x0008b40801007387 */ /* 0x000fe80000100800 */
[----:B------:R2:W-:Y:S04]  /*2b910*/  STL [R1+0x8b0], R9 ;  /* 0x0008b00901007387 */ /* 0x0005e80000100800 */
[----:B------:R3:W-:Y:S04]  /*2b920*/  LDGSTS.E [R0+0x1000c], desc[UR48][R4.64], P2 ;  /* 0x1000c00004007fae */ /* 0x0007e80009121870 */
[----:B------:R-:W-:Y:S04]  /*2b930*/  STL [R1+0x8bc], R6 ;  /* 0x0008bc0601007387 */ /* 0x000fe80000100800 */
[----:B------:R4:W-:Y:S01]  /*2b940*/  STL [R1+0x8b8], R7 ;  /* 0x0008b80701007387 */ /* 0x0009e20000100800 */
[----:B---3--:R-:W-:Y:S01]  /*2b950*/  MOV R5, R12 ;  /* 0x0000000c00057202 */ /* 0x008fe20000000f00 */
[----:B------:R-:W-:-:S02]  /*2b960*/  IMAD.MOV.U32 R4, RZ, RZ, R10 ;  /* 0x000000ffff047224 */ /* 0x000fc400078e000a */
[----:B-1----:R-:W3:Y:S04]  /*2b970*/  LDL.LU R12, [R1+0x500] ;  /* 0x00050000010c7983 */ /* 0x002ee80000300800 */
[----:B------:R-:W3:Y:S04]  /*2b980*/  LDL.LU R10, [R1+0x504] ;  /* 0x00050400010a7983 */ /* 0x000ee80000300800 */
[----:B------:R1:W-:Y:S02]  /*2b990*/  LDGSTS.E [R0+0x1400c], desc[UR48][R4.64], P2 ;  /* 0x1400c00004007fae */ /* 0x0003e40009121870 */
[----:B-1----:R-:W-:-:S02]  /*2b9a0*/  IMAD.MOV.U32 R4, RZ, RZ, R8 ;  /* 0x000000ffff047224 */ /* 0x002fc400078e0008 */
[----:B------:R-:W-:Y:S02]  /*2b9b0*/  IMAD.MOV.U32 R5, RZ, RZ, R9 ;  /* 0x000000ffff057224 */ /* 0x000fe400078e0009 */
[----:B--2---:R-:W2:Y:S04]  /*2b9c0*/  LDL.LU R9, [R1+0x508] ;  /* 0x0005080001097983 */ /* 0x004ea80000300800 */
[----:B------:R1:W-:Y:S04]  /*2b9d0*/  LDGSTS.E [R0+0x1800c], desc[UR48][R4.64], P2 ;  /* 0x1800c00004007fae */ /* 0x0003e80009121870 */
[----:B------:R-:W2:Y:S01]  /*2b9e0*/  LDL.LU R8, [R1+0x50c] ;  /* 0x00050c0001087983 */ /* 0x000ea20000300800 */
[----:B-1----:R-:W-:Y:S01]  /*2b9f0*/  IMAD.MOV.U32 R5, RZ, RZ, R7 ;  /* 0x000000ffff057224 */ /* 0x002fe200078e0007 */
[----:B------:R-:W-:-:S02]  /*2ba00*/  MOV R4, R6 ;  /* 0x0000000600047202 */ /* 0x000fc40000000f00 */
[----:B----4-:R-:W4:Y:S04]  /*2ba10*/  LDL.LU R7, [R1+0x510] ;  /* 0x0005100001077983 */ /* 0x010f280000300800 */
[----:B------:R-:W4:Y:S01]  /*2ba20*/  LDL.LU R6, [R1+0x514] ;  /* 0x0005140001067983 */ /* 0x000f220000300800 */
[----:B------:R-:W-:-:S03]  /*2ba30*/  ISETP.GT.AND P1, PT, R2, 0x4, PT ;  /* 0x000000040200780c */ /* 0x000fc60003f24270 */
[----:B------:R1:W-:Y:S01]  /*2ba40*/  LDGSTS.E [R0+0x1c00c], desc[UR48][R4.64], P2 ;  /* 0x1c00c00004007fae */ /* 0x0003e20009121870 */
[----:B------:R-:W-:Y:S02]  /*2ba50*/  IADD3 R238, P2, R238, UR4, RZ ;  /* 0x00000004eeee7c10 */ /* 0x000fe4000ff5e0ff */
[----:B-1----:R-:W-:-:S04]  /*2ba60*/  SEL R0, RZ, 0x4, !P1 ;  /* 0x00000004ff007807 */ /* 0x002fc80004800000 */
[----:B------:R-:W-:-:S04]  /*2ba70*/  SEL R0, R0, RZ, !P0 ;  /* 0x000000ff00007207 */ /* 0x000fc80004000000 */
[----:B------:R-:W-:Y:S02]  /*2ba80*/  ISETP.NE.U32.AND P1, PT, R0, RZ, PT ;  /* 0x000000ff0000720c */ /* 0x000fe40003f25070 */
[----:B------:R-:W-:Y:S02]  /*2ba90*/  LOP3.LUT R0, R3, 0x10, RZ, 0x3c, !PT ;  /* 0x0000001003007812 */ /* 0x000fe400078e3cff */
[----:B------:R-:W-:Y:S02]  /*2baa0*/  IADD3.X R237, R237, UR7, RZ, P2, !PT ;  /* 0x00000007eded7c10 */ /* 0x000fe400097fe4ff */
[----:B------:R-:W-:Y:S01]  /*2bab0*/  IADD3 R240, P2, R240, UR4, RZ ;  /* 0x00000004f0f07c10 */ /* 0x000fe2000ff5e0ff */
[----:B------:R-:W-:Y:S01]  /*2bac0*/  VIADD R0, R0, UR11 ;  /* 0x0000000b00007c36 */ /* 0x000fe20008000000 */
[----:B------:R-:W-:Y:S01]  /*2bad0*/  MOV R4, R238 ;  /* 0x000000ee00047202 */ /* 0x000fe20000000f00 */
[----:B------:R-:W-:Y:S01]  /*2bae0*/  IMAD.MOV.U32 R5, RZ, RZ, R237 ;  /* 0x000000ffff057224 */ /* 0x000fe200078e00ed */
[----:B------:R-:W-:-:S02]  /*2baf0*/  IADD3.X R239, R239, UR7, RZ, P2, !PT ;  /* 0x00000007efef7c10 */ /* 0x000fc400097fe4ff */
[----:B------:R-:W-:Y:S02]  /*2bb00*/  IADD3 R242, P3, R242, UR4, RZ ;  /* 0x00000004f2f27c10 */ /* 0x000fe4000ff7e0ff */
[----:B------:R1:W-:Y:S02]  /*2bb10*/  LDGSTS.E [R0], desc[UR48][R4.64], P1 ;  /* 0x0000000004007fae */ /* 0x0003e40008921870 */
[----:B------:R-:W-:Y:S02]  /*2bb20*/  IADD3.X R241, R241, UR7, RZ, P3, !PT ;  /* 0x00000007f1f17c10 */ /* 0x000fe40009ffe4ff */
        /* <DEDUP_REMOVED lines=32> */
[----:B------:R-:W-:Y:S02]  /*2bd30*/  IADD3.X R251, R251, UR7, RZ, P3, !PT ;  /* 0x00000007fbfb7c10 */ /* 0x000fe40009ffe4ff */
[----:B-1----:R-:W-:-:S04]  /*2bd40*/  SEL R4, RZ, 0x4, !P1 ;  /* 0x00000004ff047807 */ /* 0x002fc80004800000 */
[----:B------:R-:W-:Y:S02]  /*2bd50*/  SEL R4, R4, RZ, !P0 ;  /* 0x000000ff04047207 */ /* 0x000fe40004000000 */
[----:B------:R-:W-:Y:S02]  /*2bd60*/  MOV R5, R251 ;  /* 0x000000fb00057202 */ /* 0x000fe40000000f00 */
[----:B------:R-:W-:Y:S01]  /*2bd70*/  ISETP.NE.U32.AND P1, PT, R4, RZ, PT ;  /* 0x000000ff0400720c */ /* 0x000fe20003f25070 */
[----:B------:R-:W-:-:S05]  /*2bd80*/  IMAD.MOV.U32 R4, RZ, RZ, R252 ;  /* 0x000000ffff047224 */ /* 0x000fca00078e00fc */
[----:B------:R1:W-:Y:S01]  /*2bd90*/  LDGSTS.E [R0+0xc004], desc[UR48][R4.64], P2 ;  /* 0x0c00400004007fae */ /* 0x0003e20009121870 */
[----:B---3--:R-:W-:-:S04]  /*2bda0*/  IADD3 R10, P4, R10, UR4, RZ ;  /* 0x000000040a0a7c10 */ /* 0x008fc8000ff9e0ff */
[----:B------:R-:W-:Y:S01]  /*2bdb0*/  IADD3.X R12, R12, UR7, RZ, P4, !PT ;  /* 0x000000070c0c7c10 */ /* 0x000fe2000a7fe4ff */
[----:B------:R-:W-:Y:S01]  /*2bdc0*/  STL [R1+0x504], R10 ;  /* 0x0005040a01007387 */ /* 0x000fe20000100800 */
[----:B-1----:R-:W-:-:S03]  /*2bdd0*/  IMAD.MOV.U32 R4, RZ, RZ, R10 ;  /* 0x000000ffff047224 */ /* 0x002fc600078e000a */
[----:B------:R1:W-:Y:S01]  /*2bde0*/  STL [R1+0x500], R12 ;  /* 0x0005000c01007387 */ /* 0x0003e20000100800 */
[----:B------:R-:W-:-:S03]  /*2bdf0*/  MOV R5, R12 ;  /* 0x0000000c00057202 */ /* 0x000fc60000000f00 */
[----:B------:R-:W3:Y:S04]  /*2be00*/  LDL.LU R214, [R1+0x518] ;  /* 0x0005180001d67983 */ /* 0x000ee80000300800 */
[----:B------:R-:W3:Y:S04]  /*2be10*/  LDL.LU R213, [R1+0x51c] ;  /* 0x00051c0001d57983 */ /* 0x000ee80000300800 */
[----:B-1----:R-:W3:Y:S04]  /*2be20*/  LDL.LU R12, [R1+0x520] ;  /* 0x00052000010c7983 */ /* 0x002ee80000300800 */
[----:B------:R-:W3:Y:S01]  /*2be30*/  LDL.LU R10, [R1+0x524] ;  /* 0x00052400010a7983 */ /* 0x000ee20000300800 */
[----:B--2---:R-:W-:-:S03]  /*2be40*/  IADD3 R8, P2, R8, UR4, RZ ;  /* 0x0000000408087c10 */ /* 0x004fc6000ff5e0ff */
[----:B------:R1:W-:Y:S01]  /*2be50*/  LDGSTS.E [R0+0x8], desc[UR48][R4.64], P1 ;  /* 0x0000800004007fae */ /* 0x0003e20008921870 */
[----:B------:R-:W-:-:S03]  /*2be60*/  IADD3.X R9, R9, UR7, RZ, P2, !PT ;  /* 0x0000000709097c10 */ /* 0x000fc600097fe4ff */
[----:B------:R-:W-:Y:S01]  /*2be70*/  STL [R1+0x50c], R8 ;  /* 0x00050c0801007387 */ /* 0x000fe20000100800 */
[----:B----4-:R-:W-:Y:S01]  /*2be80*/  IADD3 R6, P3, R6, UR4, RZ ;  /* 0x0000000406067c10 */ /* 0x010fe2000ff7e0ff */
[----:B-1----:R-:W-:Y:S01]  /*2be90*/  IMAD.MOV.U32 R4, RZ, RZ, R8 ;  /* 0x000000ffff047224 */ /* 0x002fe200078e0008 */
[----:B------:R-:W-:Y:S02]  /*2bea0*/  MOV R5, R9 ;  /* 0x0000000900057202 */ /* 0x000fe40000000f00 */
[----:B------:R-:W-:Y:S01]  /*2beb0*/  IADD3.X R7, R7, UR7, RZ, P3, !PT ;  /* 0x0000000707077c10 */ /* 0x000fe20009ffe4ff */
[----:B------:R1:W-:Y:S04]  /*2bec0*/  STL [R1+0x508], R9 ;  /* 0x0005080901007387 */ /* 0x0003e80000100800 */
[----:B------:R-:W-:Y:S04]  /*2bed0*/  STL [R1+0x514], R6 ;  /* 0x0005140601007387 */ /* 0x000fe80000100800 */
[----:B------:R2:W-:Y:S04]  /*2bee0*/  STL [R1+0x510], R7 ;  /* 0x0005100701007387 */ /* 0x0005e80000100800 */
[----:B------:R4:W-:Y:S04]  /*2bef0*/  LDGSTS.E [R0+0x4008], desc[UR48][R4.64], P1 ;  /* 0x0400800004007fae */ /* 0x0009e80008921870 */
[----:B-1----:R-:W3:Y:S04]  /*2bf00*/  LDL.LU R9, [R1+0x528] ;  /* 0x0005280001097983 */ /* 0x002ee80000300800 */
[----:B------:R-:W3:Y:S01]  /*2bf10*/  LDL.LU R8, [R1+0x52c] ;  /* 0x00052c0001087983 */ /* 0x000ee20000300800 */
[----:B----4-:R-:W-:Y:S01]  /*2bf20*/  MOV R5, R7 ;  /* 0x0000000700057202 */ /* 0x010fe20000000f00 */
[----:B------:R-:W-:-:S02]  /*2bf30*/  IMAD.MOV.U32 R4, RZ, RZ, R6 ;  /* 0x000000ffff047224 */ /* 0x000fc400078e0006 */
[----:B--2---:R-:W2:Y:S04]  /*2bf40*/  LDL.LU R7, [R1+0x530] ;  /* 0x0005300001077983 */ /* 0x004ea80000300800 */
[----:B------:R-:W4:Y:S01]  /*2bf50*/  LDL.LU R6, [R1+0x534] ;  /* 0x0005340001067983 */ /* 0x000f220000300800 */
[----:B------:R-:W-:-:S03]  /*2bf60*/  ISETP.GT.AND P2, PT, R2, 0x7, PT ;  /* 0x000000070200780c */ /* 0x000fc60003f44270 */
[----:B------:R1:W-:Y:S02]  /*2bf70*/  LDGSTS.E [R0+0x8008], desc[UR48][R4.64], P1 ;  /* 0x0800800004007fae */ /* 0x0003e40008921870 */
[----:B-1----:R-:W-:-:S04]  /*2bf80*/  SEL R4, RZ, 0x4, !P2 ;  /* 0x00000004ff047807 */ /* 0x002fc80005000000 */
[----:B------:R-:W-:-:S04]  /*2bf90*/  SEL R4, R4, RZ, !P0 ;  /* 0x000000ff04047207 */ /* 0x000fc80004000000 */
[----:B------:R-:W-:Y:S02]  /*2bfa0*/  ISETP.NE.U32.AND P2, PT, R4, RZ, PT ;  /* 0x000000ff0400720c */ /* 0x000fe40003f45070 */
[----:B---3--:R-:W-:-:S04]  /*2bfb0*/  IADD3 R213, P3, R213, UR4, RZ ;  /* 0x00000004d5d57c10 */ /* 0x008fc8000ff7e0ff */
[----:B------:R-:W-:Y:S02]  /*2bfc0*/  IADD3.X R214, R214, UR7, RZ, P3, !PT ;  /* 0x00000007d6d67c10 */ /* 0x000fe40009ffe4ff */
[----:B------:R-:W-:Y:S01]  /*2bfd0*/  IADD3 R10, P4, R10, UR4, RZ ;  /* 0x000000040a0a7c10 */ /* 0x000fe2000ff9e0ff */
[----:B------:R-:W-:Y:S01]  /*2bfe0*/  STL [R1+0x51c], R213 ;  /* 0x00051cd501007387 */ /* 0x000fe20000100800 */
[----:B------:R-:W-:Y:S02]  /*2bff0*/  IMAD.MOV.U32 R4, RZ, RZ, R213 ;  /* 0x000000ffff047224 */ /* 0x000fe400078e00d5 */
[----:B------:R-:W-:Y:S01]  /*2c000*/  IADD3.X R12, R12, UR7, RZ, P4, !PT ;  /* 0x000000070c0c7c10 */ /* 0x000fe2000a7fe4ff */
[----:B------:R1:W-:Y:S01]  /*2c010*/  STL [R1+0x518], R214 ;  /* 0x000518d601007387 */ /* 0x0003e20000100800 */
[----:B------:R-:W-:-:S03]  /*2c020*/  MOV R5, R214 ;  /* 0x000000d600057202 */ /* 0x000fc60000000f00 */
[----:B------:R-:W-:Y:S04]  /*2c030*/  STL [R1+0x524], R10 ;  /* 0x0005240a01007387 */ /* 0x000fe80000100800 */
[----:B------:R3:W-:Y:S04]  /*2c040*/  STL [R1+0x520], R12 ;  /* 0x0005200c01007387 */ /* 0x0007e80000100800 */
[----:B-1----:R-:W2:Y:S04]  /*2c050*/  LDL.LU R214, [R1+0x538] ;  /* 0x0005380001d67983 */ /* 0x002ea80000300800 */
[----:B------:R1:W-:Y:S04]  /*2c060*/  LDGSTS.E [R0+0xc008], desc[UR48][R4.64], P1 ;  /* 0x0c00800004007fae */ /* 0x0003e80008921870 */
[----:B------:R-:W2:Y:S01]  /*2c070*/  LDL.LU R213, [R1+0x53c] ;  /* 0x00053c0001d57983 */ /* 0x000ea20000300800 */
[----:B-1----:R-:W-:Y:S01]  /*2c080*/  MOV R5, R12 ;  /* 0x0000000c00057202 */ /* 0x002fe20000000f00 */
[----:B------:R-:W-:-:S02]  /*2c090*/  IMAD.MOV.U32 R4, RZ, RZ, R10 ;  /* 0x000000ffff047224 */ /* 0x000fc400078e000a */
[----:B---3--:R-:W3:Y:S04]  /*2c0a0*/  LDL.LU R12, [R1+0x8c0] ;  /* 0x0008c000010c7983 */ /* 0x008ee80000300800 */
[----:B------:R-:W3:Y:S01]  /*2c0b0*/  LDL.LU R10, [R1+0x8c4] ;  /* 0x0008c400010a7983 */ /* 0x000ee20000300800 */
[----:B------:R-:W-:-:S03]  /*2c0c0*/  IADD3 R8, P1, R8, UR4, RZ ;  /* 0x0000000408087c10 */ /* 0x000fc6000ff3e0ff */
[----:B------:R1:W-:Y:S01]  /*2c0d0*/  LDGSTS.E [R0+0xc], desc[UR48][R4.64], P2 ;  /* 0x0000c00004007fae */ /* 0x0003e20009121870 */
[----:B------:R-:W-:Y:S02]  /*2c0e0*/  IADD3.X R9, R9, UR7, RZ, P1, !PT ;  /* 0x0000000709097c10 */ /* 0x000fe40008ffe4ff */
[----:B----4-:R-:W-:Y:S01]  /*2c0f0*/  IADD3 R6, P3, R6, UR4, RZ ;  /* 0x0000000406067c10 */ /* 0x010fe2000ff7e0ff */
[----:B------:R-:W-:Y:S03]  /*2c100*/  STL [R1+0x52c], R8 ;  /* 0x00052c0801007387 */ /* 0x000fe60000100800 */
[----:B--2---:R-:W-:Y:S01]  /*2c110*/  IADD3.X R7, R7, UR7, RZ, P3, !PT ;  /* 0x0000000707077c10 */ /* 0x004fe20009ffe4ff */
[----:B-1----:R-:W-:Y:S01]  /*2c120*/  IMAD.MOV.U32 R4, RZ, RZ, R8 ;  /* 0x000000ffff047224 */ /* 0x002fe200078e0008 */
[----:B------:R-:W-:Y:S01]  /*2c130*/  MOV R5, R9 ;  /* 0x0000000900057202 */ /* 0x000fe20000000f00 */
[----:B------:R1:W-:Y:S04]  /*2c140*/  STL [R1+0x528], R9 ;  /* 0x0005280901007387 */ /* 0x0003e80000100800 */
[----:B------:R-:W-:Y:S04]  /*2c150*/  STL [R1+0x534], R6 ;  /* 0x0005340601007387 */ /* 0x000fe80000100800 */
[----:B------:R2:W-:Y:S04]  /*2c160*/  STL [R1+0x530], R7 ;  /* 0x0005300701007387 */ /* 0x0005e80000100800 */
[----:B-1----:R-:W4:Y:S04]  /*2c170*/  LDL.LU R9, [R1+0x8c8] ;  /* 0x0008c80001097983 */ /* 0x002f280000300800 */
[----:B------:R1:W-:Y:S04]  /*2c180*/  LDGSTS.E [R0+0x400c], desc[UR48][R4.64], P2 ;  /* 0x0400c00004007fae */ /* 0x0003e80009121870 */
[----:B------:R-:W4:Y:S01]  /*2c190*/  LDL.LU R8, [R1+0x8cc] ;  /* 0x0008cc0001087983 */ /* 0x000f220000300800 */
[----:B-1----:R-:W-:Y:S01]  /*2c1a0*/  MOV R5, R7 ;  /* 0x0000000700057202 */ /* 0x002fe20000000f00 */
[----:B------:R-:W-:-:S02]  /*2c1b0*/  IMAD.MOV.U32 R4, RZ, RZ, R6 ;  /* 0x000000ffff047224 */ /* 0x000fc400078e0006 */
[----:B--2---:R-:W2:Y:S04]  /*2c1c0*/  LDL.LU R7, [R1+0x8d0] ;  /* 0x0008d00001077983 */ /* 0x004ea80000300800 */
[----:B------:R-:W2:Y:S01]  /*2c1d0*/  LDL.LU R6, [R1+0x8d4] ;  /* 0x0008d40001067983 */ /* 0x000ea20000300800 */
[----:B------:R-:W-:-:S03]  /*2c1e0*/  ISETP.GT.AND P1, PT, R2, 0x24, PT ;  /* 0x000000240200780c */ /* 0x000fc60003f24270 */
[----:B------:R1:W-:Y:S02]  /*2c1f0*/  LDGSTS.E [R0+0x800c], desc[UR48][R4.64], P2 ;  /* 0x0800c00004007fae */ /* 0x0003e40009121870 */
[----:B-1----:R-:W-:-:S04]  /*2c200*/  SEL R4, RZ, 0x4, !P1 ;  /* 0x00000004ff047807 */ /* 0x002fc80004800000 */
[----:B------:R-:W-:-:S04]  /*2c210*/  SEL R4, R4, RZ, !P0 ;  /* 0x000000ff04047207 */ /* 0x000fc80004000000 */
[----:B------:R-:W-:Y:S02]  /*2c220*/  ISETP.NE.U32.AND P1, PT, R4, RZ, PT ;  /* 0x000000ff0400720c */ /* 0x000fe40003f25070 */
[----:B------:R-:W-:-:S04]  /*2c230*/  IADD3 R213, P3, R213, UR4, RZ ;  /* 0x00000004d5d57c10 */ /* 0x000fc8000ff7e0ff */
[----:B------:R-:W-:Y:S01]  /*2c240*/  IADD3.X R214, R214, UR7, RZ, P3, !PT ;  /* 0x00000007d6d67c10 */ /* 0x000fe20009ffe4ff */
[----:B------:R-:W-:Y:S01]  /*2c250*/  IMAD.MOV.U32 R4, RZ, RZ, R213 ;  /* 0x000000ffff047224 */ /* 0x000fe200078e00d5 */
[----:B------:R-:W-:Y:S02]  /*2c260*/  STL [R1+0x53c], R213 ;  /* 0x00053cd501007387 */ /* 0x000fe40000100800 */
[----:B------:R-:W-:Y:S02]  /*2c270*/  MOV R5, R214 ;  /* 0x000000d600057202 */ /* 0x000fe40000000f00 */
[----:B---3--:R-:W-:Y:S01]  /*2c280*/  IADD3 R10, P4, R10, UR4, RZ ;  /* 0x000000040a0a7c10 */ /* 0x008fe2000ff9e0ff */
[----:B------:R1:W-:Y:S03]  /*2c290*/  STL [R1+0x538], R214 ;  /* 0x000538d601007387 */ /* 0x0003e60000100800 */
[----:B------:R-:W-:Y:S01]  /*2c2a0*/  IADD3.X R12, R12, UR7, RZ, P4, !PT ;  /* 0x000000070c0c7c10 */ /* 0x000fe2000a7fe4ff */
[----:B------:R-:W-:Y:S04]  /*2c2b0*/  STL [R1+0x8c4], R10 ;  /* 0x0008c40a01007387 */ /* 0x000fe80000100800 */
[----:B------:R3:W-:Y:S04]  /*2c2c0*/  STL [R1+0x8c0], R12 ;  /* 0x0008c00c01007387 */ /* 0x0007e80000100800 */
[----:B------:R3:W-:Y:S04]  /*2c2d0*/  LDGSTS.E [R0+0xc00c], desc[UR48][R4.64], P2 ;  /* 0x0c00c00004007fae */ /* 0x0007e80009121870 */
[----:B-1----:R-:W2:Y:S04]  /*2c2e0*/  LDL.LU R214, [R1+0x8d8] ;  /* 0x0008d80001d67983 */ /* 0x002ea80000300800 */
[----:B------:R-:W2:Y:S01]  /*2c2f0*/  LDL.LU R213, [R1+0x8dc] ;  /* 0x0008dc0001d57983 */ /* 0x000ea20000300800 */
[----:B---3--:R-:W-:Y:S01]  /*2c300*/  MOV R5, R12 ;  /* 0x0000000c00057202 */ /* 0x008fe20000000f00 */
[----:B------:R-:W-:-:S02]  /*2c310*/  IMAD.MOV.U32 R4, RZ, RZ, R10 ;  /* 0x000000ffff047224 */ /* 0x000fc400078e000a */
[----:B------:R-:W3:Y:S04]  /*2c320*/  LDL.LU R12, [R1+0x8e0] ;  /* 0x0008e000010c7983 */ /* 0x000ee80000300800 */
[----:B------:R-:W3:Y:S04]  /*2c330*/  LDL.LU R10, [R1+0x8e4] ;  /* 0x0008e400010a7983 */ /* 0x000ee80000300800 */
[----:B------:R1:W-:Y:S01]  /*2c340*/  LDGSTS.E [R0+0x10000], desc[UR48][R4.64], P1 ;  /* 0x1000000004007fae */ /* 0x0003e20008921870 */
[----:B----4-:R-:W-:-:S04]  /*2c350*/  IADD3 R8, P2, R8, UR4, RZ ;  /* 0x0000000408087c10 */ /* 0x010fc8000ff5e0ff */
[----:B------:R-:W-:Y:S01]  /*2c360*/  IADD3.X R9, R9, UR7, RZ, P2, !PT ;  /* 0x0000000709097c10 */ /* 0x000fe200097fe4ff */
[----:B------:R-:W-:Y:S01]  /*2c370*/  STL [R1+0x8cc], R8 ;  /* 0x0008cc0801007387 */ /* 0x000fe20000100800 */
[----:B-1----:R-:W-:Y:S02]  /*2c380*/  IMAD.MOV.U32 R4, RZ, RZ, R8 ;  /* 0x000000ffff047224 */ /* 0x002fe400078e0008 */
[----:B------:R-:W-:Y:S02]  /*2c390*/  MOV R5, R9 ;  /* 0x0000000900057202 */ /* 0x000fe40000000f00 */
[----:B--2---:R-:W-:Y:S01]  /*2c3a0*/  IADD3 R6, P3, R6, UR4, RZ ;  /* 0x0000000406067c10 */ /* 0x004fe2000ff7e0ff */
[----:B------:R1:W-:Y:S03]  /*2c3b0*/  STL [R1+0x8c8], R9 ;  /* 0x0008c80901007387 */ /* 0x0003e60000100800 */
[----:B------:R-:W-:Y:S01]  /*2c3c0*/  IADD3.X R7, R7, UR7, RZ, P3, !PT ;  /* 0x0000000707077c10 */ /* 0x000fe20009ffe4ff */
        /* <DEDUP_REMOVED lines=14> */
[----:B------:R-:W-:-:S04]  /*2c4b0*/  IADD3 R213, P3, R213, UR4, RZ ;  /* 0x00000004d5d57c10 */ /* 0x000fc8000ff7e0ff */
[----:B------:R-:W-:Y:S02]  /*2c4c0*/  IADD3.X R214, R214, UR7, RZ, P3, !PT ;  /* 0x00000007d6d67c10 */ /* 0x000fe40009ffe4ff */
[----:B---3--:R-:W-:Y:S01]  /*2c4d0*/  IADD3 R10, P4, R10, UR4, RZ ;  /* 0x000000040a0a7c10 */ /* 0x008fe2000ff9e0ff */
        /* <DEDUP_REMOVED lines=10> */
[----:B-1----:R-:W-:Y:S01]  /*2c580*/  IMAD.MOV.U32 R4, RZ, RZ, R10 ;  /* 0x000000ffff047224 */ /* 0x002fe200078e000a */
[----:B------:R-:W-:-:S02]  /*2c590*/  MOV R5, R12 ;  /* 0x0000000c00057202 */ /* 0x000fc40000000f00 */
        /* <DEDUP_REMOVED lines=27> */
[----:B------:R-:W-:-:S03]  /*2c750*/  IMAD.MOV.U32 R4, RZ, RZ, R213 ;  /* 0x000000ffff047224 */ /* 0x000fc600078e00d5 */
[----:B------:R-:W-:Y:S02]  /*2c760*/  MOV R5, R214 ;  /* 0x000000d600057202 */ /* 0x000fe40000000f00 */
[----:B---3--:R-:W-:-:S03]  /*2c770*/  IADD3 R10, P4, R10, UR4, RZ ;  /* 0x000000040a0a7c10 */ /* 0x008fc6000ff9e0ff */
[----:B------:R1:W-:Y:S01]  /*2c780*/  LDGSTS.E [R0+0x1c004], desc[UR48][R4.64], P2 ;  /* 0x1c00400004007fae */ /* 0x0003e20009121870 */
[----:B------:R-:W-:-:S03]  /*2c790*/  IADD3.X R12, R12, UR7, RZ, P4, !PT ;  /* 0x000000070c0c7c10 */ /* 0x000fc6000a7fe4ff */
[----:B------:R3:W-:Y:S04]  /*2c7a0*/  STL [R1+0x8fc], R213 ;  /* 0x0008fcd501007387 */ /* 0x0007e80000100800 */
[----:B------:R-:W-:Y:S01]  /*2c7b0*/  STL [R1+0x8f8], R214 ;  /* 0x0008f8d601007387 */ /* 0x000fe20000100800 */
[----:B-1----:R-:W-:Y:S01]  /*2c7c0*/  IMAD.MOV.U32 R4, RZ, RZ, R10 ;  /* 0x000000ffff047224 */ /* 0x002fe200078e000a */
[----:B------:R-:W-:Y:S02]  /*2c7d0*/  MOV R5, R12 ;  /* 0x0000000c00057202 */ /* 0x000fe40000000f00 */
[----:B------:R1:W-:Y:S04]  /*2c7e0*/  STL [R1+0x904], R10 ;  /* 0x0009040a01007387 */ /* 0x0003e80000100800 */
[----:B------:R1:W-:Y:S04]  /*2c7f0*/  STL [R1+0x900], R12 ;  /* 0x0009000c01007387 */ /* 0x0003e80000100800 */
        /* <DEDUP_REMOVED lines=11> */
[----:B---3--:R-:W2:Y:S04]  /*2c8b0*/  LDL.LU R213, [R1+0x924] ;  /* 0x0009240001d57983 */ /* 0x008ea80000300800 */
[----:B------:R3:W-:Y:S04]  /*2c8c0*/  STL [R1+0x910], R7 ;  /* 0x0009100701007387 */ /* 0x0007e80000100800 */
[----:B------:R-:W4:Y:S04]  /*2c8d0*/  LDL.LU R10, [R1+0x92c] ;  /* 0x00092c00010a7983 */ /* 0x000f280000300800 */
[----:B------:R1:W-:Y:S04]  /*2c8e0*/  LDGSTS.E [R0+0x14008], desc[UR48][R4.64], P1 ;  /* 0x1400800004007fae */ /* 0x0003e80008921870 */
[----:B------:R-:W4:Y:S04]  /*2c8f0*/  LDL.LU R214, [R1+0x920] ;  /* 0x0009200001d67983 */ /* 0x000f280000300800 */
[----:B------:R-:W4:Y:S01]  /*2c900*/  LDL.LU R12, [R1+0x928] ;  /* 0x00092800010c7983 */ /* 0x000f220000300800 */
[----:B-1----:R-:W-:Y:S01]  /*2c910*/  IMAD.MOV.U32 R4, RZ, RZ, R6 ;  /* 0x000000ffff047224 */ /* 0x002fe200078e0006 */
[----:B------:R-:W-:-:S02]  /*2c920*/  MOV R5, R7 ;  /* 0x0000000700057202 */ /* 0x000fc40000000f00 */
[----:B------:R-:W4:Y:S04]  /*2c930*/  LDL.LU R9, [R1+0x930] ;  /* 0x0009300001097983 */ /* 0x000f280000300800 */
[----:B------:R-:W4:Y:S04]  /*2c940*/  LDL.LU R8, [R1+0x934] ;  /* 0x0009340001087983 */ /* 0x000f280000300800 */
[----:B---3--:R-:W3:Y:S04]  /*2c950*/  LDL.LU R7, [R1+0x938] ;  /* 0x0009380001077983 */ /* 0x008ee80000300800 */
[----:B------:R-:W3:Y:S04]  /*2c960*/  LDL.LU R6, [R1+0x93c] ;  /* 0x00093c0001067983 */ /* 0x000ee80000300800 */
[----:B------:R1:W-:Y:S04]  /*2c970*/  LDGSTS.E [R0+0x18008], desc[UR48][R4.64], P1 ;  /* 0x1800800004007fae */ /* 0x0003e80008921870 */
[----:B------:R-:W2:Y:S01]  /*2c980*/  LDL.LU R5, [R1+0x918] ;  /* 0x0009180001057983 */ /* 0x000ea20000300800 */
[----:B------:R-:W-:-:S04]  /*2c990*/  ISETP.GT.AND P2, PT, R2, 0x27, PT ;  /* 0x000000270200780c */ /* 0x000fc80003f44270 */
[----:B-1----:R-:W-:-:S04]  /*2c9a0*/  SEL R4, RZ, 0x4, !P2 ;  /* 0x00000004ff047807 */ /* 0x002fc80005000000 */
[----:B------:R-:W-:-:S04]  /*2c9b0*/  SEL R4, R4, RZ, !P0 ;  /* 0x000000ff04047207 */ /* 0x000fc80004000000 */
[----:B------:R-:W-:Y:S02]  /*2c9c0*/  ISETP.NE.U32.AND P2, PT, R4, RZ, PT ;  /* 0x000000ff0400720c */ /* 0x000fe40003f45070 */
[----:B------:R-:W-:-:S05]  /*2c9d0*/  IADD3 R215, P3, R215, UR4, RZ ;  /* 0x00000004d7d77c10 */ /* 0x000fca000ff7e0ff */
[----:B------:R-:W-:Y:S01]  /*2c9e0*/  IMAD.MOV.U32 R4, RZ, RZ, R215 ;  /* 0x000000ffff047224 */ /* 0x000fe200078e00d7 */
[----:B------:R-:W-:Y:S01]  /*2c9f0*/  STL [R1+0x91c], R215 ;  /* 0x00091cd701007387 */ /* 0x000fe20000100800 */
[----:B--2---:R-:W-:-:S05]  /*2ca00*/  IADD3.X R5, R5, UR7, RZ, P3, !PT ;  /* 0x0000000705057c10 */ /* 0x004fca0009ffe4ff */
[----:B------:R1:W-:Y:S01]  /*2ca10*/  LDGSTS.E [R0+0x1c008], desc[UR48][R4.64], P1 ;  /* 0x1c00800004007fae */ /* 0x0003e20008921870 */
[----:B------:R-:W-:Y:S02]  /*2ca20*/  IADD3 R213, P1, R213, UR4, RZ ;  /* 0x00000004d5d57c10 */ /* 0x000fe4000ff3e0ff */
[----:B----4-:R-:W-:Y:S02]  /*2ca30*/  IADD3 R10, P3, R10, UR4, RZ ;  /* 0x000000040a0a7c10 */ /* 0x010fe4000ff7e0ff */
[----:B------:R-:W-:Y:S01]  /*2ca40*/  IADD3.X R214, R214, UR7, RZ, P1, !PT ;  /* 0x00000007d6d67c10 */ /* 0x000fe20008ffe4ff */
[----:B------:R2:W-:Y:S01]  /*2ca50*/  STL [R1+0x918], R5 ;  /* 0x0009180501007387 */ /* 0x0005e20000100800 */
[----:B------:R-:W-:Y:S02]  /*2ca60*/  IADD3.X R12, R12, UR7, RZ, P3, !PT ;  /* 0x000000070c0c7c10 */ /* 0x000fe40009ffe4ff */
[----:B-1----:R-:W-:Y:S01]  /*2ca70*/  MOV R4, R213 ;  /* 0x000000d500047202 */ /* 0x002fe20000000f00 */
[----:B------:R-:W-:Y:S01]  /*2ca80*/  STL [R1+0x924], R213 ;  /* 0x000924d501007387 */ /* 0x000fe20000100800 */
[----:B--2---:R-:W-:-:S03]  /*2ca90*/  IMAD.MOV.U32 R5, RZ, RZ, R214 ;  /* 0x000000ffff057224 */ /* 0x004fc600078e00d6 */
[----:B------:R-:W-:Y:S01]  /*2caa0*/  STL [R1+0x920], R214 ;  /* 0x000920d601007387 */ /* 0x000fe20000100800 */
[----:B------:R-:W-:-:S03]  /*2cab0*/  IADD3 R8, P1, R8, UR4, RZ ;  /* 0x0000000408087c10 */ /* 0x000fc6000ff3e0ff */
[----:B------:R-:W-:Y:S01]  /*2cac0*/  STL [R1+0x92c], R10 ;  /* 0x00092c0a01007387 */ /* 0x000fe20000100800 */
[----:B---3--:R-:W-:-:S03]  /*2cad0*/  IADD3 R6, P3, R6, UR4, RZ ;  /* 0x0000000406067c10 */ /* 0x008fc6000ff7e0ff */
[----:B------:R1:W-:Y:S01]  /*2cae0*/  LDGSTS.E [R0+0x1000c], desc[UR48][R4.64], P2 ;  /* 0x1000c00004007fae */ /* 0x0003e20009121870 */
[----:B------:R-:W-:-:S03]  /*2caf0*/  IADD3.X R9, R9, UR7, RZ, P1, !PT ;  /* 0x0000000709097c10 */ /* 0x000fc60008ffe4ff */
[----:B------:R2:W-:Y:S01]  /*2cb00*/  STL [R1+0x928], R12 ;  /* 0x0009280c01007387 */ /* 0x0005e20000100800 */
[----:B------:R-:W-:Y:S01]  /*2cb10*/  IADD3.X R7, R7, UR7, RZ, P3, !PT ;  /* 0x0000000707077c10 */ /* 0x000fe20009ffe4ff */
[----:B-1----:R-:W-:Y:S01]  /*2cb20*/  IMAD.MOV.U32 R5, RZ, RZ, R12 ;  /* 0x000000ffff057224 */ /* 0x002fe200078e000c */
[----:B------:R-:W-:Y:S01]  /*2cb30*/  MOV R4, R10 ;  /* 0x0000000a00047202 */ /* 0x000fe20000000f00 */
[----:B--2---:R-:W2:Y:S04]  /*2cb40*/  LDL.LU R12, [R1+0x540] ;  /* 0x00054000010c7983 */ /* 0x004ea80000300800 */
[----:B------:R-:W3:Y:S04]  /*2cb50*/  LDL.LU R10, [R1+0x544] ;  /* 0x00054400010a7983 */ /* 0x000ee80000300800 */
[----:B------:R1:W-:Y:S04]  /*2cb60*/  LDGSTS.E [R0+0x1400c], desc[UR48][R4.64], P2 ;  /* 0x1400c00004007fae */ /* 0x0003e80009121870 */
[----:B------:R-:W-:Y:S04]  /*2cb70*/  STL [R1+0x934], R8 ;  /* 0x0009340801007387 */ /* 0x000fe80000100800 */
[----:B------:R4:W-:Y:S01]  /*2cb80*/  STL [R1+0x930], R9 ;  /* 0x0009300901007387 */ /* 0x0009e20000100800 */
[----:B-1----:R-:W-:Y:S01]  /*2cb90*/  MOV R4, R8 ;  /* 0x0000000800047202 */ /* 0x002fe20000000f00 */
[----:B------:R-:W-:-:S02]  /*2cba0*/  IMAD.MOV.U32 R5, RZ, RZ, R9 ;  /* 0x000000ffff057224 */ /* 0x000fc400078e0009 */
[----:B------:R-:W-:Y:S04]  /*2cbb0*/  STL [R1+0x93c], R6 ;  /* 0x00093c0601007387 */ /* 0x000fe80000100800 */
[----:B------:R1:W-:Y:S04]  /*2cbc0*/  STL [R1+0x938], R7 ;  /* 0x0009380701007387 */ /* 0x0003e80000100800 */
[----:B----4-:R-:W4:Y:S04]  /*2cbd0*/  LDL.LU R9, [R1+0x548] ;  /* 0x0005480001097983 */ /* 0x010f280000300800 */
[----:B------:R1:W-:Y:S04]  /*2cbe0*/  LDGSTS.E [R0+0x1800c], desc[UR48][R4.64], P2 ;  /* 0x1800c00004007fae */ /* 0x0003e80009121870 */
[----:B------:R-:W4:Y:S01]  /*2cbf0*/  LDL.LU R8, [R1+0x54c] ;  /* 0x00054c0001087983 */ /* 0x000f220000300800 */
[----:B-1----:R-:W-:Y:S01]  /*2cc00*/  IMAD.MOV.U32 R5, RZ, RZ, R7 ;  /* 0x000000ffff057224 */ /* 0x002fe200078e0007 */
[----:B------:R-:W-:-:S02]  /*2cc10*/  MOV R4, R6 ;  /* 0x0000000600047202 */ /* 0x000fc40000000f00 */
[----:B------:R-:W4:Y:S04]  /*2cc20*/  LDL.LU R7, [R1+0x550] ;  /* 0x0005500001077983 */ /* 0x000f280000300800 */
[----:B------:R-:W4:Y:S01]  /*2cc30*/  LDL.LU R6, [R1+0x554] ;  /* 0x0005540001067983 */ /* 0x000f220000300800 */
[----:B------:R-:W-:-:S03]  /*2cc40*/  ISETP.GT.AND P1, PT, R2, 0x8, PT ;  /* 0x000000080200780c */ /* 0x000fc60003f24270 */
[----:B------:R1:W-:Y:S02]  /*2cc50*/  LDGSTS.E [R0+0x1c00c], desc[UR48][R4.64], P2 ;  /* 0x1c00c00004007fae */ /* 0x0003e40009121870 */
[----:B-1----:R-:W-:-:S04]  /*2cc60*/  SEL R0, RZ, 0x4, !P1 ;  /* 0x00000004ff007807 */ /* 0x002fc80004800000 */
[----:B------:R-:W-:-:S04]  /*2cc70*/  SEL R0, R0, RZ, !P0 ;  /* 0x000000ff00007207 */ /* 0x000fc80004000000 */
[----:B------:R-:W-:Y:S02]  /*2cc80*/  ISETP.NE.U32.AND P1, PT, R0, RZ, PT ;  /* 0x000000ff0000720c */ /* 0x000fe40003f25070 */
[----:B------:R-:W-:-:S04]  /*2cc90*/  LOP3.LUT R0, R3, 0x20, RZ, 0x3c, !PT ;  /* 0x0000002003007812 */ /* 0x000fc800078e3cff */
[----:B------:R-:W-:Y:S02]  /*2cca0*/  IADD3 R0, R0, UR11, RZ ;  /* 0x0000000b00007c10 */ /* 0x000fe4000fffe0ff */
[----:B---3--:R-:W-:-:S04]  /*2ccb0*/  IADD3 R10, P2, R10, UR4, RZ ;  /* 0x000000040a0a7c10 */ /* 0x008fc8000ff5e0ff */
[----:B--2---:R-:W-:Y:S01]  /*2ccc0*/  IADD3.X R12, R12, UR7, RZ, P2, !PT ;  /* 0x000000070c0c7c10 */ /* 0x004fe200097fe4ff */
[----:B------:R-:W-:Y:S01]  /*2ccd0*/  STL [R1+0x544], R10 ;  /* 0x0005440a01007387 */ /* 0x000fe20000100800 */
[----:B------:R-:W-:-:S03]  /*2cce0*/  IMAD.MOV.U32 R4, RZ, RZ, R10 ;  /* 0x000000ffff047224 */ /* 0x000fc600078e000a */
[----:B------:R1:W-:Y:S01]  /*2ccf0*/  STL [R1+0x540], R12 ;  /* 0x0005400c01007387 */ /* 0x0003e20000100800 */
[----:B------:R-:W-:-:S03]  /*2cd00*/  MOV R5, R12 ;  /* 0x0000000c00057202 */ /* 0x000fc60000000f00 */
[----:B------:R-:W2:Y:S04]  /*2cd10*/  LDL.LU R214, [R1+0x558] ;  /* 0x0005580001d67983 */ /* 0x000ea80000300800 */
[----:B------:R-:W3:Y:S04]  /*2cd20*/  LDL.LU R213, [R1+0x55c] ;  /* 0x00055c0001d57983 */ /* 0x000ee80000300800 */
[----:B-1----:R-:W2:Y:S04]  /*2cd30*/  LDL.LU R12, [R1+0x560] ;  /* 0x00056000010c7983 */ /* 0x002ea80000300800 */
[----:B------:R-:W2:Y:S04]  /*2cd40*/  LDL.LU R10, [R1+0x564] ;  /* 0x00056400010a7983 */ /* 0x000ea80000300800 */
[----:B------:R1:W-:Y:S01]  /*2cd50*/  LDGSTS.E [R0], desc[UR48][R4.64], P1 ;  /* 0x0000000004007fae */ /* 0x0003e20008921870 */
[----:B----4-:R-:W-:-:S04]  /*2cd60*/  IADD3 R8, P2, R8, UR4, RZ ;  /* 0x0000000408087c10 */ /* 0x010fc8000ff5e0ff */
[----:B------:R-:W-:Y:S01]  /*2cd70*/  IADD3.X R9, R9, UR7, RZ, P2, !PT ;  /* 0x0000000709097c10 */ /* 0x000fe200097fe4ff */
[----:B------:R-:W-:Y:S01]  /*2cd80*/  STL [R1+0x54c], R8 ;  /* 0x00054c0801007387 */ /* 0x000fe20000100800 */
[----:B-1----:R-:W-:Y:S02]  /*2cd90*/  IMAD.MOV.U32 R4, RZ, RZ, R8 ;  /* 0x000000ffff047224 */ /* 0x002fe400078e0008 */
[----:B------:R-:W-:Y:S02]  /*2cda0*/  MOV R5, R9 ;  /* 0x0000000900057202 */ /* 0x000fe40000000f00 */
[----:B------:R-:W-:Y:S01]  /*2cdb0*/  IADD3 R6, P3, R6, UR4, RZ ;  /* 0x0000000406067c10 */ /* 0x000fe2000ff7e0ff */
[----:B------:R1:W-:Y:S03]  /*2cdc0*/  STL [R1+0x548], R9 ;  /* 0x0005480901007387 */ /* 0x0003e60000100800 */
[----:B------:R-:W-:Y:S01]  /*2cdd0*/  IADD3.X R7, R7, UR7, RZ, P3, !PT ;  /* 0x0000000707077c10 */ /* 0x000fe20009ffe4ff */
[----:B------:R-:W-:Y:S04]  /*2cde0*/  STL [R1+0x554], R6 ;  /* 0x0005540601007387 */ /* 0x000fe80000100800 */
[----:B------:R4:W-:Y:S04]  /*2cdf0*/  STL [R1+0x550], R7 ;  /* 0x0005500701007387 */ /* 0x0009e80000100800 */
[----:B------:R4:W-:Y:S04]  /*2ce00*/  LDGSTS.E [R0+0x4000], desc[UR48][R4.64], P1 ;  /* 0x0400000004007fae */ /* 0x0009e80008921870 */
[----:B-1----:R-:W2:Y:S04]  /*2ce10*/  LDL.LU R9, [R1+0x568] ;  /* 0x0005680001097983 */ /* 0x002ea80000300800 */
[----:B------:R-:W2:Y:S01]  /*2ce20*/  LDL.LU R8, [R1+0x56c] ;  /* 0x00056c0001087983 */ /* 0x000ea20000300800 */
[----:B----4-:R-:W-:Y:S01]  /*2ce30*/  MOV R5, R7 ;  /* 0x0000000700057202 */ /* 0x010fe20000000f00 */
[----:B------:R-:W-:-:S02]  /*2ce40*/  IMAD.MOV.U32 R4, RZ, RZ, R6 ;  /* 0x000000ffff047224 */ /* 0x000fc400078e0006 */
[----:B------:R-:W4:Y:S04]  /*2ce50*/  LDL.LU R7, [R1+0x570] ;  /* 0x0005700001077983 */ /* 0x000f280000300800 */
[----:B------:R-:W4:Y:S01]  /*2ce60*/  LDL.LU R6, [R1+0x574] ;  /* 0x0005740001067983 */ /* 0x000f220000300800 */
[----:B------:R-:W-:-:S03]  /*2ce70*/  ISETP.GT.AND P2, PT, R2, 0x9, PT ;  /* 0x000000090200780c */ /* 0x000fc60003f44270 */
[----:B------:R1:W-:Y:S02]  /*2ce80*/  LDGSTS.E [R0+0x8000], desc[UR48][R4.64], P1 ;  /* 0x0800000004007fae */ /* 0x0003e40008921870 */
[----:B-1----:R-:W-:-:S04]  /*2ce90*/  SEL R4, RZ, 0x4, !P2 ;  /* 0x00000004ff047807 */ /* 0x002fc80005000000 */
[----:B------:R-:W-:-:S04]  /*2cea0*/  SEL R4, R4, RZ, !P0 ;  /* 0x000000ff04047207 */ /* 0x000fc80004000000 */
[----:B------:R-:W-:Y:S02]  /*2ceb0*/  ISETP.NE.U32.AND P2, PT, R4, RZ, PT ;  /* 0x000000ff0400720c */ /* 0x000fe40003f45070 */
[----:B---3--:R-:W-:-:S04]  /*2cec0*/  IADD3 R213, P3, R213, UR4, RZ ;  /* 0x00000004d5d57c10 */ /* 0x008fc8000ff7e0ff */
[----:B--2---:R-:W-:Y:S02]  /*2ced0*/  IADD3.X R214, R214, UR7, RZ, P3, !PT ;  /* 0x00000007d6d67c10 */ /* 0x004fe40009ffe4ff */
        /* <DEDUP_REMOVED lines=8> */
[----:B-1----:R-:W3:Y:S04]  /*2cf60*/  LDL.LU R214, [R1+0x578] ;  /* 0x0005780001d67983 */ /* 0x002ee80000300800 */
[----:B------:R1:W-:Y:S04]  /*2cf70*/  LDGSTS.E [R0+0xc000], desc[UR48][R4.64], P1 ;  /* 0x0c00000004007fae */ /* 0x0003e80008921870 */
[----:B------:R-:W3:Y:S01]  /*2cf80*/  LDL.LU R213, [R1+0x57c] ;  /* 0x00057c0001d57983 */ /* 0x000ee20000300800 */
[----:B-1----:R-:W-:Y:S01]  /*2cf90*/  MOV R5, R12 ;  /* 0x0000000c00057202 */ /* 0x002fe20000000f00 */
[----:B------:R-:W-:-:S02]  /*2cfa0*/  IMAD.MOV.U32 R4, RZ, RZ, R10 ;  /* 0x000000ffff047224 */ /* 0x000fc400078e000a */
[----:B--2---:R-:W2:Y:S04]  /*2cfb0*/  LDL.LU R12, [R1+0x580] ;  /* 0x00058000010c7983 */ /* 0x004ea80000300800 */
[----:B------:R-:W2:Y:S04]  /*2cfc0*/  LDL.LU R10, [R1+0x584] ;  /* 0x00058400010a7983 */ /* 0x000ea80000300800 */
[----:B------:R1:W-:Y:S01]  /*2cfd0*/  LDGSTS.E [R0+0x4], desc[UR48][R4.64], P2 ;  /* 0x0000400004007fae */ /* 0x0003e20009121870 */
[----:B------:R-:W-:-:S04]  /*2cfe0*/  IADD3 R8, P1, R8, UR4, RZ ;  /* 0x0000000408087c10 */ /* 0x000fc8000ff3e0ff */
[----:B------:R-:W-:Y:S02]  /*2cff0*/  IADD3.X R9, R9, UR7, RZ, P1, !PT ;  /* 0x0000000709097c10 */ /* 0x000fe40008ffe4ff */
[----:B----4-:R-:W-:Y:S01]  /*2d000*/  IADD3 R6, P3, R6, UR4, RZ ;  /* 0x0000000406067c10 */ /* 0x010fe2000ff7e0ff */
[----:B------:R-:W-:Y:S01]  /*2d010*/  STL [R1+0x56c], R8 ;  /* 0x00056c0801007387 */ /* 0x000fe20000100800 */
[----:B-1----:R-:W-:Y:S02]  /*2d020*/  IMAD.MOV.U32 R4, RZ, RZ, R8 ;  /* 0x000000ffff047224 */ /* 0x002fe400078e0008 */
        /* <DEDUP_REMOVED lines=10> */
[----:B----4-:R-:W4:Y:S04]  /*2d0d0*/  LDL.LU R7, [R1+0x590] ;  /* 0x0005900001077983 */ /* 0x010f280000300800 */
[----:B------:R-:W4:Y:S01]  /*2d0e0*/  LDL.LU R6, [R1+0x594] ;  /* 0x0005940001067983 */ /* 0x000f220000300800 */
[----:B------:R-:W-:-:S03]  /*2d0f0*/  ISETP.GT.AND P1, PT, R2, 0xa, PT ;  /* 0x0000000a0200780c */ /* 0x000fc60003f24270 */
[----:B------:R1:W-:Y:S02]  /*2d100*/  LDGSTS.E [R0+0x8004], desc[UR48][R4.64], P2 ;  /* 0x0800400004007fae */ /* 0x0003e40009121870 */
[----:B-1----:R-:W-:-:S04]  /*2d110*/  SEL R4, RZ, 0x4, !P1 ;  /* 0x00000004ff047807 */ /* 0x002fc80004800000 */
[----:B------:R-:W-:-:S04]  /*2d120*/  SEL R4, R4, RZ, !P0 ;  /* 0x000000ff04047207 */ /* 0x000fc80004000000 */
[----:B------:R-:W-:Y:S02]  /*2d130*/  ISETP.NE.U32.AND P1, PT, R4, RZ, PT ;  /* 0x000000ff0400720c */ /* 0x000fe40003f25070 */
[----:B---3--:R-:W-:-:S04]  /*2d140*/  IADD3 R213, P3, R213, UR4, RZ ;  /* 0x00000004d5d57c10 */ /* 0x008fc8000ff7e0ff */
[----:B------:R-:W-:Y:S01]  /*2d150*/  IADD3.X R214, R214, UR7, RZ, P3, !PT ;  /* 0x00000007d6d67c10 */ /* 0x000fe20009ffe4ff */
[----:B------:R-:W-:Y:S01]  /*2d160*/  IMAD.MOV.U32 R4, RZ, RZ, R213 ;  /* 0x000000ffff047224 */ /* 0x000fe200078e00d5 */
[----:B------:R-:W-:Y:S02]  /*2d170*/  STL [R1+0x57c], R213 ;  /* 0x00057cd501007387 */ /* 0x000fe40000100800 */
[----:B------:R-:W-:Y:S02]  /*2d180*/  MOV R5, R214 ;  /* 0x000000d600057202 */ /* 0x000fe40000000f00 */
[----:B--2---:R-:W-:Y:S01]  /*2d190*/  IADD3 R10, P4, R10, UR4, RZ ;  /* 0x000000040a0a7c10 */ /* 0x004fe2000ff9e0ff */
[----:B------:R1:W-:Y:S03]  /*2d1a0*/  STL [R1+0x578], R214 ;  /* 0x000578d601007387 */ /* 0x0003e60000100800 */
[----:B------:R-:W-:Y:S01]  /*2d1b0*/  IADD3.X R12, R12, UR7, RZ, P4, !PT ;  /* 0x000000070c0c7c10 */ /* 0x000fe2000a7fe4ff */
[----:B------:R-:W-:Y:S04]  /*2d1c0*/  STL [R1+0x584], R10 ;  /* 0x0005840a01007387 */ /* 0x000fe80000100800 */
[----:B------:R2:W-:Y:S04]  /*2d1d0*/  STL [R1+0x580], R12 ;  /* 0x0005800c01007387 */ /* 0x0005e80000100800 */
[----:B------:R3:W-:Y:S04]  /*2d1e0*/  LDGSTS.E [R0+0xc004], desc[UR48][R4.64], P2 ;  /* 0x0c00400004007fae */ /* 0x0007e80009121870 */
[----:B-1----:R-:W4:Y:S04]  /*2d1f0*/  LDL.LU R214, [R1+0x598] ;  /* 0x0005980001d67983 */ /* 0x002f280000300800 */
[----:B------:R-:W4:Y:S01]  /*2d200*/  LDL.LU R213, [R1+0x59c] ;  /* 0x00059c0001d57983 */ /* 0x000f220000300800 */
[----:B---3--:R-:W-:Y:S01]  /*2d210*/  MOV R5, R12 ;  /* 0x0000000c00057202 */ /* 0x008fe20000000f00 */
[----:B------:R-:W-:-:S02]  /*2d220*/  IMAD.MOV.U32 R4, RZ, RZ, R10 ;  /* 0x000000ffff047224 */ /* 0x000fc400078e000a */
[----:B--2---:R-:W2:Y:S04]  /*2d230*/  LDL.LU R12, [R1+0x5a0] ;  /* 0x0005a000010c7983 */ /* 0x004ea80000300800 */
[----:B------:R-:W3:Y:S04]  /*2d240*/  LDL.LU R10, [R1+0x5a4] ;  /* 0x0005a400010a7983 */ /* 0x000ee80000300800 */
[----:B------:R1:W-:Y:S01]  /*2d250*/  LDGSTS.E [R0+0x8], desc[UR48][R4.64], P1 ;  /* 0x0000800004007fae */ /* 0x0003e20008921870 */
[----:B------:R-:W-:-:S04]  /*2d260*/  IADD3 R8, P2, R8, UR4, RZ ;  /* 0x0000000408087c10 */ /* 0x000fc8000ff5e0ff */
[----:B------:R-:W-:Y:S01]  /*2d270*/  IADD3.X R9, R9, UR7, RZ, P2, !PT ;  /* 0x0000000709097c10 */ /* 0x000fe200097fe4ff */
[----:B------:R-:W-:Y:S01]  /*2d280*/  STL [R1+0x58c], R8 ;  /* 0x00058c0801007387 */ /* 0x000fe20000100800 */
[----:B-1----:R-:W-:Y:S02]  /*2d290*/  IMAD.MOV.U32 R4, RZ, RZ, R8 ;  /* 0x000000ffff047224 */ /* 0x002fe400078e0008 */
[----:B------:R-:W-:Y:S02]  /*2d2a0*/  MOV R5, R9 ;  /* 0x0000000900057202 */ /* 0x000fe40000000f00 */
[----:B----4-:R-:W-:Y:S01]  /*2d2b0*/  IADD3 R6, P3, R6, UR4, RZ ;  /* 0x0000000406067c10 */ /* 0x010fe2000ff7e0ff */
        /* <DEDUP_REMOVED lines=21> */
[----:B--2---:R-:W-:Y:S01]  /*2d410*/  IADD3.X R12, R12, UR7, RZ, P4, !PT ;  /* 0x000000070c0c7c10 */ /* 0x004fe2000a7fe4ff */
        /* <DEDUP_REMOVED lines=87> */
[----:B-1----:R-:W-:Y:S01]  /*2d990*/  IMAD.MOV.U32 R4, RZ, RZ, R10 ;  /* 0x000000ffff047224 */ /* 0x002fe200078e000a */
[----:B------:R-:W-:-:S02]  /*2d9a0*/  MOV R5, R12 ;  /* 0x0000000c00057202 */ /* 0x000fc40000000f00 */
[----:B--2---:R-:W2:Y:S04]  /*2d9b0*/  LDL.LU R12, [R1+0x980] ;  /* 0x00098000010c7983 */ /* 0x004ea80000300800 */
[----:B------:R-:W2:Y:S01]  /*2d9c0*/  LDL.LU R10, [R1+0x984] ;  /* 0x00098400010a7983 */ /* 0x000ea20000300800 */
[----:B------:R-:W-:-:S03]  /*2d9d0*/  IADD3 R8, P1, R8, UR4, RZ ;  /* 0x0000000408087c10 */ /* 0x000fc6000ff3e0ff */
[----:B------:R1:W-:Y:S01]  /*2d9e0*/  LDGSTS.E [R0+0x10004], desc[UR48][R4.64], P2 ;  /* 0x1000400004007fae */ /* 0x0003e20009121870 */
[----:B------:R-:W-:Y:S02]  /*2d9f0*/  IADD3.X R9, R9, UR7, RZ, P1, !PT ;  /* 0x0000000709097c10 */ /* 0x000fe40008ffe4ff */
[----:B----4-:R-:W-:Y:S01]  /*2da00*/  IADD3 R6, P3, R6, UR4, RZ ;  /* 0x0000000406067c10 */ /* 0x010fe2000ff7e0ff */
[----:B------:R-:W-:Y:S03]  /*2da10*/  STL [R1+0x96c], R8 ;  /* 0x00096c0801007387 */ /* 0x000fe60000100800 */
[----:B------:R-:W-:Y:S01]  /*2da20*/  IADD3.X R7, R7, UR7, RZ, P3, !PT ;  /* 0x0000000707077c10 */ /* 0x000fe20009ffe4ff */
[----:B-1----:R-:W-:Y:S01]  /*2da30*/  IMAD.MOV.U32 R4, RZ, RZ, R8 ;  /* 0x000000ffff047224 */ /* 0x002fe200078e0008 */
[----:B------:R-:W-:Y:S01]  /*2da40*/  MOV R5, R9 ;  /* 0x0000000900057202 */ /* 0x000fe20000000f00 */
[----:B------:R1:W-:Y:S04]  /*2da50*/  STL [R1+0x968], R9 ;  /* 0x0009680901007387 */ /* 0x0003e80000100800 */
        /* <DEDUP_REMOVED lines=16> */
[----:B------:R-:W-:-:S03]  /*2db60*/  IMAD.MOV.U32 R4, RZ, RZ, R213 ;  /* 0x000000ffff047224 */ /* 0x000fc600078e00d5 */
[----:B------:R-:W-:Y:S02]  /*2db70*/  MOV R5, R214 ;  /* 0x000000d600057202 */ /* 0x000fe40000000f00 */
[----:B--2---:R-:W-:-:S03]  /*2db80*/  IADD3 R10, P4, R10, UR4, RZ ;  /* 0x000000040a0a7c10 */ /* 0x004fc6000ff9e0ff */
        /* <DEDUP_REMOVED lines=19> */
[----:B--2---:R-:W2:Y:S04]  /*2dcc0*/  LDL.LU R213, [R1+0x9a4] ;  /* 0x0009a40001d57983 */ /* 0x004ea80000300800 */
[----:B------:R4:W-:Y:S04]  /*2dcd0*/  STL [R1+0x990], R7 ;  /* 0x0009900701007387 */ /* 0x0009e80000100800 */
[----:B------:R-:W2:Y:S04]  /*2dce0*/  LDL.LU R10, [R1+0x9ac] ;  /* 0x0009ac00010a7983 */ /* 0x000ea80000300800 */
[----:B------:R1:W-:Y:S04]  /*2dcf0*/  LDGSTS.E [R0+0x14008], desc[UR48][R4.64], P1 ;  /* 0x1400800004007fae */ /* 0x0003e80008921870 */
[----:B------:R-:W2:Y:S04]  /*2dd00*/  LDL.LU R214, [R1+0x9a0] ;  /* 0x0009a00001d67983 */ /* 0x000ea80000300800 */
[----:B---3--:R-:W3:Y:S01]  /*2dd10*/  LDL.LU R12, [R1+0x9a8] ;  /* 0x0009a800010c7983 */ /* 0x008ee20000300800 */
[----:B-1----:R-:W-:Y:S01]  /*2dd20*/  IMAD.MOV.U32 R4, RZ, RZ, R6 ;  /* 0x000000ffff047224 */ /* 0x002fe200078e0006 */
[----:B------:R-:W-:-:S02]  /*2dd30*/  MOV R5, R7 ;  /* 0x0000000700057202 */ /* 0x000fc40000000f00 */
[----:B------:R-:W3:Y:S04]  /*2dd40*/  LDL.LU R9, [R1+0x9b0] ;  /* 0x0009b00001097983 */ /* 0x000ee80000300800 */
[----:B------:R-:W3:Y:S04]  /*2dd50*/  LDL.LU R8, [R1+0x9b4] ;  /* 0x0009b40001087983 */ /* 0x000ee80000300800 */
[----:B----4-:R-:W4:Y:S04]  /*2dd60*/  LDL.LU R7, [R1+0x9b8] ;  /* 0x0009b80001077983 */ /* 0x010f280000300800 */
[----:B------:R-:W4:Y:S04]  /*2dd70*/  LDL.LU R6, [R1+0x9bc] ;  /* 0x0009bc0001067983 */ /* 0x000f280000300800 */
        /* <DEDUP_REMOVED lines=12> */
[----:B------:R-:W-:Y:S02]  /*2de40*/  IADD3 R10, P3, R10, UR4, RZ ;  /* 0x000000040a0a7c10 */ /* 0x000fe4000ff7e0ff */
[----:B------:R-:W-:Y:S01]  /*2de50*/  IADD3.X R214, R214, UR7, RZ, P1, !PT ;  /* 0x00000007d6d67c10 */ /* 0x000fe20008ffe4ff */
[----:B------:R2:W-:Y:S01]  /*2de60*/  STL [R1+0x998], R5 ;  /* 0x0009980501007387 */ /* 0x0005e20000100800 */
[----:B---3--:R-:W-:Y:S02]  /*2de70*/  IADD3.X R12, R12, UR7, RZ, P3, !PT ;  /* 0x000000070c0c7c10 */ /* 0x008fe40009ffe4ff */
[----:B-1----:R-:W-:Y:S01]  /*2de80*/  MOV R4, R213 ;  /* 0x000000d500047202 */ /* 0x002fe20000000f00 */
[----:B------:R-:W-:Y:S01]  /*2de90*/  STL [R1+0x9a4], R213 ;  /* 0x0009a4d501007387 */ /* 0x000fe20000100800 */
[----:B--2---:R-:W-:-:S03]  /*2dea0*/  IMAD.MOV.U32 R5, RZ, RZ, R214 ;  /* 0x000000ffff057224 */ /* 0x004fc600078e00d6 */
[----:B------:R-:W-:Y:S01]  /*2deb0*/  STL [R1+0x9a0], R214 ;  /* 0x0009a0d601007387 */ /* 0x000fe20000100800 */
[----:B------:R-:W-:-:S03]  /*2dec0*/  IADD3 R8, P1, R8, UR4, RZ ;  /* 0x0000000408087c10 */ /* 0x000fc6000ff3e0ff */
[----:B------:R-:W-:Y:S01]  /*2ded0*/  STL [R1+0x9ac], R10 ;  /* 0x0009ac0a01007387 */ /* 0x000fe20000100800 */
[----:B----4-:R-:W-:-:S03]  /*2dee0*/  IADD3 R6, P3, R6, UR4, RZ ;  /* 0x0000000406067c10 */ /* 0x010fc6000ff7e0ff */
        /* <DEDUP_REMOVED lines=640> */
[----:B------:R-:W-:Y:S04]  /*306f0*/  STL [R1+0xaac], R10 ;  /* 0x000aac0a01007387 */ /* 0x000fe80000100800 */
[----:B------:R1:W-:Y:S01]  /*30700*/  LDGSTS.E [R0+0x1000c], desc[UR48][R4.64], P2 ;  /* 0x1000c00004007fae */ /* 0x0003e20009121870 */
[----:B----4-:R-:W-:-:S03]  /*30710*/  IADD3 R6, P3, R6, UR4, RZ ;  /* 0x0000000406067c10 */ /* 0x010fc6000ff7e0ff */
[----:B------:R2:W-:Y:S01]  /*30720*/  STL [R1+0xaa8], R12 ;  /* 0x000aa80c01007387 */ /* 0x0005e20000100800 */
[----:B------:R-:W-:Y:S01]  /*30730*/  IADD3.X R9, R9, UR7, RZ, P1, !PT ;  /* 0x0000000709097c10 */ /* 0x000fe20008ffe4ff */
[----:B-1----:R-:W-:Y:S01]  /*30740*/  IMAD.MOV.U32 R5, RZ, RZ, R12 ;  /* 0x000000ffff057224 */ /* 0x002fe200078e000c */
[----:B------:R-:W-:Y:S01]  /*30750*/  MOV R4, R10 ;  /* 0x0000000a00047202 */ /* 0x000fe20000000f00 */
[----:B--2---:R-:W2:Y:S04]  /*30760*/  LDL.LU R12, [R1+0x6c0] ;  /* 0x0006c000010c7983 */ /* 0x004ea80000300800 */
[----:B------:R-:W3:Y:S01]  /*30770*/  LDL.LU R10, [R1+0x6c4] ;  /* 0x0006c400010a7983 */ /* 0x000ee20000300800 */
[----:B------:R-:W-:-:S03]  /*30780*/  IADD3.X R7, R7, UR7, RZ, P3, !PT ;  /* 0x0000000707077c10 */ /* 0x000fc60009ffe4ff */
        /* <DEDUP_REMOVED lines=155> */
[----:B------:R-:W-:Y:S03]  /*31140*/  STL [R1+0x72c], R8 ;  /* 0x00072c0801007387 */ /* 0x000fe60000100800 */
[----:B------:R-:W-:Y:S01]  /*31150*/  IADD3.X R7, R7, UR7, RZ, P3, !PT ;  /* 0x0000000707077c10 */ /* 0x000fe20009ffe4ff */
[----:B------:R4:W-:Y:S01]  /*31160*/  STL [R1+0x728], R9 ;  /* 0x0007280901007387 */ /* 0x0009e20000100800 */
[----:B-1----:R-:W-:Y:S01]  /*31170*/  IMAD.MOV.U32 R4, RZ, RZ, R8 ;  /* 0x000000ffff047224 */ /* 0x002fe200078e0008 */
[----:B------:R-:W-:Y:S02]  /*31180*/  MOV R5, R9 ;  /* 0x0000000900057202 */ /* 0x000fe40000000f00 */
[----:B------:R-:W-:Y:S04]  /*31190*/  STL [R1+0x734], R6 ;  /* 0x0007340601007387 */ /* 0x000fe80000100800 */
[----:B------:R1:W-:Y:S04]  /*311a0*/  STL [R1+0x730], R7 ;  /* 0x0007300701007387 */ /* 0x0003e80000100800 */
[----:B----4-:R-:W4:Y:S04]  /*311b0*/  LDL.LU R9, [R1+0xac8] ;  /* 0x000ac80001097983 */ /* 0x010f280000300800 */
[----:B------:R-:W4:Y:S04]  /*311c0*/  LDL.LU R8, [R1+0xacc] ;  /* 0x000acc0001087983 */ /* 0x000f280000300800 */
[----:B------:R1:W-:Y:S02]  /*311d0*/  LDGSTS.E [R0+0x400c], desc[UR48][R4.64], P2 ;  /* 0x0400c00004007fae */ /* 0x0003e40009121870 */
[----:B-1----:R-:W-:Y:S01]  /*311e0*/  MOV R5, R7 ;  /* 0x0000000700057202 */ /* 0x002fe20000000f00 */
[----:B------:R-:W-:Y:S01]  /*311f0*/  IMAD.MOV.U32 R4, RZ, RZ, R6 ;  /* 0x000000ffff047224 */ /* 0x000fe200078e0006 */
        /* <DEDUP_REMOVED lines=25> */
[----:B----4-:R-:W-:-:S04]  /*31390*/  IADD3 R8, P2, R8, UR4, RZ ;  /* 0x0000000408087c10 */ /* 0x010fc8000ff5e0ff */
[----:B------:R-:W-:Y:S01]  /*313a0*/  IADD3.X R9, R9, UR7, RZ, P2, !PT ;  /* 0x0000000709097c10 */ /* 0x000fe200097fe4ff */
[----:B------:R4:W-:Y:S01]  /*313b0*/  STL [R1+0xacc], R8 ;  /* 0x000acc0801007387 */ /* 0x0009e20000100800 */
[----:B-1----:R-:W-:Y:S02]  /*313c0*/  IMAD.MOV.U32 R4, RZ, RZ, R8 ;  /* 0x000000ffff047224 */ /* 0x002fe400078e0008 */
[----:B------:R-:W-:Y:S01]  /*313d0*/  MOV R5, R9 ;  /* 0x0000000900057202 */ /* 0x000fe20000000f00 */
[----:B------:R-:W-:Y:S04]  /*313e0*/  STL [R1+0xac8], R9 ;  /* 0x000ac80901007387 */ /* 0x000fe80000100800 */
[----:B------:R1:W-:Y:S01]  /*313f0*/  LDGSTS.E [R0+0x14000], desc[UR48][R4.64], P1 ;  /* 0x1400000004007fae */ /* 0x0003e20008921870 */
[----:B------:R-:W-:-:S04]  /*31400*/  IADD3 R6, P3, R6, UR4, RZ ;  /* 0x0000000406067c10 */ /* 0x000fc8000ff7e0ff */
[----:B------:R-:W-:Y:S01]  /*31410*/  IADD3.X R7, R7, UR7, RZ, P3, !PT ;  /* 0x0000000707077c10 */ /* 0x000fe20009ffe4ff */
[----:B------:R4:W-:Y:S01]  /*31420*/  STL [R1+0xad4], R6 ;  /* 0x000ad40601007387 */ /* 0x0009e20000100800 */
[----:B-1----:R-:W-:-:S03]  /*31430*/  IMAD.MOV.U32 R4, RZ, RZ, R6 ;  /* 0x000000ffff047224 */ /* 0x002fc600078e0006 */
[----:B------:R1:W-:Y:S04]  /*31440*/  STL [R1+0xad0], R7 ;  /* 0x000ad00701007387 */ /* 0x0003e80000100800 */
[----:B----4-:R-:W4:Y:S01]  /*31450*/  LDL.LU R8, [R1+0xae8] ;  /* 0x000ae80001087983 */ /* 0x010f220000300800 */
[----:B------:R-:W-:-:S03]  /*31460*/  MOV R5, R7 ;  /* 0x0000000700057202 */ /* 0x000fc60000000f00 */
[----:B------:R-:W4:Y:S04]  /*31470*/  LDL.LU R6, [R1+0xaec] ;  /* 0x000aec0001067983 */ /* 0x000f280000300800 */
[----:B------:R-:W4:Y:S04]  /*31480*/  LDL.LU R9, [R1+0xaf0] ;  /* 0x000af00001097983 */ /* 0x000f280000300800 */
[----:B-1----:R-:W4:Y:S01]  /*31490*/  LDL.LU R7, [R1+0xaf4] ;  /* 0x000af40001077983 */ /* 0x002f220000300800 */
        /* <DEDUP_REMOVED lines=8> */
[----:B------:R-:W-:Y:S03]  /*31520*/  STL [R1+0xadc], R213 ;  /* 0x000adcd501007387 */ /* 0x000fe60000100800 */
[----:B--2---:R-:W-:Y:S01]  /*31530*/  IADD3.X R12, R12, UR7, RZ, P4, !PT ;  /* 0x000000070c0c7c10 */ /* 0x004fe2000a7fe4ff */
[----:B------:R1:W-:Y:S01]  /*31540*/  STL [R1+0xad8], R214 ;  /* 0x000ad8d601007387 */ /* 0x0003e20000100800 */
[----:B------:R-:W-:Y:S01]  /*31550*/  IMAD.MOV.U32 R4, RZ, RZ, R213 ;  /* 0x000000ffff047224 */ /* 0x000fe200078e00d5 */
[----:B------:R-:W-:Y:S02]  /*31560*/  MOV R5, R214 ;  /* 0x000000d600057202 */ /* 0x000fe40000000f00 */
[----:B------:R-:W-:Y:S04]  /*31570*/  STL [R1+0xae4], R10 ;  /* 0x000ae40a01007387 */ /* 0x000fe80000100800 */
[----:B------:R2:W-:Y:S04]  /*31580*/  STL [R1+0xae0], R12 ;  /* 0x000ae00c01007387 */ /* 0x0005e80000100800 */
[----:B-1----:R-:W3:Y:S04]  /*31590*/  LDL.LU R214, [R1+0xaf8] ;  /* 0x000af80001d67983 */ /* 0x002ee80000300800 */
[----:B------:R-:W3:Y:S04]  /*315a0*/  LDL.LU R213, [R1+0xafc] ;  /* 0x000afc0001d57983 */ /* 0x000ee80000300800 */
[----:B------:R1:W-:Y:S02]  /*315b0*/  LDGSTS.E [R0+0x1c000], desc[UR48][R4.64], P1 ;  /* 0x1c00000004007fae */ /* 0x0003e40008921870 */
[----:B-1----:R-:W-:Y:S01]  /*315c0*/  IMAD.MOV.U32 R4, RZ, RZ, R10 ;  /* 0x000000ffff047224 */ /* 0x002fe200078e000a */
[----:B------:R-:W-:-:S02]  /*315d0*/  MOV R5, R12 ;  /* 0x0000000c00057202 */ /* 0x000fc40000000f00 */
[----:B--2---:R-:W2:Y:S01]  /*315e0*/  LDL.LU R12, [R1+0xb00] ;  /* 0x000b0000010c7983 */ /* 0x004ea20000300800 */
[----:B----4-:R-:W-:-:S03]  /*315f0*/  IADD3 R6, P1, R6, UR4, RZ ;  /* 0x0000000406067c10 */ /* 0x010fc6000ff3e0ff */
[----:B------:R-:W4:Y:S01]  /*31600*/  LDL.LU R10, [R1+0xb04] ;  /* 0x000b0400010a7983 */ /* 0x000f220000300800 */
[----:B------:R-:W-:-:S03]  /*31610*/  IADD3.X R8, R8, UR7, RZ, P1, !PT ;  /* 0x0000000708087c10 */ /* 0x000fc60008ffe4ff */
[----:B------:R1:W-:Y:S01]  /*31620*/  LDGSTS.E [R0+0x10004], desc[UR48][R4.64], P2 ;  /* 0x1000400004007fae */ /* 0x0003e20009121870 */
[----:B------:R-:W-:-:S03]  /*31630*/  IADD3 R7, P3, R7, UR4, RZ ;  /* 0x0000000407077c10 */ /* 0x000fc6000ff7e0ff */
[----:B------:R-:W-:Y:S01]  /*31640*/  STL [R1+0xaec], R6 ;  /* 0x000aec0601007387 */ /* 0x000fe20000100800 */
[----:B------:R-:W-:-:S03]  /*31650*/  IADD3.X R9, R9, UR7, RZ, P3, !PT ;  /* 0x0000000709097c10 */ /* 0x000fc60009ffe4ff */
[----:B------:R1:W-:Y:S02]  /*31660*/  STL [R1+0xae8], R8 ;  /* 0x000ae80801007387 */ /* 0x0003e40000100800 */
[----:B-1----:R-:W-:Y:S01]  /*31670*/  IMAD.MOV.U32 R4, RZ, RZ, R6 ;  /* 0x000000ffff047224 */ /* 0x002fe200078e0006 */
[----:B------:R-:W-:Y:S01]  /*31680*/  MOV R5, R8 ;  /* 0x0000000800057202 */ /* 0x000fe20000000f00 */
[----:B------:R-:W-:Y:S04]  /*31690*/  STL [R1+0xaf4], R7 ;  /* 0x000af40701007387 */ /* 0x000fe80000100800 */
[----:B------:R-:W2:Y:S04]  /*316a0*/  LDL.LU R8, [R1+0xb0c] ;  /* 0x000b0c0001087983 */ /* 0x000ea80000300800 */
[----:B------:R1:W-:Y:S04]  /*316b0*/  STL [R1+0xaf0], R9 ;  /* 0x000af00901007387 */ /* 0x0003e80000100800 */
[----:B------:R1:W-:Y:S04]  /*316c0*/  LDGSTS.E [R0+0x14004], desc[UR48][R4.64], P2 ;  /* 0x1400400004007fae */ /* 0x0003e80009121870 */
[----:B------:R-:W2:Y:S01]  /*316d0*/  LDL.LU R6, [R1+0xb14] ;  /* 0x000b140001067983 */ /* 0x000ea20000300800 */
[----:B-1----:R-:W-:-:S03]  /*316e0*/  MOV R5, R9 ;  /* 0x0000000900057202 */ /* 0x002fc60000000f00 */
[----:B------:R-:W2:Y:S01]  /*316f0*/  LDL.LU R9, [R1+0xb08] ;  /* 0x000b080001097983 */ /* 0x000ea20000300800 */
[----:B------:R-:W-:-:S03]  /*31700*/  IMAD.MOV.U32 R4, RZ, RZ, R7 ;  /* 0x000000ffff047224 */ /* 0x000fc600078e0007 */
[----:B------:R-:W2:Y:S01]  /*31710*/  LDL.LU R7, [R1+0xb10] ;  /* 0x000b100001077983 */ /* 0x000ea20000300800 */
        /* <DEDUP_REMOVED lines=8> */
[----:B------:R-:W-:-:S05]  /*317a0*/  MOV R5, R214 ;  /* 0x000000d600057202 */ /* 0x000fca0000000f00 */
[----:B------:R1:W-:Y:S01]  /*317b0*/  LDGSTS.E [R0+0x1c004], desc[UR48][R4.64], P2 ;  /* 0x1c00400004007fae */ /* 0x0003e20009121870 */
[----:B----4-:R-:W-:-:S04]  /*317c0*/  IADD3 R10, P4, R10, UR4, RZ ;  /* 0x000000040a0a7c10 */ /* 0x010fc8000ff9e0ff */
[----:B--2---:R-:W-:Y:S01]  /*317d0*/  IADD3.X R12, R12, UR7, RZ, P4, !PT ;  /* 0x000000070c0c7c10 */ /* 0x004fe2000a7fe4ff */
[----:B-1----:R-:W-:Y:S01]  /*317e0*/  IMAD.MOV.U32 R4, RZ, RZ, R10 ;  /* 0x000000ffff047224 */ /* 0x002fe200078e000a */
[----:B------:R1:W-:Y:S02]  /*317f0*/  STL [R1+0xafc], R213 ;  /* 0x000afcd501007387 */ /* 0x0003e40000100800 */
[----:B------:R-:W-:Y:S02]  /*31800*/  MOV R5, R12 ;  /* 0x0000000c00057202 */ /* 0x000fe40000000f00 */
[----:B------:R2:W-:Y:S04]  /*31810*/  STL [R1+0xaf8], R214 ;  /* 0x000af8d601007387 */ /* 0x0005e80000100800 */
[----:B------:R3:W-:Y:S01]  /*31820*/  STL [R1+0xb04], R10 ;  /* 0x000b040a01007387 */ /* 0x0007e20000100800 */
[----:B------:R-:W-:-:S03]  /*31830*/  IADD3 R8, P2, R8, UR4, RZ ;  /* 0x0000000408087c10 */ /* 0x000fc6000ff5e0ff */
[----:B------:R4:W-:Y:S04]  /*31840*/  STL [R1+0xb00], R12 ;  /* 0x000b000c01007387 */ /* 0x0009e80000100800 */
[----:B------:R1:W-:Y:S01]  /*31850*/  LDGSTS.E [R0+0x10008], desc[UR48][R4.64], P1 ;  /* 0x1000800004007fae */ /* 0x0003e20008921870 */
[----:B------:R-:W-:-:S03]  /*31860*/  IADD3 R6, P3, R6, UR4, RZ ;  /* 0x0000000406067c10 */ /* 0x000fc6000ff7e0ff */
[----:B------:R-:W-:Y:S01]  /*31870*/  STL [R1+0xb0c], R8 ;  /* 0x000b0c0801007387 */ /* 0x000fe20000100800 */
[----:B-1----:R-:W-:Y:S01]  /*31880*/  IMAD.MOV.U32 R4, RZ, RZ, R8 ;  /* 0x000000ffff047224 */ /* 0x002fe200078e0008 */
[----:B------:R-:W-:Y:S02]  /*31890*/  IADD3.X R9, R9, UR7, RZ, P2, !PT ;  /* 0x0000000709097c10 */ /* 0x000fe400097fe4ff */
[----:B------:R-:W-:-:S03]  /*318a0*/  IADD3.X R7, R7, UR7, RZ, P3, !PT ;  /* 0x0000000707077c10 */ /* 0x000fc60009ffe4ff */
[----:B------:R1:W-:Y:S01]  /*318b0*/  STL [R1+0xb08], R9 ;  /* 0x000b080901007387 */ /* 0x0003e20000100800 */
[----:B------:R-:W-:-:S03]  /*318c0*/  MOV R5, R9 ;  /* 0x0000000900057202 */ /* 0x000fc60000000f00 */
[----:B------:R-:W-:Y:S04]  /*318d0*/  STL [R1+0xb14], R6 ;  /* 0x000b140601007387 */ /* 0x000fe80000100800 */
[----:B------:R-:W4:Y:S04]  /*318e0*/  LDL.LU R213, [R1+0xb18] ;  /* 0x000b180001d57983 */ /* 0x000f280000300800 */
[----:B------:R1:W-:Y:S04]  /*318f0*/  STL [R1+0xb10], R7 ;  /* 0x000b100701007387 */ /* 0x0003e80000100800 */
[----:B--2---:R-:W2:Y:S04]  /*31900*/  LDL.LU R214, [R1+0xb24] ;  /* 0x000b240001d67983 */ /* 0x004ea80000300800 */
[----:B---3--:R-:W3:Y:S04]  /*31910*/  LDL.LU R10, [R1+0xb2c] ;  /* 0x000b2c00010a7983 */ /* 0x008ee80000300800 */
[----:B------:R1:W-:Y:S04]  /*31920*/  LDGSTS.E [R0+0x14008], desc[UR48][R4.64], P1 ;  /* 0x1400800004007fae */ /* 0x0003e80008921870 */
[----:B------:R-:W3:Y:S04]  /*31930*/  LDL.LU R215, [R1+0xb20] ;  /* 0x000b200001d77983 */ /* 0x000ee80000300800 */
[----:B----4-:R-:W4:Y:S01]  /*31940*/  LDL.LU R12, [R1+0xb28] ;  /* 0x000b2800010c7983 */ /* 0x010f220000300800 */
[----:B-1----:R-:W-:Y:S01]  /*31950*/  IMAD.MOV.U32 R4, RZ, RZ, R6 ;  /* 0x000000ffff047224 */ /* 0x002fe200078e0006 */
[----:B------:R-:W-:-:S02]  /*31960*/  MOV R5, R7 ;  /* 0x0000000700057202 */ /* 0x000fc40000000f00 */
[----:B------:R-:W4:Y:S04]  /*31970*/  LDL.LU R9, [R1+0xb30] ;  /* 0x000b300001097983 */ /* 0x000f280000300800 */
[----:B------:R-:W4:Y:S04]  /*31980*/  LDL.LU R8, [R1+0xb34] ;  /* 0x000b340001087983 */ /* 0x000f280000300800 */
[----:B------:R-:W4:Y:S04]  /*31990*/  LDL.LU R7, [R1+0xb38] ;  /* 0x000b380001077983 */ /* 0x000f280000300800 */
[----:B------:R-:W4:Y:S04]  /*319a0*/  LDL.LU R6, [R1+0xb3c] ;  /* 0x000b3c0001067983 */ /* 0x000f280000300800 */
[----:B------:R1:W-:Y:S04]  /*319b0*/  LDGSTS.E [R0+0x18008], desc[UR48][R4.64], P1 ;  /* 0x1800800004007fae */ /* 0x0003e80008921870 */
[----:B------:R-:W2:Y:S01]  /*319c0*/  LDL.LU R5, [R1+0xb1c] ;  /* 0x000b1c0001057983 */ /* 0x000ea20000300800 */
[----:B------:R-:W-:-:S04]  /*319d0*/  ISETP.GT.AND P2, PT, R2, 0x37, PT ;  /* 0x000000370200780c */ /* 0x000fc80003f44270 */
[----:B-1----:R-:W-:-:S04]  /*319e0*/  SEL R4, RZ, 0x4, !P2 ;  /* 0x00000004ff047807 */ /* 0x002fc80005000000 */
[----:B------:R-:W-:-:S04]  /*319f0*/  SEL R4, R4, RZ, !P0 ;  /* 0x000000ff04047207 */ /* 0x000fc80004000000 */
[----:B------:R-:W-:Y:S02]  /*31a00*/  ISETP.NE.U32.AND P2, PT, R4, RZ, PT ;  /* 0x000000ff0400720c */ /* 0x000fe40003f45070 */
[----:B--2---:R-:W-:-:S04]  /*31a10*/  IADD3 R5, P3, R5, UR4, RZ ;  /* 0x0000000405057c10 */ /* 0x004fc8000ff7e0ff */
[----:B------:R-:W-:Y:S01]  /*31a20*/  IADD3.X R213, R213, UR7, RZ, P3, !PT ;  /* 0x00000007d5d57c10 */ /* 0x000fe20009ffe4ff */
[----:B------:R1:W-:Y:S01]  /*31a30*/  STL [R1+0xb1c], R5 ;  /* 0x000b1c0501007387 */ /* 0x0003e20000100800 */
[----:B------:R-:W-:Y:S02]  /*31a40*/  IMAD.MOV.U32 R4, RZ, RZ, R5 ;  /* 0x000000ffff047224 */ /* 0x000fe400078e0005 */
[----:B-1----:R-:W-:-:S05]  /*31a50*/  MOV R5, R213 ;  /* 0x000000d500057202 */ /* 0x002fca0000000f00 */
[----:B------:R1:W-:Y:S01]  /*31a60*/  LDGSTS.E [R0+0x1c008], desc[UR48][R4.64], P1 ;  /* 0x1c00800004007fae */ /* 0x0003e20008921870 */
[----:B------:R-:W-:Y:S02]  /*31a70*/  IADD3 R214, P1, R214, UR4, RZ ;  /* 0x00000004d6d67c10 */ /* 0x000fe4000ff3e0ff */
[----:B---3--:R-:W-:Y:S02]  /*31a80*/  IADD3 R10, P3, R10, UR4, RZ ;  /* 0x000000040a0a7c10 */ /* 0x008fe4000ff7e0ff */
[----:B------:R-:W-:Y:S01]  /*31a90*/  IADD3.X R215, R215, UR7, RZ, P1, !PT ;  /* 0x00000007d7d77c10 */ /* 0x000fe20008ffe4ff */
[----:B------:R2:W-:Y:S01]  /*31aa0*/  STL [R1+0xb18], R213 ;  /* 0x000b18d501007387 */ /* 0x0005e20000100800 */
[----:B----4-:R-:W-:Y:S01]  /*31ab0*/  IADD3.X R12, R12, UR7, RZ, P3, !PT ;  /* 0x000000070c0c7c10 */ /* 0x010fe20009ffe4ff */
[----:B-1----:R-:W-:Y:S01]  /*31ac0*/  IMAD.MOV.U32 R4, RZ, RZ, R214 ;  /* 0x000000ffff047224 */ /* 0x002fe200078e00d6 */
[----:B------:R-:W-:Y:S01]  /*31ad0*/  MOV R5, R215 ;  /* 0x000000d700057202 */ /* 0x000fe20000000f00 */
[----:B--2---:R-:W5:Y:S04]  /*31ae0*/  LDL.LU R213, [R1+0xfe8] ;  /* 0x000fe80001d57983 */ /* 0x004f680000300800 */
[----:B------:R-:W-:Y:S01]  /*31af0*/  STL [R1+0xb24], R214 ;  /* 0x000b24d601007387 */ /* 0x000fe20000100800 */
[----:B------:R-:W-:-:S03]  /*31b00*/  IADD3 R8, P1, R8, UR4, RZ ;  /* 0x0000000408087c10 */ /* 0x000fc6000ff3e0ff */
[----:B------:R-:W-:Y:S04]  /*31b10*/  STL [R1+0xb20], R215 ;  /* 0x000b20d701007387 */ /* 0x000fe80000100800 */
[----:B------:R-:W-:Y:S04]  /*31b20*/  STL [R1+0xb2c], R10 ;  /* 0x000b2c0a01007387 */ /* 0x000fe80000100800 */
[----:B------:R1:W-:Y:S04]  /*31b30*/  LDGSTS.E [R0+0x1000c], desc[UR48][R4.64], P2 ;  /* 0x1000c00004007fae */ /* 0x0003e80009121870 */
[----:B------:R2:W-:Y:S01]  /*31b40*/  STL [R1+0xb28], R12 ;  /* 0x000b280c01007387 */ /* 0x0005e20000100800 */
[----:B------:R-:W-:-:S02]  /*31b50*/  IADD3 R6, P3, R6, UR4, RZ ;  /* 0x0000000406067c10 */ /* 0x000fc4000ff7e0ff */
[----:B------:R-:W-:Y:S02]  /*31b60*/  IADD3.X R9, R9, UR7, RZ, P1, !PT ;  /* 0x0000000709097c10 */ /* 0x000fe40008ffe4ff */
[----:B-1----:R-:W-:Y:S01]  /*31b70*/  MOV R5, R12 ;  /* 0x0000000c00057202 */ /* 0x002fe20000000f00 */
[----:B------:R-:W-:Y:S01]  /*31b80*/  IMAD.MOV.U32 R4, RZ, RZ, R10 ;  /* 0x000000ffff047224 */ /* 0x000fe200078e000a */
[----:B--2---:R-:W2:Y:S04]  /*31b90*/  LDL.LU R12, [R1+0x740] ;  /* 0x00074000010c7983 */ /* 0x004ea80000300800 */
[----:B------:R-:W3:Y:S01]  /*31ba0*/  LDL.LU R10, [R1+0x744] ;  /* 0x00074400010a7983 */ /* 0x000ee20000300800 */
[----:B------:R-:W-:-:S03]  /*31bb0*/  IADD3.X R7, R7, UR7, RZ, P3, !PT ;  /* 0x0000000707077c10 */ /* 0x000fc60009ffe4ff */
[----:B------:R1:W-:Y:S04]  /*31bc0*/  LDGSTS.E [R0+0x1400c], desc[UR48][R4.64], P2 ;  /* 0x1400c00004007fae */ /* 0x0003e80009121870 */
[----:B------:R-:W-:Y:S04]  /*31bd0*/  STL [R1+0xb34], R8 ;  /* 0x000b340801007387 */ /* 0x000fe80000100800 */
[----:B------:R4:W-:Y:S01]  /*31be0*/  STL [R1+0xb30], R9 ;  /* 0x000b300901007387 */ /* 0x0009e20000100800 */
[----:B-1----:R-:W-:Y:S01]  /*31bf0*/  IMAD.MOV.U32 R4, RZ, RZ, R8 ;  /* 0x000000ffff047224 */ /* 0x002fe200078e0008 */
[----:B------:R-:W-:-:S02]  /*31c00*/  MOV R5, R9 ;  /* 0x0000000900057202 */ /* 0x000fc40000000f00 */
[----:B------:R-:W-:Y:S04]  /*31c10*/  STL [R1+0xb3c], R6 ;  /* 0x000b3c0601007387 */ /* 0x000fe80000100800 */
[----:B------:R1:W-:Y:S04]  /*31c20*/  STL [R1+0xb38], R7 ;  /* 0x000b380701007387 */ /* 0x0003e80000100800 */
[----:B------:R1:W-:Y:S04]  /*31c30*/  LDGSTS.E [R0+0x1800c], desc[UR48][R4.64], P2 ;  /* 0x1800c00004007fae */ /* 0x0003e80009121870 */
[----:B----4-:R-:W4:Y:S04]  /*31c40*/  LDL.LU R9, [R1+0x748] ;  /* 0x0007480001097983 */ /* 0x010f280000300800 */
[----:B------:R-:W4:Y:S01]  /*31c50*/  LDL.LU R8, [R1+0x74c] ;  /* 0x00074c0001087983 */ /* 0x000f220000300800 */
[----:B-1----:R-:W-:Y:S01]  /*31c60*/  MOV R5, R7 ;  /* 0x0000000700057202 */ /* 0x002fe20000000f00 */
        /* <DEDUP_REMOVED lines=8> */
[----:B------:R-:W-:-:S05]  /*31cf0*/  LOP3.LUT R0, R3, 0x60, RZ, 0x3c, !PT ;  /* 0x0000006003007812 */ /* 0x000fca00078e3cff */
[----:B------:R-:W-:Y:S01]  /*31d00*/  VIADD R0, R0, UR11 ;  /* 0x0000000b00007c36 */ /* 0x000fe20008000000 */
[----:B---3--:R-:W-:-:S04]  /*31d10*/  IADD3 R10, P2, R10, UR4, RZ ;  /* 0x000000040a0a7c10 */ /* 0x008fc8000ff5e0ff */
[----:B--2---:R-:W-:Y:S01]  /*31d20*/  IADD3.X R12, R12, UR7, RZ, P2, !PT ;  /* 0x000000070c0c7c10 */ /* 0x004fe200097fe4ff */
[----:B------:R-:W-:Y:S04]  /*31d30*/  STL [R1+0x744], R10 ;  /* 0x0007440a01007387 */ /* 0x000fe80000100800 */
[----:B------:R1:W-:Y:S01]  /*31d40*/  STL [R1+0x740], R12 ;  /* 0x0007400c01007387 */ /* 0x0003e20000100800 */
[----:B------:R-:W-:-:S03]  /*31d50*/  IMAD.MOV.U32 R5, RZ, RZ, R12 ;  /* 0x000000ffff057224 */ /* 0x000fc600078e000c */
[----:B------:R-:W2:Y:S01]  /*31d60*/  LDL.LU R215, [R1+0x758] ;  /* 0x0007580001d77983 */ /* 0x000ea20000300800 */
[----:B------:R-:W-:-:S03]  /*31d70*/  MOV R4, R10 ;  /* 0x0000000a00047202 */ /* 0x000fc60000000f00 */
[----:B------:R-:W3:Y:S04]  /*31d80*/  LDL.LU R214, [R1+0x75c] ;  /* 0x00075c0001d67983 */ /* 0x000ee80000300800 */
[----:B-1----:R-:W2:Y:S04]  /*31d90*/  LDL.LU R12, [R1+0x760] ;  /* 0x00076000010c7983 */ /* 0x002ea80000300800 */
[----:B------:R-:W2:Y:S04]  /*31da0*/  LDL.LU R10, [R1+0x764] ;  /* 0x00076400010a7983 */ /* 0x000ea80000300800 */
[----:B------:R1:W-:Y:S01]  /*31db0*/  LDGSTS.E [R0], desc[UR48][R4.64], P1 ;  /* 0x0000000004007fae */ /* 0x0003e20008921870 */
[----:B----4-:R-:W-:-:S04]  /*31dc0*/  IADD3 R8, P2, R8, UR4, RZ ;  /* 0x0000000408087c10 */ /* 0x010fc8000ff5e0ff */
[----:B------:R-:W-:Y:S02]  /*31dd0*/  IADD3.X R9, R9, UR7, RZ, P2, !PT ;  /* 0x0000000709097c10 */ /* 0x000fe400097fe4ff */
[----:B------:R-:W-:Y:S01]  /*31de0*/  IADD3 R6, P3, R6, UR4, RZ ;  /* 0x0000000406067c10 */ /* 0x000fe2000ff7e0ff */
[----:B------:R-:W-:Y:S03]  /*31df0*/  STL [R1+0x74c], R8 ;  /* 0x00074c0801007387 */ /* 0x000fe60000100800 */
[----:B------:R-:W-:Y:S01]  /*31e00*/  IADD3.X R7, R7, UR7, RZ, P3, !PT ;  /* 0x0000000707077c10 */ /* 0x000fe20009ffe4ff */
[----:B------:R4:W-:Y:S01]  /*31e10*/  STL [R1+0x748], R9 ;  /* 0x0007480901007387 */ /* 0x0009e20000100800 */
[----:B-1----:R-:W-:Y:S01]  /*31e20*/  MOV R4, R8 ;  /* 0x0000000800047202 */ /* 0x002fe20000000f00 */
[----:B------:R-:W-:Y:S02]  /*31e30*/  IMAD.MOV.U32 R5, RZ, RZ, R9 ;  /* 0x000000ffff057224 */ /* 0x000fe400078e0009 */
[----:B------:R-:W-:Y:S04]  /*31e40*/  STL [R1+0x754], R6 ;  /* 0x0007540601007387 */ /* 0x000fe80000100800 */
[----:B------:R1:W-:Y:S04]  /*31e50*/  STL [R1+0x750], R7 ;  /* 0x0007500701007387 */ /* 0x0003e80000100800 */
[----:B----4-:R-:W4:Y:S04]  /*31e60*/  LDL.LU R9, [R1+0x768] ;  /* 0x0007680001097983 */ /* 0x010f280000300800 */
[----:B------:R-:W4:Y:S04]  /*31e70*/  LDL.LU R8, [R1+0x76c] ;  /* 0x00076c0001087983 */ /* 0x000f280000300800 */
[----:B------:R1:W-:Y:S02]  /*31e80*/  LDGSTS.E [R0+0x4000], desc[UR48][R4.64], P1 ;  /* 0x0400000004007fae */ /* 0x0003e40008921870 */
[----:B-1----:R-:W-:Y:S01]  /*31e90*/  IMAD.MOV.U32 R5, RZ, RZ, R7 ;  /* 0x000000ffff057224 */ /* 0x002fe200078e0007 */
[----:B------:R-:W-:Y:S01]  /*31ea0*/  MOV R4, R6 ;  /* 0x0000000600047202 */ /* 0x000fe20000000f00 */
        /* <DEDUP_REMOVED lines=9> */
[----:B------:R-:W-:-:S03]  /*31f40*/  IADD3 R10, P4, R10, UR4, RZ ;  /* 0x000000040a0a7c10 */ /* 0x000fc6000ff9e0ff */
[----:B------:R-:W-:Y:S01]  /*31f50*/  IMAD.MOV.U32 R5, RZ, RZ, R215 ;  /* 0x000000ffff057224 */ /* 0x000fe200078e00d7 */
[----:B------:R-:W-:Y:S02]  /*31f60*/  MOV R4, R214 ;  /* 0x000000d600047202 */ /* 0x000fe40000000f00 */
[----:B------:R-:W-:Y:S01]  /*31f70*/  IADD3.X R12, R12, UR7, RZ, P4, !PT ;  /* 0x000000070c0c7c10 */ /* 0x000fe2000a7fe4ff */
[----:B------:R-:W-:Y:S04]  /*31f80*/  STL [R1+0x75c], R214 ;  /* 0x00075cd601007387 */ /* 0x000fe80000100800 */
[----:B------:R1:W-:Y:S04]  /*31f90*/  STL [R1+0x758], R215 ;  /* 0x000758d701007387 */ /* 0x0003e80000100800 */
[----:B------:R-:W-:Y:S04]  /*31fa0*/  STL [R1+0x764], R10 ;  /* 0x0007640a01007387 */ /* 0x000fe80000100800 */
[----:B------:R2:W-:Y:S04]  /*31fb0*/  STL [R1+0x760], R12 ;  /* 0x0007600c01007387 */ /* 0x0005e80000100800 */
[----:B------:R3:W-:Y:S04]  /*31fc0*/  LDGSTS.E [R0+0xc000], desc[UR48][R4.64], P1 ;  /* 0x0c00000004007fae */ /* 0x0007e80008921870 */
[----:B-1----:R-:W4:Y:S04]  /*31fd0*/  LDL.LU R215, [R1+0x778] ;  /* 0x0007780001d77983 */ /* 0x002f280000300800 */
[----:B------:R-:W4:Y:S01]  /*31fe0*/  LDL.LU R214, [R1+0x77c] ;  /* 0x00077c0001d67983 */ /* 0x000f220000300800 */
[----:B---3--:R-:W-:Y:S01]  /*31ff0*/  IMAD.MOV.U32 R5, RZ, RZ, R12 ;  /* 0x000000ffff057224 */ /* 0x008fe200078e000c */
[----:B------:R-:W-:-:S02]  /*32000*/  MOV R4, R10 ;  /* 0x0000000a00047202 */ /* 0x000fc40000000f00 */
[----:B--2---:R-:W2:Y:S04]  /*32010*/  LDL.LU R12, [R1+0x780] ;  /* 0x00078000010c7983 */ /* 0x004ea80000300800 */
[----:B------:R-:W3:Y:S01]  /*32020*/  LDL.LU R10, [R1+0x784] ;  /* 0x00078400010a7983 */ /* 0x000ee20000300800 */
[----:B----4-:R-:W-:-:S03]  /*32030*/  IADD3 R8, P1, R8, UR4, RZ ;  /* 0x0000000408087c10 */ /* 0x010fc6000ff3e0ff */
[----:B------:R1:W-:Y:S01]  /*32040*/  LDGSTS.E [R0+0x4], desc[UR48][R4.64], P2 ;  /* 0x0000400004007fae */ /* 0x0003e20009121870 */
[----:B------:R-:W-:-:S03]  /*32050*/  IADD3.X R9, R9, UR7, RZ, P1, !PT ;  /* 0x0000000709097c10 */ /* 0x000fc60008ffe4ff */
[----:B------:R-:W-:Y:S04]  /*32060*/  STL [R1+0x76c], R8 ;  /* 0x00076c0801007387 */ /* 0x000fe80000100800 */
[----:B------:R4:W-:Y:S01]  /*32070*/  STL [R1+0x768], R9 ;  /* 0x0007680901007387 */ /* 0x0009e20000100800 */
[----:B-1----:R-:W-:Y:S01]  /*32080*/  MOV R4, R8 ;  /* 0x0000000800047202 */ /* 0x002fe20000000f00 */
[----:B------:R-:W-:-:S05]  /*32090*/  IMAD.MOV.U32 R5, RZ, RZ, R9 ;  /* 0x000000ffff057224 */ /* 0x000fca00078e0009 */
[----:B------:R1:W-:Y:S01]  /*320a0*/  LDGSTS.E [R0+0x4004], desc[UR48][R4.64], P2 ;  /* 0x0400400004007fae */ /* 0x0003e20009121870 */
[----:B------:R-:W-:-:S04]  /*320b0*/  IADD3 R6, P3, R6, UR4, RZ ;  /* 0x0000000406067c10 */ /* 0x000fc8000ff7e0ff */
[----:B------:R-:W-:Y:S01]  /*320c0*/  IADD3.X R7, R7, UR7, RZ, P3, !PT ;  /* 0x0000000707077c10 */ /* 0x000fe20009ffe4ff */
[----:B------:R-:W-:Y:S04]  /*320d0*/  STL [R1+0x774], R6 ;  /* 0x0007740601007387 */ /* 0x000fe80000100800 */
[----:B------:R4:W-:Y:S01]  /*320e0*/  STL [R1+0x770], R7 ;  /* 0x0007700701007387 */ /* 0x0009e20000100800 */
[----:B-1----:R-:W-:-:S03]  /*320f0*/  IMAD.MOV.U32 R5, RZ, RZ, R7 ;  /* 0x000000ffff057224 */ /* 0x002fc600078e0007 */
[----:B----4-:R-:W4:Y:S01]  /*32100*/  LDL.LU R9, [R1+0x788] ;  /* 0x0007880001097983 */ /* 0x010f220000300800 */
[----:B------:R-:W-:-:S03]  /*32110*/  MOV R4, R6 ;  /* 0x0000000600047202 */ /* 0x000fc60000000f00 */
[----:B------:R-:W4:Y:S04]  /*32120*/  LDL.LU R8, [R1+0x78c] ;  /* 0x00078c0001087983 */ /* 0x000f280000300800 */
        /* <DEDUP_REMOVED lines=13> */
[----:B------:R-:W-:Y:S01]  /*32200*/  MOV R4, R214 ;  /* 0x000000d600047202 */ /* 0x000fe20000000f00 */
[----:B------:R-:W-:Y:S02]  /*32210*/  IMAD.MOV.U32 R5, RZ, RZ, R215 ;  /* 0x000000ffff057224 */ /* 0x000fe400078e00d7 */
[----:B------:R-:W-:Y:S04]  /*32220*/  STL [R1+0x784], R10 ;  /* 0x0007840a01007387 */ /* 0x000fe80000100800 */
[----:B------:R2:W-:Y:S04]  /*32230*/  STL [R1+0x780], R12 ;  /* 0x0007800c01007387 */ /* 0x0005e80000100800 */
[----:B-1----:R-:W3:Y:S04]  /*32240*/  LDL.LU R215, [R1+0x798] ;  /* 0x0007980001d77983 */ /* 0x002ee80000300800 */
[----:B------:R-:W3:Y:S04]  /*32250*/  LDL.LU R214, [R1+0x79c] ;  /* 0x00079c0001d67983 */ /* 0x000ee80000300800 */
[----:B------:R1:W-:Y:S02]  /*32260*/  LDGSTS.E [R0+0xc004], desc[UR48][R4.64], P2 ;  /* 0x0c00400004007fae */ /* 0x0003e40009121870 */
[----:B-1----:R-:W-:Y:S01]  /*32270*/  IMAD.MOV.U32 R5, RZ, RZ, R12 ;  /* 0x000000ffff057224 */ /* 0x002fe200078e000c */
[----:B------:R-:W-:Y:S01]  /*32280*/  MOV R4, R10 ;  /* 0x0000000a00047202 */ /* 0x000fe20000000f00 */
[----:B--2---:R-:W2:Y:S01]  /*32290*/  LDL.LU R12, [R1+0x7a0] ;  /* 0x0007a000010c7983 */ /* 0x004ea20000300800 */
[----:B----4-:R-:W-:-:S03]  /*322a0*/  IADD3 R8, P2, R8, UR4, RZ ;  /* 0x0000000408087c10 */ /* 0x010fc6000ff5e0ff */
[----:B------:R-:W4:Y:S01]  /*322b0*/  LDL.LU R10, [R1+0x7a4] ;  /* 0x0007a400010a7983 */ /* 0x000f220000300800 */
[----:B------:R-:W-:-:S03]  /*322c0*/  IADD3.X R9, R9, UR7, RZ, P2, !PT ;  /* 0x0000000709097c10 */ /* 0x000fc600097fe4ff */
[----:B------:R1:W-:Y:S01]  /*322d0*/  LDGSTS.E [R0+0x8], desc[UR48][R4.64], P1 ;  /* 0x0000800004007fae */ /* 0x0003e20008921870 */
[----:B------:R-:W-:-:S04]  /*322e0*/  IADD3 R6, P3, R6, UR4, RZ ;  /* 0x0000000406067c10 */ /* 0x000fc8000ff7e0ff */
[----:B------:R-:W-:Y:S01]  /*322f0*/  IADD3.X R7, R7, UR7, RZ, P3, !PT ;  /* 0x0000000707077c10 */ /* 0x000fe20009ffe4ff */
[----:B------:R-:W-:Y:S04]  /*32300*/  STL [R1+0x78c], R8 ;  /* 0x00078c0801007387 */ /* 0x000fe80000100800 */
[----:B------:R1:W-:Y:S02]  /*32310*/  STL [R1+0x788], R9 ;  /* 0x0007880901007387 */ /* 0x0003e40000100800 */
[----:B-1----:R-:W-:Y:S01]  /*32320*/  MOV R4, R8 ;  /* 0x0000000800047202 */ /* 0x002fe20000000f00 */
[----:B------:R-:W-:Y:S01]  /*32330*/  IMAD.MOV.U32 R5, RZ, RZ, R9 ;  /* 0x000000ffff057224 */ /* 0x000fe200078e0009 */
[----:B------:R-:W-:Y:S04]  /*32340*/  STL [R1+0x794], R6 ;  /* 0x0007940601007387 */ /* 0x000fe80000100800 */
[----:B------:R1:W-:Y:S04]  /*32350*/  STL [R1+0x790], R7 ;  /* 0x0007900701007387 */ /* 0x0003e80000100800 */
[----:B------:R-:W2:Y:S04]  /*32360*/  LDL.LU R9, [R1+0x7a8] ;  /* 0x0007a80001097983 */ /* 0x000ea80000300800 */
[----:B------:R-:W2:Y:S04]  /*32370*/  LDL.LU R8, [R1+0x7ac] ;  /* 0x0007ac0001087983 */ /* 0x000ea80000300800 */
[----:B------:R1:W-:Y:S02]  /*32380*/  LDGSTS.E [R0+0x4008], desc[UR48][R4.64], P1 ;  /* 0x0400800004007fae */ /* 0x0003e40008921870 */
[----:B-1----:R-:W-:Y:S01]  /*32390*/  IMAD.MOV.U32 R5, RZ, RZ, R7 ;  /* 0x000000ffff057224 */ /* 0x002fe200078e0007 */
[----:B------:R-:W-:Y:S01]  /*323a0*/  MOV R4, R6 ;  /* 0x0000000600047202 */ /* 0x000fe20000000f00 */
[----:B------:R-:W2:Y:S04]  /*323b0*/  LDL.LU R7, [R1+0x7b0] ;  /* 0x0007b00001077983 */ /* 0x000ea80000300800 */
        /* <DEDUP_REMOVED lines=8> */
[----:B------:R-:W-:Y:S01]  /*32440*/  STL [R1+0x79c], R214 ;  /* 0x00079cd601007387 */ /* 0x000fe20000100800 */
[----:B------:R-:W-:-:S03]  /*32450*/  MOV R4, R214 ;  /* 0x000000d600047202 */ /* 0x000fc60000000f00 */
[----:B------:R-:W-:Y:S01]  /*32460*/  IMAD.MOV.U32 R5, RZ, RZ, R215 ;  /* 0x000000ffff057224 */ /* 0x000fe200078e00d7 */
[----:B------:R1:W-:Y:S04]  /*32470*/  STL [R1+0x798], R215 ;  /* 0x000798d701007387 */ /* 0x0003e80000100800 */
[----:B------:R3:W-:Y:S01]  /*32480*/  LDGSTS.E [R0+0xc008], desc[UR48][R4.64], P1 ;  /* 0x0c00800004007fae */ /* 0x0007e20008921870 */
[----:B----4-:R-:W-:-:S04]  /*32490*/  IADD3 R10, P4, R10, UR4, RZ ;  /* 0x000000040a0a7c10 */ /* 0x010fc8000ff9e0ff */
[----:B--2---:R-:W-:Y:S01]  /*324a0*/  IADD3.X R12, R12, UR7, RZ, P4, !PT ;  /* 0x000000070c0c7c10 */ /* 0x004fe2000a7fe4ff */
[----:B------:R-:W-:Y:S01]  /*324b0*/  STL [R1+0x7a4], R10 ;  /* 0x0007a40a01007387 */ /* 0x000fe20000100800 */
[----:B---3--:R-:W-:-:S03]  /*324c0*/  MOV R4, R10 ;  /* 0x0000000a00047202 */ /* 0x008fc60000000f00 */
[----:B------:R2:W-:Y:S01]  /*324d0*/  STL [R1+0x7a0], R12 ;  /* 0x0007a00c01007387 */ /* 0x0005e20000100800 */
[----:B------:R-:W-:-:S03]  /*324e0*/  IMAD.MOV.U32 R5, RZ, RZ, R12 ;  /* 0x000000ffff057224 */ /* 0x000fc600078e000c */
[----:B-1----:R-:W3:Y:S04]  /*324f0*/  LDL.LU R215, [R1+0x7b8] ;  /* 0x0007b80001d77983 */ /* 0x002ee80000300800 */
[----:B------:R-:W4:Y:S04]  /*32500*/  LDL.LU R214, [R1+0x7bc] ;  /* 0x0007bc0001d67983 */ /* 0x000f280000300800 */
[----:B--2---:R-:W2:Y:S04]  /*32510*/  LDL.LU R12, [R1+0xb40] ;  /* 0x000b4000010c7983 */ /* 0x004ea80000300800 */
[----:B------:R-:W2:Y:S04]  /*32520*/  LDL.LU R10, [R1+0xb44] ;  /* 0x000b4400010a7983 */ /* 0x000ea80000300800 */
[----:B------:R1:W-:Y:S01]  /*32530*/  LDGSTS.E [R0+0xc], desc[UR48][R4.64], P2 ;  /* 0x0000c00004007fae */ /* 0x0003e20009121870 */
[----:B------:R-:W-:-:S04]  /*32540*/  IADD3 R8, P1, R8, UR4, RZ ;  /* 0x0000000408087c10 */ /* 0x000fc8000ff3e0ff */
[----:B------:R-:W-:Y:S01]  /*32550*/  IADD3.X R9, R9, UR7, RZ, P1, !PT ;  /* 0x0000000709097c10 */ /* 0x000fe20008ffe4ff */
[----:B------:R-:W-:Y:S04]  /*32560*/  STL [R1+0x7ac], R8 ;  /* 0x0007ac0801007387 */ /* 0x000fe80000100800 */
[----:B------:R1:W-:Y:S02]  /*32570*/  STL [R1+0x7a8], R9 ;  /* 0x0007a80901007387 */ /* 0x0003e40000100800 */
[----:B-1----:R-:W-:Y:S01]  /*32580*/  MOV R4, R8 ;  /* 0x0000000800047202 */ /* 0x002fe20000000f00 */
[----:B------:R-:W-:-:S05]  /*32590*/  IMAD.MOV.U32 R5, RZ, RZ, R9 ;  /* 0x000000ffff057224 */ /* 0x000fca00078e0009 */
[----:B------:R1:W-:Y:S01]  /*325a0*/  LDGSTS.E [R0+0x400c], desc[UR48][R4.64], P2 ;  /* 0x0400c00004007fae */ /* 0x0003e20009121870 */
[----:B------:R-:W-:-:S04]  /*325b0*/  IADD3 R6, P3, R6, UR4, RZ ;  /* 0x0000000406067c10 */ /* 0x000fc8000ff7e0ff */
[----:B------:R-:W-:Y:S01]  /*325c0*/  IADD3.X R7, R7, UR7, RZ, P3, !PT ;  /* 0x0000000707077c10 */ /* 0x000fe20009ffe4ff */
[----:B------:R-:W-:Y:S04]  /*325d0*/  STL [R1+0x7b4], R6 ;  /* 0x0007b40601007387 */ /* 0x000fe80000100800 */
[----:B------:R1:W-:Y:S02]  /*325e0*/  STL [R1+0x7b0], R7 ;  /* 0x0007b00701007387 */ /* 0x0003e40000100800 */
[----:B-1----:R-:W-:Y:S01]  /*325f0*/  IMAD.MOV.U32 R5, RZ, RZ, R7 ;  /* 0x000000ffff057224 */ /* 0x002fe200078e0007 */
[----:B------:R-:W-:Y:S01]  /*32600*/  MOV R4, R6 ;  /* 0x0000000600047202 */ /* 0x000fe20000000f00 */
[----:B------:R-:W2:Y:S04]  /*32610*/  LDL.LU R9, [R1+0xb48] ;  /* 0x000b480001097983 */ /* 0x000ea80000300800 */
[----:B------:R-:W2:Y:S04]  /*32620*/  LDL.LU R8, [R1+0xb4c] ;  /* 0x000b4c0001087983 */ /* 0x000ea80000300800 */
        /* <DEDUP_REMOVED lines=9> */
[----:B--2---:R-:W-:Y:S01]  /*326c0*/  IADD3 R10, P4, R10, UR4, RZ ;  /* 0x000000040a0a7c10 */ /* 0x004fe2000ff9e0ff */
[----:B------:R-:W-:Y:S03]  /*326d0*/  STL [R1+0x7bc], R214 ;  /* 0x0007bcd601007387 */ /* 0x000fe60000100800 */
[----:B------:R-:W-:Y:S01]  /*326e0*/  IADD3.X R12, R12, UR7, RZ, P4, !PT ;  /* 0x000000070c0c7c10 */ /* 0x000fe2000a7fe4ff */
[----:B------:R1:W-:Y:S01]  /*326f0*/  STL [R1+0x7b8], R215 ;  /* 0x0007b8d701007387 */ /* 0x0003e20000100800 */
[----:B------:R-:W-:Y:S01]  /*32700*/  MOV R4, R214 ;  /* 0x000000d600047202 */ /* 0x000fe20000000f00 */
[----:B------:R-:W-:Y:S02]  /*32710*/  IMAD.MOV.U32 R5, RZ, RZ, R215 ;  /* 0x000000ffff057224 */ /* 0x000fe400078e00d7 */
[----:B------:R-:W-:Y:S04]  /*32720*/  STL [R1+0xb44], R10 ;  /* 0x000b440a01007387 */ /* 0x000fe80000100800 */
[----:B------:R2:W-:Y:S04]  /*32730*/  STL [R1+0xb40], R12 ;  /* 0x000b400c01007387 */ /* 0x0005e80000100800 */
[----:B-1----:R-:W3:Y:S04]  /*32740*/  LDL.LU R215, [R1+0xb58] ;  /* 0x000b580001d77983 */ /* 0x002ee80000300800 */
[----:B------:R-:W4:Y:S04]  /*32750*/  LDL.LU R214, [R1+0xb5c] ;  /* 0x000b5c0001d67983 */ /* 0x000f280000300800 */
[----:B------:R1:W-:Y:S02]  /*32760*/  LDGSTS.E [R0+0xc00c], desc[UR48][R4.64], P2 ;  /* 0x0c00c00004007fae */ /* 0x0003e40009121870 */
[----:B-1----:R-:W-:Y:S01]  /*32770*/  IMAD.MOV.U32 R5, RZ, RZ, R12 ;  /* 0x000000ffff057224 */ /* 0x002fe200078e000c */
[----:B------:R-:W-:Y:S01]  /*32780*/  MOV R4, R10 ;  /* 0x0000000a00047202 */ /* 0x000fe20000000f00 */
[----:B--2---:R-:W2:Y:S04]  /*32790*/  LDL.LU R12, [R1+0xb60] ;  /* 0x000b6000010c7983 */ /* 0x004ea80000300800 */
[----:B------:R-:W2:Y:S01]  /*327a0*/  LDL.LU R10, [R1+0xb64] ;  /* 0x000b6400010a7983 */ /* 0x000ea20000300800 */
[----:B------:R-:W-:-:S03]  /*327b0*/  IADD3 R8, P2, R8, UR4, RZ ;  /* 0x0000000408087c10 */ /* 0x000fc6000ff5e0ff */
[----:B------:R1:W-:Y:S01]  /*327c0*/  LDGSTS.E [R0+0x10000], desc[UR48][R4.64], P1 ;  /* 0x1000000004007fae */ /* 0x0003e20008921870 */
[----:B------:R-:W-:Y:S02]  /*327d0*/  IADD3.X R9, R9, UR7, RZ, P2, !PT ;  /* 0x0000000709097c10 */ /* 0x000fe400097fe4ff */
[----:B------:R-:W-:Y:S01]  /*327e0*/  IADD3 R6, P3, R6, UR4, RZ ;  /* 0x0000000406067c10 */ /* 0x000fe2000ff7e0ff */
[----:B------:R-:W-:Y:S03]  /*327f0*/  STL [R1+0xb4c], R8 ;  /* 0x000b4c0801007387 */ /* 0x000fe60000100800 */
[----:B------:R-:W-:Y:S01]  /*32800*/  IADD3.X R7, R7, UR7, RZ, P3, !PT ;  /* 0x0000000707077c10 */ /* 0x000fe20009ffe4ff */
        /* <DEDUP_REMOVED lines=19> */
[----:B------:R-:W-:Y:S01]  /*32940*/  MOV R4, R214 ;  /* 0x000000d600047202 */ /* 0x000fe20000000f00 */
[----:B------:R-:W-:Y:S02]  /*32950*/  STL [R1+0xb5c], R214 ;  /* 0x000b5cd601007387 */ /* 0x000fe40000100800 */
[----:B------:R-:W-:Y:S02]  /*32960*/  IMAD.MOV.U32 R5, RZ, RZ, R215 ;  /* 0x000000ffff057224 */ /* 0x000fe400078e00d7 */
[----:B------:R1:W-:Y:S04]  /*32970*/  STL [R1+0xb58], R215 ;  /* 0x000b58d701007387 */ /* 0x0003e80000100800 */
[----:B------:R3:W-:Y:S01]  /*32980*/  LDGSTS.E [R0+0x1c000], desc[UR48][R4.64], P1 ;  /* 0x1c00000004007fae */ /* 0x0007e20008921870 */
[----:B--2---:R-:W-:-:S04]  /*32990*/  IADD3 R10, P4, R10, UR4, RZ ;  /* 0x000000040a0a7c10 */ /* 0x004fc8000ff9e0ff */
[----:B------:R-:W-:Y:S01]  /*329a0*/  IADD3.X R12, R12, UR7, RZ, P4, !PT ;  /* 0x000000070c0c7c10 */ /* 0x000fe2000a7fe4ff */
[----:B------:R-:W-:Y:S04]  /*329b0*/  STL [R1+0xb64], R10 ;  /* 0x000b640a01007387 */ /* 0x000fe80000100800 */
[----:B------:R2:W-:Y:S01]  /*329c0*/  STL [R1+0xb60], R12 ;  /* 0x000b600c01007387 */ /* 0x0005e20000100800 */
[----:B---3--:R-:W-:-:S03]  /*329d0*/  MOV R4, R10 ;  /* 0x0000000a00047202 */ /* 0x008fc60000000f00 */
[----:B-1----:R-:W3:Y:S01]  /*329e0*/  LDL.LU R215, [R1+0xb78] ;  /* 0x000b780001d77983 */ /* 0x002ee20000300800 */
[----:B------:R-:W-:-:S03]  /*329f0*/  IMAD.MOV.U32 R5, RZ, RZ, R12 ;  /* 0x000000ffff057224 */ /* 0x000fc600078e000c */
[----:B------:R-:W4:Y:S04]  /*32a00*/  LDL.LU R214, [R1+0xb7c] ;  /* 0x000b7c0001d67983 */ /* 0x000f280000300800 */
[----:B------:R1:W-:Y:S04]  /*32a10*/  LDGSTS.E [R0+0x10004], desc[UR48][R4.64], P2 ;  /* 0x1000400004007fae */ /* 0x0003e80009121870 */
[----:B--2---:R-:W2:Y:S04]  /*32a20*/  LDL.LU R12, [R1+0xb80] ;  /* 0x000b8000010c7983 */ /* 0x004ea80000300800 */
[----:B------:R-:W2:Y:S01]  /*32a30*/  LDL.LU R10, [R1+0xb84] ;  /* 0x000b8400010a7983 */ /* 0x000ea20000300800 */
[----:B------:R-:W-:-:S04]  /*32a40*/  IADD3 R8, P1, R8, UR4, RZ ;  /* 0x0000000408087c10 */ /* 0x000fc8000ff3e0ff */
[----:B------:R-:W-:Y:S02]  /*32a50*/  IADD3.X R9, R9, UR7, RZ, P1, !PT ;  /* 0x0000000709097c10 */ /* 0x000fe40008ffe4ff */
[----:B-1----:R-:W-:Y:S01]  /*32a60*/  MOV R4, R8 ;  /* 0x0000000800047202 */ /* 0x002fe20000000f00 */
[----:B------:R-:W-:Y:S02]  /*32a70*/  STL [R1+0xb6c], R8 ;  /* 0x000b6c0801007387 */ /* 0x000fe40000100800 */
[----:B------:R-:W-:Y:S02]  /*32a80*/  IMAD.MOV.U32 R5, RZ, RZ, R9 ;  /* 0x000000ffff057224 */ /* 0x000fe400078e0009 */
[----:B------:R1:W-:Y:S04]  /*32a90*/  STL [R1+0xb68], R9 ;  /* 0x000b680901007387 */ /* 0x0003e80000100800 */
[----:B------:R1:W-:Y:S01]  /*32aa0*/  LDGSTS.E [R0+0x14004], desc[UR48][R4.64], P2 ;  /* 0x1400400004007fae */ /* 0x0003e20009121870 */
[----:B------:R-:W-:-:S04]  /*32ab0*/  IADD3 R6, P3, R6, UR4, RZ ;  /* 0x0000000406067c10 */ /* 0x000fc8000ff7e0ff */
[----:B------:R-:W-:Y:S01]  /*32ac0*/  IADD3.X R7, R7, UR7, RZ, P3, !PT ;  /* 0x0000000707077c10 */ /* 0x000fe20009ffe4ff */
[----:B------:R-:W-:Y:S04]  /*32ad0*/  STL [R1+0xb74], R6 ;  /* 0x000b740601007387 */ /* 0x000fe80000100800 */
[----:B------:R1:W-:Y:S02]  /*32ae0*/  STL [R1+0xb70], R7 ;  /* 0x000b700701007387 */ /* 0x0003e40000100800 */
[----:B-1----:R-:W-:Y:S02]  /*32af0*/  IMAD.MOV.U32 R5, RZ, RZ, R7 ;  /* 0x000000ffff057224 */ /* 0x002fe400078e0007 */
[----:B------:R-:W2:Y:S01]  /*32b00*/  LDL.LU R9, [R1+0xb88] ;  /* 0x000b880001097983 */ /* 0x000ea20000300800 */
[----:B------:R-:W-:-:S03]  /*32b10*/  MOV R4, R6 ;  /* 0x0000000600047202 */ /* 0x000fc60000000f00 */
        /* <DEDUP_REMOVED lines=11> */
[----:B------:R-:W-:Y:S01]  /*32bd0*/  IMAD.MOV.U32 R5, RZ, RZ, R215 ;  /* 0x000000ffff057224 */ /* 0x000fe200078e00d7 */
[----:B--2---:R-:W-:-:S04]  /*32be0*/  IADD3 R10, P4, R10, UR4, RZ ;  /* 0x000000040a0a7c10 */ /* 0x004fc8000ff9e0ff */
[----:B------:R1:W-:Y:S01]  /*32bf0*/  LDGSTS.E [R0+0x1c004], desc[UR48][R4.64], P2 ;  /* 0x1c00400004007fae */ /* 0x0003e20009121870 */
[----:B------:R-:W-:-:S03]  /*32c00*/  IADD3.X R12, R12, UR7, RZ, P4, !PT ;  /* 0x000000070c0c7c10 */ /* 0x000fc6000a7fe4ff */
[----:B------:R-:W-:Y:S04]  /*32c10*/  STL [R1+0xb7c], R214 ;  /* 0x000b7cd601007387 */ /* 0x000fe80000100800 */
[----:B------:R-:W-:Y:S01]  /*32c20*/  STL [R1+0xb78], R215 ;  /* 0x000b78d701007387 */ /* 0x000fe20000100800 */
[----:B-1----:R-:W-:Y:S01]  /*32c30*/  MOV R4, R10 ;  /* 0x0000000a00047202 */ /* 0x002fe20000000f00 */
[----:B------:R-:W-:Y:S02]  /*32c40*/  IMAD.MOV.U32 R5, RZ, RZ, R12 ;  /* 0x000000ffff057224 */ /* 0x000fe400078e000c */
[----:B------:R-:W-:Y:S04]  /*32c50*/  STL [R1+0xb84], R10 ;  /* 0x000b840a01007387 */ /* 0x000fe80000100800 */
[----:B------:R1:W-:Y:S04]  /*32c60*/  STL [R1+0xb80], R12 ;  /* 0x000b800c01007387 */ /* 0x0003e80000100800 */
[----:B------:R2:W-:Y:S04]  /*32c70*/  LDGSTS.E [R0+0x10008], desc[UR48][R4.64], P1 ;  /* 0x1000800004007fae */ /* 0x0005e80008921870 */
[----:B-1----:R-:W3:Y:S01]  /*32c80*/  LDL.LU R12, [R1+0xb98] ;  /* 0x000b9800010c7983 */ /* 0x002ee20000300800 */
[----:B------:R-:W-:-:S04]  /*32c90*/  IADD3 R7, P2, R7, UR4, RZ ;  /* 0x0000000407077c10 */ /* 0x000fc8000ff5e0ff */
[----:B------:R-:W-:Y:S02]  /*32ca0*/  IADD3.X R9, R9, UR7, RZ, P2, !PT ;  /* 0x0000000709097c10 */ /* 0x000fe400097fe4ff */
[----:B------:R-:W-:-:S03]  /*32cb0*/  IADD3 R6, P3, R6, UR4, RZ ;  /* 0x0000000406067c10 */ /* 0x000fc6000ff7e0ff */
[----:B--2---:R-:W-:Y:S01]  /*32cc0*/  IMAD.MOV.U32 R5, RZ, RZ, R9 ;  /* 0x000000ffff057224 */ /* 0x004fe200078e0009 */
[----:B------:R-:W-:Y:S01]  /*32cd0*/  MOV R4, R7 ;  /* 0x0000000700047202 */ /* 0x000fe20000000f00 */
[----:B------:R1:W-:Y:S01]  /*32ce0*/  STL [R1+0xb8c], R7 ;  /* 0x000b8c0701007387 */ /* 0x0003e20000100800 */
[----:B------:R-:W-:-:S03]  /*32cf0*/  IADD3.X R8, R8, UR7, RZ, P3, !PT ;  /* 0x0000000708087c10 */ /* 0x000fc60009ffe4ff */
[----:B------:R2:W-:Y:S04]  /*32d00*/  STL [R1+0xb88], R9 ;  /* 0x000b880901007387 */ /* 0x0005e80000100800 */
[----:B------:R-:W-:Y:S04]  /*32d10*/  STL [R1+0xb94], R6 ;  /* 0x000b940601007387 */ /* 0x000fe80000100800 */
[----:B------:R-:W4:Y:S04]  /*32d20*/  LDL.LU R215, [R1+0xba4] ;  /* 0x000ba40001d77983 */ /* 0x000f280000300800 */
[----:B------:R2:W-:Y:S04]  /*32d30*/  STL [R1+0xb90], R8 ;  /* 0x000b900801007387 */ /* 0x0005e80000100800 */
[----:B------:R2:W-:Y:S04]  /*32d40*/  LDGSTS.E [R0+0x14008], desc[UR48][R4.64], P1 ;  /* 0x1400800004007fae */ /* 0x0005e80008921870 */
[----:B-1----:R-:W4:Y:S04]  /*32d50*/  LDL.LU R7, [R1+0xbac] ;  /* 0x000bac0001077983 */ /* 0x002f280000300800 */
[----:B------:R-:W4:Y:S01]  /*32d60*/  LDL.LU R214, [R1+0xba8] ;  /* 0x000ba80001d67983 */ /* 0x000f220000300800 */
[----:B--2---:R-:W-:Y:S01]  /*32d70*/  MOV R4, R6 ;  /* 0x0000000600047202 */ /* 0x004fe20000000f00 */
[----:B------:R-:W-:-:S02]  /*32d80*/  IMAD.MOV.U32 R5, RZ, RZ, R8 ;  /* 0x000000ffff057224 */ /* 0x000fc400078e0008 */
[----:B------:R-:W2:Y:S04]  /*32d90*/  LDL.LU R10, [R1+0xbb0] ;  /* 0x000bb000010a7983 */ /* 0x000ea80000300800 */
[----:B------:R-:W2:Y:S04]  /*32da0*/  LDL.LU R9, [R1+0xbb4] ;  /* 0x000bb40001097983 */ /* 0x000ea80000300800 */
[----:B------:R-:W2:Y:S04]  /*32db0*/  LDL.LU R8, [R1+0xbb8] ;  /* 0x000bb80001087983 */ /* 0x000ea80000300800 */
[----:B------:R-:W2:Y:S04]  /*32dc0*/  LDL.LU R6, [R1+0xbbc] ;  /* 0x000bbc0001067983 */ /* 0x000ea80000300800 */
[----:B------:R1:W-:Y:S04]  /*32dd0*/  LDGSTS.E [R0+0x18008], desc[UR48][R4.64], P1 ;  /* 0x1800800004007fae */ /* 0x0003e80008921870 */
[----:B------:R-:W3:Y:S01]  /*32de0*/  LDL.LU R5, [R1+0xb9c] ;  /* 0x000b9c0001057983 */ /* 0x000ee20000300800 */
[----:B------:R-:W-:-:S04]  /*32df0*/  ISETP.GT.AND P2, PT, R2, 0x3b, PT ;  /* 0x0000003b0200780c */ /* 0x000fc80003f44270 */
[----:B-1----:R-:W-:-:S04]  /*32e00*/  SEL R4, RZ, 0x4, !P2 ;  /* 0x00000004ff047807 */ /* 0x002fc80005000000 */
[----:B------:R-:W-:-:S04]  /*32e10*/  SEL R4, R4, RZ, !P0 ;  /* 0x000000ff04047207 */ /* 0x000fc80004000000 */
[----:B------:R-:W-:Y:S02]  /*32e20*/  ISETP.NE.U32.AND P2, PT, R4, RZ, PT ;  /* 0x000000ff0400720c */ /* 0x000fe40003f45070 */
[----:B---3--:R-:W-:-:S04]  /*32e30*/  IADD3 R5, P3, R5, UR4, RZ ;  /* 0x0000000405057c10 */ /* 0x008fc8000ff7e0ff */
[----:B------:R-:W-:Y:S01]  /*32e40*/  IADD3.X R12, R12, UR7, RZ, P3, !PT ;  /* 0x000000070c0c7c10 */ /* 0x000fe20009ffe4ff */
[----:B------:R1:W-:Y:S01]  /*32e50*/  STL [R1+0xb9c], R5 ;  /* 0x000b9c0501007387 */ /* 0x0003e20000100800 */
[----:B------:R-:W-:-:S03]  /*32e60*/  MOV R4, R5 ;  /* 0x0000000500047202 */ /* 0x000fc60000000f00 */
[----:B------:R3:W-:Y:S01]  /*32e70*/  STL [R1+0xb98], R12 ;  /* 0x000b980c01007387 */ /* 0x0007e20000100800 */
[----:B-1----:R-:W-:-:S03]  /*32e80*/  IMAD.MOV.U32 R5, RZ, RZ, R12 ;  /* 0x000000ffff057224 */ /* 0x002fc600078e000c */
[----:B---3--:R-:W3:Y:S04]  /*32e90*/  LDL.LU R12, [R1+0xfe4] ;  /* 0x000fe400010c7983 */ /* 0x008ee80000300800 */
[----:B------:R1:W-:Y:S04]  /*32ea0*/  LDGSTS.E [R0+0x1c008], desc[UR48][R4.64], P1 ;  /* 0x1c00800004007fae */ /* 0x0003e80008921870 */
[----:B------:R-:W3:Y:S01]  /*32eb0*/  LDL.LU R5, [R1+0xba0] ;  /* 0x000ba00001057983 */ /* 0x000ee20000300800 */
[----:B----4-:R-:W-:Y:S02]  /*32ec0*/  IADD3 R215, P1, R215, UR4, RZ ;  /* 0x00000004d7d77c10 */ /* 0x010fe4000ff3e0ff */
[----:B------:R-:W-:-:S02]  /*32ed0*/  IADD3 R7, P3, R7, UR4, RZ ;  /* 0x0000000407077c10 */ /* 0x000fc4000ff7e0ff */
[----:B-1----:R-:W-:Y:S02]  /*32ee0*/  MOV R4, R215 ;  /* 0x000000d700047202 */ /* 0x002fe40000000f00 */
[----:B------:R-:W-:Y:S01]  /*32ef0*/  IADD3.X R214, R214, UR7, RZ, P3, !PT ;  /* 0x00000007d6d67c10 */ /* 0x000fe20009ffe4ff */
[----:B------:R1:W-:Y:S01]  /*32f00*/  STL [R1+0xba4], R215 ;  /* 0x000ba4d701007387 */ /* 0x0003e20000100800 */
[----:B--2---:R-:W-:-:S04]  /*32f10*/  IADD3 R6, P3, R6, UR4, RZ ;  /* 0x0000000406067c10 */ /* 0x004fc8000ff7e0ff */
[----:B------:R-:W-:Y:S01]  /*32f20*/  IADD3.X R8, R8, UR7, RZ, P3, !PT ;  /* 0x0000000708087c10 */ /* 0x000fe20009ffe4ff */
[----:B-1----:R-:W1:Y:S01]  /*32f30*/  S2R R215, SR_TID.X ;  /* 0x0000000000d77919 */ /* 0x002e620000002100 */
[----:B---3--:R-:W-:Y:S02]  /*32f40*/  IADD3.X R5, R5, UR7, RZ, P1, !PT ;  /* 0x0000000705057c10 */ /* 0x008fe40008ffe4ff */
[----:B------:R-:W-:-:S03]  /*32f50*/  IADD3 R9, P1, R9, UR4, RZ ;  /* 0x0000000409097c10 */ /* 0x000fc6000ff3e0ff */
[----:B------:R2:W-:Y:S01]  /*32f60*/  STL [R1+0xba0], R5 ;  /* 0x000ba00501007387 */ /* 0x0005e20000100800 */
[----:B------:R-:W-:-:S03]  /*32f70*/  IADD3.X R10, R10, UR7, RZ, P1, !PT ;  /* 0x000000070a0a7c10 */ /* 0x000fc60008ffe4ff */
[----:B------:R3:W-:Y:S04]  /*32f80*/  LDGSTS.E [R0+0x1000c], desc[UR48][R4.64], P2 ;  /* 0x1000c00004007fae */ /* 0x0007e80009121870 */
[----:B------:R4:W-:Y:S04]  /*32f90*/  STL [R1+0xbac], R7 ;  /* 0x000bac0701007387 */ /* 0x0009e80000100800 */
[----:B------:R-:W-:Y:S01]  /*32fa0*/  STL [R1+0xba8], R214 ;  /* 0x000ba8d601007387 */ /* 0x000fe20000100800 */
[----:B---3--:R-:W-:Y:S01]  /*32fb0*/  IMAD.MOV.U32 R4, RZ, RZ, R7 ;  /* 0x000000ffff047224 */ /* 0x008fe200078e0007 */
[----:B--2---:R-:W-:-:S02]  /*32fc0*/  MOV R5, R214 ;  /* 0x000000d600057202 */ /* 0x004fc40000000f00 */
[----:B----4-:R-:W2:Y:S04]  /*32fd0*/  LDL.LU R7, [R1+0x7c4] ;  /* 0x0007c40001077983 */ /* 0x010ea80000300800 */
[----:B------:R-:W-:Y:S04]  /*32fe0*/  STL [R1+0xbb4], R9 ;  /* 0x000bb40901007387 */ /* 0x000fe80000100800 */
[----:B------:R3:W-:Y:S04]  /*32ff0*/  LDGSTS.E [R0+0x1400c], desc[UR48][R4.64], P2 ;  /* 0x1400c00004007fae */ /* 0x0007e80009121870 */
[----:B------:R4:W-:Y:S04]  /*33000*/  STL [R1+0xbb0], R10 ;  /* 0x000bb00a01007387 */ /* 0x0009e80000100800 */
[----:B------:R-:W-:Y:S01]  /*33010*/  STL [R1+0xbbc], R6 ;  /* 0x000bbc0601007387 */ /* 0x000fe20000100800 */
[----:B---3--:R-:W-:Y:S01]  /*33020*/  MOV R5, R10 ;  /* 0x0000000a00057202 */ /* 0x008fe20000000f00 */
[----:B------:R-:W-:-:S02]  /*33030*/  IMAD.MOV.U32 R4, RZ, RZ, R9 ;  /* 0x000000ffff047224 */ /* 0x000fc400078e0009 */
[----:B----4-:R-:W3:Y:S04]  /*33040*/  LDL.LU R10, [R1+0x7c0] ;  /* 0x0007c000010a7983 */ /* 0x010ee80000300800 */
[----:B------:R4:W-:Y:S04]  /*33050*/  STL [R1+0xbb8], R8 ;  /* 0x000bb80801007387 */ /* 0x0009e80000100800 */
[----:B------:R-:W3:Y:S04]  /*33060*/  LDL.LU R214, [R1+0x7c8] ;  /* 0x0007c80001d67983 */ /* 0x000ee80000300800 */
[----:B------:R-:W3:Y:S04]  /*33070*/  LDL.LU R9, [R1+0x7cc] ;  /* 0x0007cc0001097983 */ /* 0x000ee80000300800 */
[----:B------:R1:W-:Y:S02]  /*33080*/  LDGSTS.E [R0+0x1800c], desc[UR48][R4.64], P2 ;  /* 0x1800c00004007fae */ /* 0x0003e40009121870 */
[----:B-1----:R-:W-:Y:S01]  /*33090*/  MOV R5, R8 ;  /* 0x0000000800057202 */ /* 0x002fe20000000f00 */
[----:B------:R-:W-:Y:S01]  /*330a0*/  IMAD.MOV.U32 R4, RZ, RZ, R6 ;  /* 0x000000ffff047224 */ /* 0x000fe200078e0006 */
[----:B----4-:R-:W4:Y:S04]  /*330b0*/  LDL.LU R8, [R1+0x7d0] ;  /* 0x0007d00001087983 */ /* 0x010f280000300800 */
[----:B------:R-:W4:Y:S04]  /*330c0*/  LDL.LU R6, [R1+0x7d4] ;  /* 0x0007d40001067983 */ /* 0x000f280000300800 */
[----:B------:R1:W-:Y:S02]  /*330d0*/  LDGSTS.E [R0+0x1c00c], desc[UR48][R4.64], P2 ;  /* 0x1c00c00004007fae */ /* 0x0003e40009121870 */
[----:B-1----:R-:W1:Y:S01]  /*330e0*/  LDC R5, c[0x0][0x230] ;  /* 0x00008c00ff057b82 */ /* 0x002e620000000800 */
[----:B------:R-:W-:-:S04]  /*330f0*/  ISETP.GT.AND P1, PT, R2, 0x1c, PT ;  /* 0x0000001c0200780c */ /* 0x000fc80003f24270 */
[----:B------:R-:W-:-:S04]  /*33100*/  SEL R0, RZ, 0x4, !P1 ;  /* 0x00000004ff007807 */ /* 0x000fc80004800000 */
[----:B------:R-:W-:Y:S02]  /*33110*/  SEL R0, R0, RZ, !P0 ;  /* 0x000000ff00007207 */ /* 0x000fe40004000000 */
[----:B------:R-:W-:Y:S02]  /*33120*/  LOP3.LUT R4, R215, 0x3f, RZ, 0xc0, !PT ;  /* 0x0000003fd7047812 */ /* 0x000fe400078ec0ff */
[----:B------:R-:W-:Y:S01]  /*33130*/  ISETP.NE.U32.AND P2, PT, R0, RZ, PT ;  /* 0x000000ff0000720c */ /* 0x000fe20003f45070 */
[----:B-1----:R-:W-:-:S04]  /*33140*/  VIADD R5, R5, 0xfffffec0 ;  /* 0xfffffec005057836 */ /* 0x002fc80000000000 */
[----:B------:R-:W-:-:S05]  /*33150*/  IMAD R0, R11, -0x40, R5 ;  /* 0xffffffc00b007824 */ /* 0x000fca00078e0205 */
[----:B------:R-:W-:Y:S02]  /*33160*/  ISETP.GE.AND P1, PT, R4, R0, PT ;  /* 0x000000000400720c */ /* 0x000fe40003f26270 */
[----:B------:R-:W-:-:S04]  /*33170*/  LOP3.LUT R0, R3, 0x70, RZ, 0x3c, !PT ;  /* 0x0000007003007812 */ /* 0x000fc800078e3cff */
[----:B------:R-:W-:Y:S02]  /*33180*/  IADD3 R0, R0, UR11, RZ ;  /* 0x0000000b00007c10 */ /* 0x000fe4000fffe0ff */
[----:B--2---:R-:W-:-:S05]  /*33190*/  IADD3 R7, P3, R7, UR4, RZ ;  /* 0x0000000407077c10 */ /* 0x004fca000ff7e0ff */
[----:B------:R-:W-:Y:S01]  /*331a0*/  IMAD.MOV.U32 R4, RZ, RZ, R7 ;  /* 0x000000ffff047224 */ /* 0x000fe200078e0007 */
[----:B------:R-:W-:Y:S01]  /*331b0*/  STL [R1+0x7c4], R7 ;  /* 0x0007c40701007387 */ /* 0x000fe20000100800 */
[----:B---3--:R-:W-:-:S04]  /*331c0*/  IADD3.X R10, R10, UR7, RZ, P3, !PT ;  /* 0x000000070a0a7c10 */ /* 0x008fc80009ffe4ff */
[----:B------:R-:W-:Y:S02]  /*331d0*/  MOV R5, R10 ;  /* 0x0000000a00057202 */ /* 0x000fe40000000f00 */
[----:B------:R-:W-:-:S03]  /*331e0*/  IADD3 R9, P3, R9, UR4, RZ ;  /* 0x0000000409097c10 */ /* 0x000fc6000ff7e0ff */
[----:B------:R1:W-:Y:S01]  /*331f0*/  LDGSTS.E [R0], desc[UR48][R4.64], P2 ;  /* 0x0000000004007fae */ /* 0x0003e20009121870 */
[----:B------:R-:W-:-:S03]  /*33200*/  IADD3.X R214, R214, UR7, RZ, P3, !PT ;  /* 0x00000007d6d67c10 */ /* 0x000fc60009ffe4ff */
[----:B------:R2:W-:Y:S04]  /*33210*/  STL [R1+0x7c0], R10 ;  /* 0x0007c00a01007387 */ /* 0x0005e80000100800 */
[----:B------:R-:W3:Y:S01]  /*33220*/  LDL.LU R215, [R1+0x7dc] ;  /* 0x0007dc0001d77983 */ /* 0x000ee20000300800 */
[----:B-1----:R-:W-:Y:S01]  /*33230*/  IMAD.MOV.U32 R4, RZ, RZ, R9 ;  /* 0x000000ffff047224 */ /* 0x002fe200078e0009 */
[----:B------:R-:W-:Y:S02]  /*33240*/  MOV R5, R214 ;  /* 0x000000d600057202 */ /* 0x000fe40000000f00 */
[----:B--2---:R-:W2:Y:S04]  /*33250*/  LDL.LU R10, [R1+0x7e0] ;  /* 0x0007e000010a7983 */ /* 0x004ea80000300800 */
[----:B------:R-:W2:Y:S01]  /*33260*/  LDL.LU R7, [R1+0x7e4] ;  /* 0x0007e40001077983 */ /* 0x000ea20000300800 */
[----:B----4-:R-:W-:-:S03]  /*33270*/  IADD3 R6, P4, R6, UR4, RZ ;  /* 0x0000000406067c10 */ /* 0x010fc6000ff9e0ff */
[----:B------:R-:W-:Y:S01]  /*33280*/  STL [R1+0x7cc], R9 ;  /* 0x0007cc0901007387 */ /* 0x000fe20000100800 */
[----:B------:R-:W-:-:S03]  /*33290*/  IADD3.X R8, R8, UR7, RZ, P4, !PT ;  /* 0x0000000708087c10 */ /* 0x000fc6000a7fe4ff */
[----:B------:R1:W-:Y:S04]  /*332a0*/  STL [R1+0x7c8], R214 ;  /* 0x0007c8d601007387 */ /* 0x0003e80000100800 */
[----:B------:R4:W-:Y:S04]  /*332b0*/  LDGSTS.E [R0+0x4000], desc[UR48][R4.64], P2 ;  /* 0x0400000004007fae */ /* 0x0009e80009121870 */
[----:B------:R-:W-:Y:S04]  /*332c0*/  STL [R1+0x7d4], R6 ;  /* 0x0007d40601007387 */ /* 0x000fe80000100800 */
[----:B------:R1:W-:Y:S01]  /*332d0*/  STL [R1+0x7d0], R8 ;  /* 0x0007d00801007387 */ /* 0x0003e20000100800 */
[----:B----4-:R-:W-:Y:S01]  /*332e0*/  IMAD.MOV.U32 R4, RZ, RZ, R6 ;  /* 0x000000ffff047224 */ /* 0x010fe200078e0006 */
[----:B------:R-:W-:-:S02]  /*332f0*/  MOV R5, R8 ;  /* 0x0000000800057202 */ /* 0x000fc40000000f00 */
[----:B-1----:R-:W4:Y:S04]  /*33300*/  LDL.LU R214, [R1+0x7e8] ;  /* 0x0007e80001d67983 */ /* 0x002f280000300800 */
[----:B------:R-:W4:Y:S04]  /*33310*/  LDL.LU R9, [R1+0x7ec] ;  /* 0x0007ec0001097983 */ /* 0x000f280000300800 */
[----:B------:R-:W4:Y:S04]  /*33320*/  LDL.LU R8, [R1+0x7f0] ;  /* 0x0007f00001087983 */ /* 0x000f280000300800 */
[----:B------:R-:W4:Y:S04]  /*33330*/  LDL.LU R6, [R1+0x7f4] ;  /* 0x0007f40001067983 */ /* 0x000f280000300800 */
[----:B------:R1:W-:Y:S04]  /*33340*/  LDGSTS.E [R0+0x8000], desc[UR48][R4.64], P2 ;  /* 0x0800000004007fae */ /* 0x0003e80009121870 */
[----:B------:R-:W4:Y:S01]  /*33350*/  LDL.LU R5, [R1+0x7d8] ;  /* 0x0007d80001057983 */ /* 0x000f220000300800 */
[----:B------:R-:W-:-:S04]  /*33360*/  ISETP.GT.AND P3, PT, R2, 0x1d, PT ;  /* 0x0000001d0200780c */ /* 0x000fc80003f64270 */
[----:B-1----:R-:W-:-:S04]  /*33370*/  SEL R4, RZ, 0x4, !P3 ;  /* 0x00000004ff047807 */ /* 0x002fc80005800000 */
[----:B------:R-:W-:-:S04]  /*33380*/  SEL R4, R4, RZ, !P0 ;  /* 0x000000ff04047207 */ /* 0x000fc80004000000 */
[----:B------:R-:W-:Y:S02]  /*33390*/  ISETP.NE.U32.AND P3, PT, R4, RZ, PT ;  /* 0x000000ff0400720c */ /* 0x000fe40003f65070 */
[----:B---3--:R-:W-:-:S05]  /*333a0*/  IADD3 R215, P4, R215, UR4, RZ ;  /* 0x00000004d7d77c10 */ /* 0x008fca000ff9e0ff */
[----:B------:R-:W-:Y:S01]  /*333b0*/  IMAD.MOV.U32 R4, RZ, RZ, R215 ;  /* 0x000000ffff047224 */ /* 0x000fe200078e00d7 */
[----:B--2---:R-:W-:Y:S01]  /*333c0*/  IADD3 R7, P5, R7, UR4, RZ ;  /* 0x0000000407077c10 */ /* 0x004fe2000ffbe0ff */
[----:B------:R-:W-:Y:S03]  /*333d0*/  STL [R1+0x7dc], R215 ;  /* 0x0007dcd701007387 */ /* 0x000fe60000100800 */
[----:B------:R-:W-:Y:S02]  /*333e0*/  IADD3.X R10, R10, UR7, RZ, P5, !PT ;  /* 0x000000070a0a7c10 */ /* 0x000fe4000affe4ff */
[----:B----4-:R-:W-:-:S05]  /*333f0*/  IADD3.X R5, R5, UR7, RZ, P4, !PT ;  /* 0x0000000705057c10 */ /* 0x010fca000a7fe4ff */
[----:B------:R1:W-:Y:S01]  /*33400*/  LDGSTS.E [R0+0xc000], desc[UR48][R4.64], P2 ;  /* 0x0c00000004007fae */ /* 0x0003e20009121870 */
[----:B------:R-:W-:-:S03]  /*33410*/  IADD3 R9, P2, R9, UR4, RZ ;  /* 0x0000000409097c10 */ /* 0x000fc6000ff5e0ff */
[----:B------:R2:W-:Y:S01]  /*33420*/  STL [R1+0x7d8], R5 ;  /* 0x0007d80501007387 */ /* 0x0005e20000100800 */
[----:B------:R-:W-:Y:S02]  /*33430*/  IADD3.X R214, R214, UR7, RZ, P2, !PT ;  /* 0x00000007d6d67c10 */ /* 0x000fe400097fe4ff */
[----:B------:R-:W-:Y:S02]  /*33440*/  IADD3 R6, P4, R6, UR4, RZ ;  /* 0x0000000406067c10 */ /* 0x000fe4000ff9e0ff */
[----:B-1----:R-:W-:Y:S01]  /*33450*/  MOV R4, R7 ;  /* 0x0000000700047202 */ /* 0x002fe20000000f00 */
[----:B--2---:R-:W-:Y:S01]  /*33460*/  IMAD.MOV.U32 R5, RZ, RZ, R10 ;  /* 0x000000ffff057224 */ /* 0x004fe200078e000a */
[----:B------:R-:W-:Y:S01]  /*33470*/  STL [R1+0x7e4], R7 ;  /* 0x0007e40701007387 */ /* 0x000fe20000100800 */
[----:B------:R-:W-:-:S03]  /*33480*/  IADD3.X R8, R8, UR7, RZ, P4, !PT ;  /* 0x0000000708087c10 */ /* 0x000fc6000a7fe4ff */
[----:B------:R1:W-:Y:S04]  /*33490*/  LDGSTS.E [R0+0x4], desc[UR48][R4.64], P3 ;  /* 0x0000400004007fae */ /* 0x0003e80009921870 */
[----:B------:R2:W-:Y:S04]  /*334a0*/  STL [R1+0x7e0], R10 ;  /* 0x0007e00a01007387 */ /* 0x0005e80000100800 */
[----:B------:R-:W3:Y:S01]  /*334b0*/  LDL.LU R215, [R1+0x7fc] ;  /* 0x0007fc0001d77983 */ /* 0x000ee20000300800 */
[----:B-1----:R-:W-:Y:S01]  /*334c0*/  MOV R4, R9 ;  /* 0x0000000900047202 */ /* 0x002fe20000000f00 */
[----:B------:R-:W-:-:S02]  /*334d0*/  IMAD.MOV.U32 R5, RZ, RZ, R214 ;  /* 0x000000ffff057224 */ /* 0x000fc400078e00d6 */
[----:B--2---:R-:W2:Y:S04]  /*334e0*/  LDL.LU R10, [R1+0x800] ;  /* 0x00080000010a7983 */ /* 0x004ea80000300800 */
[----:B------:R-:W4:Y:S04]  /*334f0*/  LDL.LU R7, [R1+0x804] ;  /* 0x0008040001077983 */ /* 0x000f280000300800 */
[----:B------:R-:W-:Y:S04]  /*33500*/  STL [R1+0x7ec], R9 ;  /* 0x0007ec0901007387 */ /* 0x000fe80000100800 */
[----:B------:R1:W-:Y:S04]  /*33510*/  STL [R1+0x7e8], R214 ;  /* 0x0007e8d601007387 */ /* 0x0003e80000100800 */
[----:B------:R1:W-:Y:S04]  /*33520*/  LDGSTS.E [R0+0x4004], desc[UR48][R4.64], P3 ;  /* 0x0400400004007fae */ /* 0x0003e80009921870 */
[----:B------:R-:W-:Y:S04]  /*33530*/  STL [R1+0x7f4], R6 ;  /* 0x0007f40601007387 */ /* 0x000fe80000100800 */
[----:B------:R1:W-:Y:S02]  /*33540*/  STL [R1+0x7f0], R8 ;  /* 0x0007f00801007387 */ /* 0x0003e40000100800 */
[----:B-1----:R-:W-:Y:S01]  /*33550*/  MOV R4, R6 ;  /* 0x0000000600047202 */ /* 0x002fe20000000f00 */
[----:B------:R-:W-:Y:S01]  /*33560*/  IMAD.MOV.U32 R5, RZ, RZ, R8 ;  /* 0x000000ffff057224 */ /* 0x000fe200078e0008 */
[----:B------:R-:W2:Y:S04]  /*33570*/  LDL.LU R214, [R1+0x808] ;  /* 0x0008080001d67983 */ /* 0x000ea80000300800 */
[----:B------:R-:W2:Y:S04]  /*33580*/  LDL.LU R9, [R1+0x80c] ;  /* 0x00080c0001097983 */ /* 0x000ea80000300800 */
[----:B------:R-:W2:Y:S04]  /*33590*/  LDL.LU R8, [R1+0x810] ;  /* 0x0008100001087983 */ /* 0x000ea80000300800 */
[----:B------:R-:W2:Y:S04]  /*335a0*/  LDL.LU R6, [R1+0x814] ;  /* 0x0008140001067983 */ /* 0x000ea80000300800 */
[----:B------:R1:W-:Y:S04]  /*335b0*/  LDGSTS.E [R0+0x8004], desc[UR48][R4.64], P3 ;  /* 0x0800400004007fae */ /* 0x0003e80009921870 */
[----:B------:R-:W2:Y:S01]  /*335c0*/  LDL.LU R5, [R1+0x7f8] ;  /* 0x0007f80001057983 */ /* 0x000ea20000300800 */
[----:B------:R-:W-:-:S04]  /*335d0*/  ISETP.GT.AND P2, PT, R2, 0x1e, PT ;  /* 0x0000001e0200780c */ /* 0x000fc80003f44270 */
[----:B-1----:R-:W-:-:S04]  /*335e0*/  SEL R4, RZ, 0x4, !P2 ;  /* 0x00000004ff047807 */ /* 0x002fc80005000000 */
[----:B------:R-:W-:-:S04]  /*335f0*/  SEL R4, R4, RZ, !P0 ;  /* 0x000000ff04047207 */ /* 0x000fc80004000000 */
[----:B------:R-:W-:Y:S02]  /*33600*/  ISETP.NE.U32.AND P2, PT, R4, RZ, PT ;  /* 0x000000ff0400720c */ /* 0x000fe40003f45070 */
[----:B---3--:R-:W-:-:S04]  /*33610*/  IADD3 R215, P4, R215, UR4, RZ ;  /* 0x00000004d7d77c10 */ /* 0x008fc8000ff9e0ff */
[----:B------:R-:W-:Y:S02]  /*33620*/  MOV R4, R215 ;  /* 0x000000d700047202 */ /* 0x000fe40000000f00 */
[----:B----4-:R-:W-:Y:S01]  /*33630*/  IADD3 R7, P5, R7, UR4, RZ ;  /* 0x0000000407077c10 */ /* 0x010fe2000ffbe0ff */
[----:B------:R-:W-:Y:S03]  /*33640*/  STL [R1+0x7fc], R215 ;  /* 0x0007fcd701007387 */ /* 0x000fe60000100800 */
[----:B--2---:R-:W-:Y:S02]  /*33650*/  IADD3.X R10, R10, UR7, RZ, P5, !PT ;  /* 0x000000070a0a7c10 */ /* 0x004fe4000affe4ff */
[----:B------:R-:W-:-:S05]  /*33660*/  IADD3.X R5, R5, UR7, RZ, P4, !PT ;  /* 0x0000000705057c10 */ /* 0x000fca000a7fe4ff */
[----:B------:R1:W-:Y:S01]  /*33670*/  LDGSTS.E [R0+0xc004], desc[UR48][R4.64], P3 ;  /* 0x0c00400004007fae */ /* 0x0003e20009921870 */
[----:B------:R-:W-:-:S03]  /*33680*/  IADD3 R9, P3, R9, UR4, RZ ;  /* 0x0000000409097c10 */ /* 0x000fc6000ff7e0ff */
[----:B------:R2:W-:Y:S01]  /*33690*/  STL [R1+0x7f8], R5 ;  /* 0x0007f80501007387 */ /* 0x0005e20000100800 */
[----:B------:R-:W-:Y:S02]  /*336a0*/  IADD3.X R214, R214, UR7, RZ, P3, !PT ;  /* 0x00000007d6d67c10 */ /* 0x000fe40009ffe4ff */
[----:B------:R-:W-:Y:S01]  /*336b0*/  IADD3 R6, P4, R6, UR4, RZ ;  /* 0x0000000406067c10 */ /* 0x000fe2000ff9e0ff */
[----:B-1----:R-:W-:Y:S01]  /*336c0*/  IMAD.MOV.U32 R4, RZ, RZ, R7 ;  /* 0x000000ffff047224 */ /* 0x002fe200078e0007 */
[----:B--2---:R-:W-:Y:S01]  /*336d0*/  MOV R5, R10 ;  /* 0x0000000a00057202 */ /* 0x004fe20000000f00 */
[----:B------:R-:W-:Y:S01]  /*336e0*/  STL [R1+0x804], R7 ;  /* 0x0008040701007387 */ /* 0x000fe20000100800 */
[----:B------:R-:W-:-:S03]  /*336f0*/  IADD3.X R8, R8, UR7, RZ, P4, !PT ;  /* 0x0000000708087c10 */ /* 0x000fc6000a7fe4ff */
[----:B------:R1:W-:Y:S04]  /*33700*/  LDGSTS.E [R0+0x8], desc[UR48][R4.64], P2 ;  /* 0x0000800004007fae */ /* 0x0003e80009121870 */
[----:B------:R2:W-:Y:S04]  /*33710*/  STL [R1+0x800], R10 ;  /* 0x0008000a01007387 */ /* 0x0005e80000100800 */
[----:B------:R-:W3:Y:S01]  /*33720*/  LDL.LU R215, [R1+0x81c] ;  /* 0x00081c0001d77983 */ /* 0x000ee20000300800 */
[----:B-1----:R-:W-:Y:S01]  /*33730*/  IMAD.MOV.U32 R4, RZ, RZ, R9 ;  /* 0x000000ffff047224 */ /* 0x002fe200078e0009 */
[----:B------:R-:W-:-:S02]  /*33740*/  MOV R5, R214 ;  /* 0x000000d600057202 */ /* 0x000fc40000000f00 */
[----:B--2---:R-:W2:Y:S04]  /*33750*/  LDL.LU R10, [R1+0x820] ;  /* 0x00082000010a7983 */ /* 0x004ea80000300800 */
[----:B------:R-:W4:Y:S04]  /*33760*/  LDL.LU R7, [R1+0x824] ;  /* 0x0008240001077983 */ /* 0x000f280000300800 */
[----:B------:R-:W-:Y:S04]  /*33770*/  STL [R1+0x80c], R9 ;  /* 0x00080c0901007387 */ /* 0x000fe80000100800 */
[----:B------:R1:W-:Y:S04]  /*33780*/  STL [R1+0x808], R214 ;  /* 0x000808d601007387 */ /* 0x0003e80000100800 */
[----:B------:R1:W-:Y:S04]  /*33790*/  LDGSTS.E [R0+0x4008], desc[UR48][R4.64], P2 ;  /* 0x0400800004007fae */ /* 0x0003e80009121870 */
[----:B------:R-:W-:Y:S04]  /*337a0*/  STL [R1+0x814], R6 ;  /* 0x0008140601007387 */ /* 0x000fe80000100800 */
[----:B------:R1:W-:Y:S02]  /*337b0*/  STL [R1+0x810], R8 ;  /* 0x0008100801007387 */ /* 0x0003e40000100800 */
[----:B-1----:R-:W-:Y:S01]  /*337c0*/  IMAD.MOV.U32 R4, RZ, RZ, R6 ;  /* 0x000000ffff047224 */ /* 0x002fe200078e0006 */
[----:B------:R-:W-:Y:S01]  /*337d0*/  MOV R5, R8 ;  /* 0x0000000800057202 */ /* 0x000fe20000000f00 */
        /* <DEDUP_REMOVED lines=10> */
[----:B---3--:R-:W-:-:S05]  /*33880*/  IADD3 R215, P4, R215, UR4, RZ ;  /* 0x00000004d7d77c10 */ /* 0x008fca000ff9e0ff */
[----:B------:R-:W-:Y:S01]  /*33890*/  IMAD.MOV.U32 R4, RZ, RZ, R215 ;  /* 0x000000ffff047224 */ /* 0x000fe200078e00d7 */
        /* <DEDUP_REMOVED lines=102> */
[----:B-1----:R-:W4:Y:S01]  /*33f00*/  LDL.LU R214, [R1+0xc00] ;  /* 0x000c000001d67983 */ /* 0x002f220000300800 */
[----:B------:R-:W-:Y:S01]  /*33f10*/  MOV R4, R6 ;  /* 0x0000000600047202 */ /* 0x000fe20000000f00 */
[----:B------:R-:W-:-:S02]  /*33f20*/  IMAD.MOV.U32 R5, RZ, RZ, R8 ;  /* 0x000000ffff057224 */ /* 0x000fc400078e0008 */
[----:B------:R1:W-:Y:S04]  /*33f30*/  STL [R1+0xbf0], R8 ;  /* 0x000bf00801007387 */ /* 0x0003e80000100800 */
[----:B------:R-:W4:Y:S04]  /*33f40*/  LDL.LU R9, [R1+0xc08] ;  /* 0x000c080001097983 */ /* 0x000f280000300800 */
[----:B------:R1:W-:Y:S04]  /*33f50*/  LDGSTS.E [R0+0x18004], desc[UR48][R4.64], P3 ;  /* 0x1800400004007fae */ /* 0x0003e80009921870 */
[----:B-1----:R-:W4:Y:S04]  /*33f60*/  LDL.LU R8, [R1+0xc10] ;  /* 0x000c100001087983 */ /* 0x002f280000300800 */
[----:B------:R-:W4:Y:S04]  /*33f70*/  LDL.LU R6, [R1+0xc14] ;  /* 0x000c140001067983 */ /* 0x000f280000300800 */
[----:B------:R-:W2:Y:S01]  /*33f80*/  LDL.LU R5, [R1+0xbf8] ;  /* 0x000bf80001057983 */ /* 0x000ea20000300800 */
[----:B------:R-:W-:-:S04]  /*33f90*/  ISETP.GT.AND P2, PT, R2, 0x3e, PT ;  /* 0x0000003e0200780c */ /* 0x000fc80003f44270 */
[----:B------:R-:W-:-:S04]  /*33fa0*/  SEL R4, RZ, 0x4, !P2 ;  /* 0x00000004ff047807 */ /* 0x000fc80005000000 */
[----:B------:R-:W-:-:S04]  /*33fb0*/  SEL R4, R4, RZ, !P0 ;  /* 0x000000ff04047207 */ /* 0x000fc80004000000 */
[----:B------:R-:W-:Y:S02]  /*33fc0*/  ISETP.NE.U32.AND P2, PT, R4, RZ, PT ;  /* 0x000000ff0400720c */ /* 0x000fe40003f45070 */
[----:B---3--:R-:W-:-:S04]  /*33fd0*/  IADD3 R215, P4, R215, UR4, RZ ;  /* 0x00000004d7d77c10 */ /* 0x008fc8000ff9e0ff */
[----:B------:R-:W-:Y:S01]  /*33fe0*/  MOV R4, R215 ;  /* 0x000000d700047202 */ /* 0x000fe20000000f00 */
        /* <DEDUP_REMOVED lines=14> */
[----:B------:R-:W-:Y:S04]  /*340d0*/  STL [R1+0xc00], R214 ;  /* 0x000c00d601007387 */ /* 0x000fe80000100800 */
[----:B------:R2:W-:Y:S01]  /*340e0*/  STL [R1+0xc0c], R7 ;  /* 0x000c0c0701007387 */ /* 0x0005e20000100800 */
[----:B-1----:R-:W-:Y:S01]  /*340f0*/  IMAD.MOV.U32 R4, RZ, RZ, R7 ;  /* 0x000000ffff047224 */ /* 0x002fe200078e0007 */
[----:B------:R-:W-:-:S02]  /*34100*/  MOV R5, R9 ;  /* 0x0000000900057202 */ /* 0x000fc40000000f00 */
[----:B------:R-:W-:Y:S04]  /*34110*/  STL [R1+0xc08], R9 ;  /* 0x000c080901007387 */ /* 0x000fe80000100800 */
[----:B------:R-:W3:Y:S04]  /*34120*/  LDL.LU R215, [R1+0xc24] ;  /* 0x000c240001d77983 */ /* 0x000ee80000300800 */
[----:B--2---:R-:W2:Y:S04]  /*34130*/  LDL.LU R7, [R1+0xc2c] ;  /* 0x000c2c0001077983 */ /* 0x004ea80000300800 */
[----:B------:R1:W-:Y:S04]  /*34140*/  LDGSTS.E [R0+0x14008], desc[UR48][R4.64], P2 ;  /* 0x1400800004007fae */ /* 0x0003e80009121870 */
[----:B------:R-:W-:Y:S04]  /*34150*/  STL [R1+0xc14], R6 ;  /* 0x000c140601007387 */ /* 0x000fe80000100800 */
[----:B------:R4:W-:Y:S01]  /*34160*/  STL [R1+0xc10], R8 ;  /* 0x000c100801007387 */ /* 0x0009e20000100800 */
[----:B-1----:R-:W-:Y:S01]  /*34170*/  IMAD.MOV.U32 R4, RZ, RZ, R6 ;  /* 0x000000ffff047224 */ /* 0x002fe200078e0006 */
[----:B------:R-:W-:-:S02]  /*34180*/  MOV R5, R8 ;  /* 0x0000000800057202 */ /* 0x000fc40000000f00 */
[----:B----4-:R-:W4:Y:S04]  /*34190*/  LDL.LU R8, [R1+0xc28] ;  /* 0x000c280001087983 */ /* 0x010f280000300800 */
[----:B------:R-:W4:Y:S04]  /*341a0*/  LDL.LU R214, [R1+0xc30] ;  /* 0x000c300001d67983 */ /* 0x000f280000300800 */
[----:B------:R-:W4:Y:S04]  /*341b0*/  LDL.LU R10, [R1+0xc34] ;  /* 0x000c3400010a7983 */ /* 0x000f280000300800 */
[----:B------:R-:W4:Y:S04]  /*341c0*/  LDL.LU R9, [R1+0xc38] ;  /* 0x000c380001097983 */ /* 0x000f280000300800 */
[----:B------:R-:W4:Y:S04]  /*341d0*/  LDL.LU R6, [R1+0xc3c] ;  /* 0x000c3c0001067983 */ /* 0x000f280000300800 */
[----:B------:R1:W-:Y:S04]  /*341e0*/  LDGSTS.E [R0+0x18008], desc[UR48][R4.64], P2 ;  /* 0x1800800004007fae */ /* 0x0003e80009121870 */
[----:B------:R-:W3:Y:S04]  /*341f0*/  LDL.LU R4, [R1+0xc18] ;  /* 0x000c180001047983 */ /* 0x000ee80000300800 */
[----:B------:R-:W1:Y:S01]  /*34200*/  LDL.LU R5, [R1+0xc1c] ;  /* 0x000c1c0001057983 */ /* 0x000e620000300800 */
[----:B------:R-:W-:-:S04]  /*34210*/  ISETP.GT.AND P3, PT, R2, 0x3f, PT ;  /* 0x0000003f0200780c */ /* 0x000fc80003f64270 */
[----:B------:R-:W-:-:S04]  /*34220*/  SEL R2, RZ, 0x4, !P3 ;  /* 0x00000004ff027807 */ /* 0x000fc80005800000 */
[----:B------:R-:W-:-:S04]  /*34230*/  SEL R2, R2, RZ, !P0 ;  /* 0x000000ff02027207 */ /* 0x000fc80004000000 */
[----:B------:R-:W-:Y:S02]  /*34240*/  ISETP.NE.U32.AND P3, PT, R2, RZ, PT ;  /* 0x000000ff0200720c */ /* 0x000fe40003f65070 */
[----:B-1----:R-:W-:-:S04]  /*34250*/  IADD3 R5, P4, R5, UR4, RZ ;  /* 0x0000000405057c10 */ /* 0x002fc8000ff9e0ff */
[----:B---3--:R-:W-:Y:S01]  /*34260*/  IADD3.X R4, R4, UR7, RZ, P4, !PT ;  /* 0x0000000704047c10 */ /* 0x008fe2000a7fe4ff */
[----:B------:R1:W-:Y:S04]  /*34270*/  STL [R1+0xc1c], R5 ;  /* 0x000c1c0501007387 */ /* 0x0003e80000100800 */
[----:B------:R3:W-:Y:S04]  /*34280*/  STL [R1+0xc18], R4 ;  /* 0x000c180401007387 */ /* 0x0007e80000100800 */
[----:B------:R-:W4:Y:S01]  /*34290*/  LDL.LU R2, [R1+0xc20] ;  /* 0x000c200001027983 */ /* 0x000f220000300800 */
[----:B-1----:R-:W-:-:S04]  /*342a0*/  LOP3.LUT R5, R5, R4, RZ, 0x3c, !PT ;  /* 0x0000000405057212 */ /* 0x002fc800078e3cff */
[----:B---3--:R-:W-:-:S04]  /*342b0*/  LOP3.LUT R4, R5, R4, RZ, 0x3c, !PT ;  /* 0x0000000405047212 */ /* 0x008fc800078e3cff */
[----:B------:R-:W-:-:S05]  /*342c0*/  LOP3.LUT R5, R5, R4, RZ, 0x3c, !PT ;  /* 0x0000000405057212 */ /* 0x000fca00078e3cff */
[----:B------:R1:W-:Y:S01]  /*342d0*/  LDGSTS.E [R0+0x1c008], desc[UR48][R4.64], P2 ;  /* 0x1c00800004007fae */ /* 0x0003e20009121870 */
[----:B------:R-:W-:Y:S02]  /*342e0*/  IADD3 R215, P2, R215, UR4, RZ ;  /* 0x00000004d7d77c10 */ /* 0x000fe4000ff5e0ff */
[----:B--2---:R-:W-:-:S04]  /*342f0*/  IADD3 R7, P4, R7, UR4, RZ ;  /* 0x0000000407077c10 */ /* 0x004fc8000ff9e0ff */
[----:B----4-:R-:W-:Y:S01]  /*34300*/  IADD3.X R8, R8, UR7, RZ, P4, !PT ;  /* 0x0000000708087c10 */ /* 0x010fe2000a7fe4ff */
[----:B------:R-:W-:Y:S01]  /*34310*/  STL [R1+0xc24], R215 ;  /* 0x000c24d701007387 */ /* 0x000fe20000100800 */
[----:B-1----:R-:W-:Y:S01]  /*34320*/  IMAD.MOV.U32 R4, RZ, RZ, R215 ;  /* 0x000000ffff047224 */ /* 0x002fe200078e00d7 */
[----:B------:R-:W-:-:S04]  /*34330*/  IADD3 R6, P4, R6, UR4, RZ ;  /* 0x0000000406067c10 */ /* 0x000fc8000ff9e0ff */
[----:B------:R-:W-:Y:S02]  /*34340*/  IADD3.X R9, R9, UR7, RZ, P4, !PT ;  /* 0x0000000709097c10 */ /* 0x000fe4000a7fe4ff */
[----:B------:R-:W-:Y:S02]  /*34350*/  IADD3.X R2, R2, UR7, RZ, P2, !PT ;  /* 0x0000000702027c10 */ /* 0x000fe400097fe4ff */
[----:B------:R-:W-:Y:S02]  /*34360*/  IADD3 R10, P2, R10, UR4, RZ ;  /* 0x000000040a0a7c10 */ /* 0x000fe4000ff5e0ff */
[----:B------:R-:W-:Y:S01]  /*34370*/  MOV R5, R2 ;  /* 0x0000000200057202 */ /* 0x000fe20000000f00 */
[----:B------:R-:W-:Y:S01]  /*34380*/  STL [R1+0xc20], R2 ;  /* 0x000c200201007387 */ /* 0x000fe20000100800 */
[----:B------:R-:W-:-:S03]  /*34390*/  IADD3.X R214, R214, UR7, RZ, P2, !PT ;  /* 0x00000007d6d67c10 */ /* 0x000fc600097fe4ff */
[----:B------:R1:W-:Y:S04]  /*343a0*/  LDGSTS.E [R0+0x1000c], desc[UR48][R4.64], P3 ;  /* 0x1000c00004007fae */ /* 0x0003e80009921870 */
[----:B------:R2:W-:Y:S04]  /*343b0*/  STL [R1+0xc2c], R7 ;  /* 0x000c2c0701007387 */ /* 0x0005e80000100800 */
[----:B------:R3:W-:Y:S01]  /*343c0*/  STL [R1+0xc28], R8 ;  /* 0x000c280801007387 */ /* 0x0007e20000100800 */
[----:B-1----:R-:W-:Y:S01]  /*343d0*/  IMAD.MOV.U32 R4, RZ, RZ, R7 ;  /* 0x000000ffff047224 */ /* 0x002fe200078e0007 */
[----:B------:R-:W-:-:S02]  /*343e0*/  MOV R5, R8 ;  /* 0x0000000800057202 */ /* 0x000fc40000000f00 */
[----:B--2---:R-:W2:Y:S04]  /*343f0*/  LDL.LU R7, [R1+0xc44] ;  /* 0x000c440001077983 */ /* 0x004ea80000300800 */
[----:B---3--:R-:W3:Y:S04]  /*34400*/  LDL.LU R8, [R1+0xc64] ;  /* 0x000c640001087983 */ /* 0x008ee80000300800 */
[----:B------:R-:W-:Y:S04]  /*34410*/  STL [R1+0xc34], R10 ;  /* 0x000c340a01007387 */ /* 0x000fe80000100800 */
[----:B------:R1:W-:Y:S04]  /*34420*/  LDGSTS.E [R0+0x1400c], desc[UR48][R4.64], P3 ;  /* 0x1400c00004007fae */ /* 0x0003e80009921870 */
[----:B------:R4:W-:Y:S04]  /*34430*/  STL [R1+0xc30], R214 ;  /* 0x000c30d601007387 */ /* 0x0009e80000100800 */
[----:B------:R-:W-:Y:S01]  /*34440*/  STL [R1+0xc3c], R6 ;  /* 0x000c3c0601007387 */ /* 0x000fe20000100800 */
[----:B-1----:R-:W-:Y:S01]  /*34450*/  MOV R5, R214 ;  /* 0x000000d600057202 */ /* 0x002fe20000000f00 */
[----:B------:R-:W-:-:S02]  /*34460*/  IMAD.MOV.U32 R4, RZ, RZ, R10 ;  /* 0x000000ffff047224 */ /* 0x000fc400078e000a */
[----:B----4-:R-:W4:Y:S04]  /*34470*/  LDL.LU R214, [R1+0xc40] ;  /* 0x000c400001d67983 */ /* 0x010f280000300800 */
[----:B------:R1:W-:Y:S04]  /*34480*/  STL [R1+0xc38], R9 ;  /* 0x000c380901007387 */ /* 0x0003e80000100800 */
[----:B------:R1:W-:Y:S04]  /*34490*/  LDGSTS.E [R0+0x1800c], desc[UR48][R4.64], P3 ;  /* 0x1800c00004007fae */ /* 0x0003e80009921870 */
[----:B------:R-:W4:Y:S01]  /*344a0*/  LDL.LU R215, [R1+0xc60] ;  /* 0x000c600001d77983 */ /* 0x000f220000300800 */
[----:B-1----:R-:W-:-:S03]  /*344b0*/  MOV R5, R9 ;  /* 0x0000000900057202 */ /* 0x002fc60000000f00 */
[----:B------:R-:W4:Y:S04]  /*344c0*/  LDL.LU R9, [R1+0xc80] ;  /* 0x000c800001097983 */ /* 0x000f280000300800 */
[----:B------:R-:W4:Y:S01]  /*344d0*/  LDL.LU R2, [R1+0xc84] ;  /* 0x000c840001027983 */ /* 0x000f220000300800 */
[----:B------:R-:W-:-:S03]  /*344e0*/  IMAD.MOV.U32 R4, RZ, RZ, R6 ;  /* 0x000000ffff047224 */ /* 0x000fc600078e0006 */
[----:B------:R-:W4:Y:S04]  /*344f0*/  LDL.LU R10, [R1+0xca0] ;  /* 0x000ca000010a7983 */ /* 0x000f280000300800 */
[----:B------:R-:W4:Y:S04]  /*34500*/  LDL.LU R6, [R1+0xca4] ;  /* 0x000ca40001067983 */ /* 0x000f280000300800 */
[----:B------:R1:W-:Y:S01]  /*34510*/  LDGSTS.E [R0+0x1c00c], desc[UR48][R4.64], P3 ;  /* 0x1c00c00004007fae */ /* 0x0003e20009921870 */
[----:B------:R-:W-:-:S03]  /*34520*/  ULEA UR11, UR9, UR10, 0xf ;  /* 0x0000000a090b7291 */ /* 0x000fc6000f8e783f */
[----:B------:R-:W0:Y:S01]  /*34530*/  LDGDEPBAR ;  /* 0x00000000000079af */ /* 0x000e220000000000 */
[----:B-1----:R-:W-:-:S04]  /*34540*/  SEL R0, RZ, 0x4, P1 ;  /* 0x00000004ff007807 */ /* 0x002fc80000800000 */
[----:B------:R-:W-:-:S04]  /*34550*/  SEL R0, R0, RZ, !P0 ;  /* 0x000000ff00007207 */ /* 0x000fc80004000000 */
[----:B------:R-:W-:Y:S01]  /*34560*/  ISETP.NE.U32.AND P0, PT, R0, RZ, PT ;  /* 0x000000ff0000720c */ /* 0x000fe20003f05070 */
[----:B------:R-:W-:-:S05]  /*34570*/  IMAD.U32 R0, RZ, RZ, UR11 ;  /* 0x0000000bff007e24 */ /* 0x000fca000f8e00ff */
[----:B------:R-:W-:Y:S02]  /*34580*/  IADD3 R0, R12, 0x100000, R0 ;  /* 0x001000000c007810 */ /* 0x000fe40007ffe000 */
[----:B--2---:R-:W-:Y:S02]  /*34590*/  IADD3 R7, P1, R7, UR5, RZ ;  /* 0x0000000507077c10 */ /* 0x004fe4000ff3e0ff */
[----:B---3--:R-:W-:-:S03]  /*345a0*/  IADD3 R8, P2, R8, UR5, RZ ;  /* 0x0000000508087c10 */ /* 0x008fc6000ff5e0ff */
[----:B------:R1:W-:Y:S01]  /*345b0*/  STL [R1+0xc44], R7 ;  /* 0x000c440701007387 */ /* 0x0003e20000100800 */
[----:B------:R-:W-:-:S03]  /*345c0*/  MOV R4, R7 ;  /* 0x0000000700047202 */ /* 0x000fc60000000f00 */
[----:B------:R-:W-:Y:S01]  /*345d0*/  STL [R1+0xc64], R8 ;  /* 0x000c640801007387 */ /* 0x000fe20000100800 */
[----:B----4-:R-:W-:-:S05]  /*345e0*/  IADD3.X R214, R214, UR8, RZ, P1, !PT ;  /* 0x00000008d6d67c10 */ /* 0x010fca0008ffe4ff */
[----:B------:R-:W-:Y:S01]  /*345f0*/  IMAD.MOV.U32 R5, RZ, RZ, R214 ;  /* 0x000000ffff057224 */ /* 0x000fe200078e00d6 */
[----:B------:R2:W-:Y:S04]  /*34600*/  STL [R1+0xc40], R214 ;  /* 0x000c40d601007387 */ /* 0x0005e80000100800 */
[----:B-1----:R-:W3:Y:S01]  /*34610*/  LDL.LU R7, [R1+0xcc4] ;  /* 0x000cc40001077983 */ /* 0x002ee20000300800 */
[----:B------:R-:W-:-:S03]  /*34620*/  IADD3.X R215, R215, UR8, RZ, P2, !PT ;  /* 0x00000008d7d77c10 */ /* 0x000fc600097fe4ff */
[----:B------:R1:W-:Y:S04]  /*34630*/  LDGSTS.E [R0+-0x40000], desc[UR48][R4.64], P0 ;  /* 0xc000000004007fae */ /* 0x0003e80008121870 */
[----:B------:R4:W-:Y:S04]  /*34640*/  STL [R1+0xc60], R215 ;  /* 0x000c60d701007387 */ /* 0x0009e80000100800 */
[----:B--2---:R-:W2:Y:S01]  /*34650*/  LDL.LU R214, [R1+0xce4] ;  /* 0x000ce40001d67983 */ /* 0x004ea20000300800 */
[----:B------:R-:W-:Y:S01]  /*34660*/  IADD3 R2, P1, R2, UR5, RZ ;  /* 0x0000000502027c10 */ /* 0x000fe2000ff3e0ff */
[----:B-1----:R-:W-:Y:S01]  /*34670*/  IMAD.MOV.U32 R5, RZ, RZ, R215 ;  /* 0x000000ffff057224 */ /* 0x002fe200078e00d7 */
[----:B------:R-:W-:-:S02]  /*34680*/  MOV R4, R8 ;  /* 0x0000000800047202 */ /* 0x000fc40000000f00 */
[----:B------:R-:W2:Y:S01]  /*34690*/  LDL.LU R8, [R1+0xcc0] ;  /* 0x000cc00001087983 */ /* 0x000ea20000300800 */
[----:B------:R-:W-:Y:S02]  /*346a0*/  IADD3.X R9, R9, UR8, RZ, P1, !PT ;  /* 0x0000000809097c10 */ /* 0x000fe40008ffe4ff */
[----:B------:R-:W-:Y:S01]  /*346b0*/  IADD3 R6, P2, R6, UR5, RZ ;  /* 0x0000000506067c10 */ /* 0x000fe2000ff5e0ff */
[----:B----4-:R-:W4:Y:S03]  /*346c0*/  LDL.LU R215, [R1+0xce0] ;  /* 0x000ce00001d77983 */ /* 0x010f260000300800 */
[----:B------:R-:W-:Y:S01]  /*346d0*/  IADD3.X R10, R10, UR8, RZ, P2, !PT ;  /* 0x000000080a0a7c10 */ /* 0x000fe200097fe4ff */
[----:B------:R1:W-:Y:S04]  /*346e0*/  LDGSTS.E [R0+-0x3fc00], desc[UR48][R4.64], P0 ;  /* 0xc040000004007fae */ /* 0x0003e80008121870 */
[----:B------:R1:W-:Y:S04]  /*346f0*/  STL [R1+0xc84], R2 ;  /* 0x000c840201007387 */ /* 0x0003e80000100800 */
[----:B------:R1:W-:Y:S02]  /*34700*/  STL [R1+0xc80], R9 ;  /* 0x000c800901007387 */ /* 0x0003e40000100800 */
[----:B-1----:R-:W-:Y:S01]  /*34710*/  MOV R4, R2 ;  /* 0x0000000200047202 */ /* 0x002fe20000000f00 */
[----:B------:R-:W-:Y:S01]  /*34720*/  IMAD.MOV.U32 R5, RZ, RZ, R9 ;  /* 0x000000ffff057224 */ /* 0x000fe200078e0009 */
[----:B------:R1:W-:Y:S04]  /*34730*/  STL [R1+0xca4], R6 ;  /* 0x000ca40601007387 */ /* 0x0003e80000100800 */
[----:B------:R-:W4:Y:S04]  /*34740*/  LDL.LU R2, [R1+0xd04] ;  /* 0x000d040001027983 */ /* 0x000f280000300800 */
[----:B------:R1:W-:Y:S04]  /*34750*/  STL [R1+0xca0], R10 ;  /* 0x000ca00a01007387 */ /* 0x0003e80000100800 */
[----:B------:R1:W-:Y:S04]  /*34760*/  LDGSTS.E [R0+-0x3f800], desc[UR48][R4.64], P0 ;  /* 0xc080000004007fae */ /* 0x0003e80008121870 */
[----:B------:R-:W4:Y:S01]  /*34770*/  LDL.LU R9, [R1+0xd24] ;  /* 0x000d240001097983 */ /* 0x000f220000300800 */
[----:B-1----:R-:W-:-:S03]  /*34780*/  MOV R4, R6 ;  /* 0x0000000600047202 */ /* 0x002fc60000000f00 */
[----:B------:R-:W4:Y:S01]  /*34790*/  LDL.LU R6, [R1+0xd00] ;  /* 0x000d000001067983 */ /* 0x000f220000300800 */
[----:B------:R-:W-:-:S03]  /*347a0*/  IMAD.MOV.U32 R5, RZ, RZ, R10 ;  /* 0x000000ffff057224 */ /* 0x000fc600078e000a */
[----:B------:R-:W4:Y:S04]  /*347b0*/  LDL.LU R10, [R1+0xd20] ;  /* 0x000d2000010a7983 */ /* 0x000f280000300800 */
[----:B------:R1:W-:Y:S01]  /*347c0*/  LDGSTS.E [R0+-0x3f400], desc[UR48][R4.64], P0 ;  /* 0xc0c0000004007fae */ /* 0x0003e20008121870 */
[----:B---3--:R-:W-:-:S04]  /*347d0*/  IADD3 R7, P1, R7, UR5, RZ ;  /* 0x0000000507077c10 */ /* 0x008fc8000ff3e0ff */
[----:B-1----:R-:W-:Y:S01]  /*347e0*/  MOV R4, R7 ;  /* 0x0000000700047202 */ /* 0x002fe20000000f00 */
[----:B------:R1:W-:Y:S01]  /*347f0*/  STL [R1+0xcc4], R7 ;  /* 0x000cc40701007387 */ /* 0x0003e20000100800 */
[----:B--2---:R-:W-:Y:S02]  /*34800*/  IADD3 R214, P2, R214, UR5, RZ ;  /* 0x00000005d6d67c10 */ /* 0x004fe4000ff5e0ff */
[----:B------:R-:W-:Y:S02]  /*34810*/  IADD3.X R8, R8, UR8, RZ, P1, !PT ;  /* 0x0000000808087c10 */ /* 0x000fe40008ffe4ff */
[----:B----4-:R-:W-:-:S03]  /*34820*/  IADD3.X R215, R215, UR8, RZ, P2, !PT ;  /* 0x00000008d7d77c10 */ /* 0x010fc600097fe4ff */
[----:B------:R-:W-:Y:S01]  /*34830*/  IMAD.MOV.U32 R5, RZ, RZ, R8 ;  /* 0x000000ffff057224 */ /* 0x000fe200078e0008 */
[----:B------:R2:W-:Y:S04]  /*34840*/  STL [R1+0xcc0], R8 ;  /* 0x000cc00801007387 */ /* 0x0005e80000100800 */
[----:B------:R3:W-:Y:S04]  /*34850*/  STL [R1+0xce4], R214 ;  /* 0x000ce4d601007387 */ /* 0x0007e80000100800 */
[----:B-1----:R-:W4:Y:S04]  /*34860*/  LDL.LU R7, [R1+0xd44] ;  /* 0x000d440001077983 */ /* 0x002f280000300800 */
[----:B------:R1:W-:Y:S04]  /*34870*/  STL [R1+0xce0], R215 ;  /* 0x000ce0d701007387 */ /* 0x0003e80000100800 */
[----:B------:R3:W-:Y:S01]  /*34880*/  LDGSTS.E [R0+-0x3f000], desc[UR48][R4.64], P0 ;  /* 0xc100000004007fae */ /* 0x0007e20008121870 */
[----:B------:R-:W-:-:S03]  /*34890*/  IADD3 R2, P1, R2, UR5, RZ ;  /* 0x0000000502027c10 */ /* 0x000fc6000ff3e0ff */
[----:B--2---:R-:W2:Y:S01]  /*348a0*/  LDL.LU R8, [R1+0xd64] ;  /* 0x000d640001087983 */ /* 0x004ea20000300800 */
[----:B---3--:R-:W-:Y:S01]  /*348b0*/  MOV R4, R214 ;  /* 0x000000d600047202 */ /* 0x008fe20000000f00 */
[----:B------:R-:W-:Y:S02]  /*348c0*/  IMAD.MOV.U32 R5, RZ, RZ, R215 ;  /* 0x000000ffff057224 */ /* 0x000fe400078e00d7 */
[----:B------:R-:W3:Y:S01]  /*348d0*/  LDL.LU R214, [R1+0xd40] ;  /* 0x000d400001d67983 */ /* 0x000ee20000300800 */
[----:B------:R-:W-:-:S03]  /*348e0*/  IADD3 R9, P2, R9, UR5, RZ ;  /* 0x0000000509097c10 */ /* 0x000fc6000ff5e0ff */
[----:B-1----:R-:W3:Y:S04]  /*348f0*/  LDL.LU R215, [R1+0xd60] ;  /* 0x000d600001d77983 */ /* 0x002ee80000300800 */
[----:B------:R1:W-:Y:S01]  /*34900*/  LDGSTS.E [R0+-0x3ec00], desc[UR48][R4.64], P0 ;  /* 0xc140000004007fae */ /* 0x0003e20008121870 */
[----:B------:R-:W-:-:S03]  /*34910*/  IADD3.X R6, R6, UR8, RZ, P1, !PT ;  /* 0x0000000806067c10 */ /* 0x000fc60008ffe4ff */
[----:B------:R1:W-:Y:S01]  /*34920*/  STL [R1+0xd04], R2 ;  /* 0x000d040201007387 */ /* 0x0003e20000100800 */
[----:B------:R-:W-:-:S03]  /*34930*/  IADD3.X R10, R10, UR8, RZ, P2, !PT ;  /* 0x000000080a0a7c10 */ /* 0x000fc600097fe4ff */
[----:B------:R1:W-:Y:S02]  /*34940*/  STL [R1+0xd00], R6 ;  /* 0x000d000601007387 */ /* 0x0003e40000100800 */
[----:B-1----:R-:W-:Y:S01]  /*34950*/  MOV R4, R2 ;  /* 0x0000000200047202 */ /* 0x002fe20000000f00 */
[----:B------:R-:W-:Y:S01]  /*34960*/  IMAD.MOV.U32 R5, RZ, RZ, R6 ;  /* 0x000000ffff057224 */ /* 0x000fe200078e0006 */
[----:B------:R1:W-:Y:S04]  /*34970*/  STL [R1+0xd24], R9 ;  /* 0x000d240901007387 */ /* 0x0003e80000100800 */
[----:B------:R-:W3:Y:S04]  /*34980*/  LDL.LU R2, [R1+0xd84] ;  /* 0x000d840001027983 */ /* 0x000ee80000300800 */
[----:B------:R1:W-:Y:S04]  /*34990*/  STL [R1+0xd20], R10 ;  /* 0x000d200a01007387 */ /* 0x0003e80000100800 */
[----:B------:R1:W-:Y:S04]  /*349a0*/  LDGSTS.E [R0+-0x3e800], desc[UR48][R4.64], P0 ;  /* 0xc180000004007fae */ /* 0x0003e80008121870 */
[----:B------:R-:W3:Y:S01]  /*349b0*/  LDL.LU R6, [R1+0xda4] ;  /* 0x000da40001067983 */ /* 0x000ee20000300800 */
[----:B-1----:R-:W-:-:S03]  /*349c0*/  MOV R4, R9 ;  /* 0x0000000900047202 */ /* 0x002fc60000000f00 */
[----:B------:R-:W3:Y:S01]  /*349d0*/  LDL.LU R9, [R1+0xd80] ;  /* 0x000d800001097983 */ /* 0x000ee20000300800 */
[----:B------:R-:W-:-:S03]  /*349e0*/  IMAD.MOV.U32 R5, RZ, RZ, R10 ;  /* 0x000000ffff057224 */ /* 0x000fc600078e000a */
[----:B------:R-:W3:Y:S04]  /*349f0*/  LDL.LU R10, [R1+0xda0] ;  /* 0x000da000010a7983 */ /* 0x000ee80000300800 */
[----:B------:R1:W-:Y:S01]  /*34a00*/  LDGSTS.E [R0+-0x3e400], desc[UR48][R4.64], P0 ;  /* 0xc1c0000004007fae */ /* 0x0003e20008121870 */
[----:B----4-:R-:W-:-:S04]  /*34a10*/  IADD3 R7, P1, R7, UR5, RZ ;  /* 0x0000000507077c10 */ /* 0x010fc8000ff3e0ff */
[----:B-1----:R-:W-:Y:S01]  /*34a20*/  MOV R4, R7 ;  /* 0x0000000700047202 */ /* 0x002fe20000000f00 */
[----:B------:R-:W-:Y:S01]  /*34a30*/  STL [R1+0xd44], R7 ;  /* 0x000d440701007387 */ /* 0x000fe20000100800 */
[----:B--2---:R-:W-:Y:S02]  /*34a40*/  IADD3 R8, P2, R8, UR5, RZ ;  /* 0x0000000508087c10 */ /* 0x004fe4000ff5e0ff */
[----:B---3--:R-:W-:Y:S02]  /*34a50*/  IADD3.X R214, R214, UR8, RZ, P1, !PT ;  /* 0x00000008d6d67c10 */ /* 0x008fe40008ffe4ff */
[----:B------:R-:W-:-:S03]  /*34a60*/  IADD3.X R215, R215, UR8, RZ, P2, !PT ;  /* 0x00000008d7d77c10 */ /* 0x000fc600097fe4ff */
[----:B------:R-:W-:Y:S01]  /*34a70*/  IMAD.MOV.U32 R5, RZ, RZ, R214 ;  /* 0x000000ffff057224 */ /* 0x000fe200078e00d6 */
[----:B------:R1:W-:Y:S04]  /*34a80*/  STL [R1+0xd40], R214 ;  /* 0x000d40d601007387 */ /* 0x0003e80000100800 */
[----:B------:R-:W-:Y:S04]  /*34a90*/  STL [R1+0xd64], R8 ;  /* 0x000d640801007387 */ /* 0x000fe80000100800 */
[----:B------:R2:W-:Y:S04]  /*34aa0*/  LDGSTS.E [R0+-0x3e000], desc[UR48][R4.64], P0 ;  /* 0xc200000004007fae */ /* 0x0005e80008121870 */
[----:B-1----:R-:W3:Y:S04]  /*34ab0*/  LDL.LU R214, [R1+0xdc4] ;  /* 0x000dc40001d67983 */ /* 0x002ee80000300800 */
[----:B------:R1:W-:Y:S01]  /*34ac0*/  STL [R1+0xd60], R215 ;  /* 0x000d60d701007387 */ /* 0x0003e20000100800 */
[----:B------:R-:W-:-:S03]  /*34ad0*/  IADD3 R2, P1, R2, UR5, RZ ;  /* 0x0000000502027c10 */ /* 0x000fc6000ff3e0ff */
[----:B------:R-:W4:Y:S01]  /*34ae0*/  LDL.LU R7, [R1+0xde4] ;  /* 0x000de40001077983 */ /* 0x000f220000300800 */
[----:B--2---:R-:W-:Y:S01]  /*34af0*/  MOV R4, R8 ;  /* 0x0000000800047202 */ /* 0x004fe20000000f00 */
[----:B------:R-:W-:Y:S02]  /*34b00*/  IMAD.MOV.U32 R5, RZ, RZ, R215 ;  /* 0x000000ffff057224 */ /* 0x000fe400078e00d7 */
[----:B-1----:R-:W2:Y:S04]  /*34b10*/  LDL.LU R215, [R1+0xdc0] ;  /* 0x000dc00001d77983 */ /* 0x002ea80000300800 */
[----:B------:R-:W2:Y:S01]  /*34b20*/  LDL.LU R8, [R1+0xde0] ;  /* 0x000de00001087983 */ /* 0x000ea20000300800 */
[----:B------:R-:W-:-:S03]  /*34b30*/  IADD3 R6, P2, R6, UR5, RZ ;  /* 0x0000000506067c10 */ /* 0x000fc6000ff5e0ff */
[----:B------:R1:W-:Y:S01]  /*34b40*/  LDGSTS.E [R0+-0x3dc00], desc[UR48][R4.64], P0 ;  /* 0xc240000004007fae */ /* 0x0003e20008121870 */
[----:B------:R-:W-:-:S03]  /*34b50*/  IADD3.X R9, R9, UR8, RZ, P1, !PT ;  /* 0x0000000809097c10 */ /* 0x000fc60008ffe4ff */
[----:B------:R-:W-:Y:S01]  /*34b60*/  STL [R1+0xd84], R2 ;  /* 0x000d840201007387 */ /* 0x000fe20000100800 */
[----:B------:R-:W-:Y:S01]  /*34b70*/  IADD3.X R10, R10, UR8, RZ, P2, !PT ;  /* 0x000000080a0a7c10 */ /* 0x000fe200097fe4ff */
[----:B-1----:R-:W-:Y:S01]  /*34b80*/  IMAD.MOV.U32 R5, RZ, RZ, R9 ;  /* 0x000000ffff057224 */ /* 0x002fe200078e0009 */
[----:B------:R-:W-:Y:S01]  /*34b90*/  MOV R4, R2 ;  /* 0x0000000200047202 */ /* 0x000fe20000000f00 */
[----:B------:R1:W-:Y:S04]  /*34ba0*/  STL [R1+0xd80], R9 ;  /* 0x000d800901007387 */ /* 0x0003e80000100800 */
[----:B------:R-:W-:Y:S04]  /*34bb0*/  STL [R1+0xda4], R6 ;  /* 0x000da40601007387 */ /* 0x000fe80000100800 */
[----:B------:R1:W-:Y:S04]  /*34bc0*/  LDGSTS.E [R0+-0x3d800], desc[UR48][R4.64], P0 ;  /* 0xc280000004007fae */ /* 0x0003e80008121870 */
[----:B-1----:R-:W2:Y:S04]  /*34bd0*/  LDL.LU R9, [R1+0xe04] ;  /* 0x000e040001097983 */ /* 0x002ea80000300800 */
[----:B------:R1:W-:Y:S04]  /*34be0*/  STL [R1+0xda0], R10 ;  /* 0x000da00a01007387 */ /* 0x0003e80000100800 */
[----:B------:R-:W2:Y:S01]  /*34bf0*/  LDL.LU R2, [R1+0xe24] ;  /* 0x000e240001027983 */ /* 0x000ea20000300800 */
[----:B------:R-:W-:-:S03]  /*34c00*/  IMAD.MOV.U32 R5, RZ, RZ, R10 ;  /* 0x000000ffff057224 */ /* 0x000fc600078e000a */
[----:B-1----:R-:W2:Y:S01]  /*34c10*/  LDL.LU R10, [R1+0xe00] ;  /* 0x000e0000010a7983 */ /* 0x002ea20000300800 */
[----:B------:R-:W-:-:S03]  /*34c20*/  MOV R4, R6 ;  /* 0x0000000600047202 */ /* 0x000fc60000000f00 */
[----:B------:R-:W2:Y:S04]  /*34c30*/  LDL.LU R6, [R1+0xe20] ;  /* 0x000e200001067983 */ /* 0x000ea80000300800 */
[----:B------:R1:W-:Y:S01]  /*34c40*/  LDGSTS.E [R0+-0x3d400], desc[UR48][R4.64], P0 ;  /* 0xc2c0000004007fae */ /* 0x0003e20008121870 */
[----:B---3--:R-:W-:-:S04]  /*34c50*/  IADD3 R214, P1, R214, UR5, RZ ;  /* 0x00000005d6d67c10 */ /* 0x008fc8000ff3e0ff */
[----:B-1----:R-:W-:Y:S02]  /*34c60*/  MOV R4, R214 ;  /* 0x000000d600047202 */ /* 0x002fe40000000f00 */
[----:B----4-:R-:W-:Y:S02]  /*34c70*/  IADD3 R7, P2, R7, UR5, RZ ;  /* 0x0000000507077c10 */ /* 0x010fe4000ff5e0ff */
[----:B--2---:R-:W-:Y:S02]  /*34c80*/  IADD3.X R215, R215, UR8, RZ, P1, !PT ;  /* 0x00000008d7d77c10 */ /* 0x004fe40008ffe4ff */
[----:B------:R-:W-:-:S03]  /*34c90*/  IADD3.X R8, R8, UR8, RZ, P2, !PT ;  /* 0x0000000808087c10 */ /* 0x000fc600097fe4ff */
[----:B------:R-:W-:Y:S01]  /*34ca0*/  IMAD.MOV.U32 R5, RZ, RZ, R215 ;  /* 0x000000ffff057224 */ /* 0x000fe200078e00d7 */
[----:B------:R1:W-:Y:S04]  /*34cb0*/  STL [R1+0xdc4], R214 ;  /* 0x000dc4d601007387 */ /* 0x0003e80000100800 */
[----:B------:R2:W-:Y:S04]  /*34cc0*/  LDGSTS.E [R0+-0x3d000], desc[UR48][R4.64], P0 ;  /* 0xc300000004007fae */ /* 0x0005e80008121870 */
[----:B------:R-:W-:Y:S04]  /*34cd0*/  STL [R1+0xdc0], R215 ;  /* 0x000dc0d701007387 */ /* 0x000fe80000100800 */
[----:B------:R3:W-:Y:S01]  /*34ce0*/  STL [R1+0xde4], R7 ;  /* 0x000de40701007387 */ /* 0x0007e20000100800 */
[----:B--2---:R-:W-:Y:S01]  /*34cf0*/  MOV R4, R7 ;  /* 0x0000000700047202 */ /* 0x004fe20000000f00 */
[----:B------:R-:W-:-:S02]  /*34d00*/  IMAD.MOV.U32 R5, RZ, RZ, R8 ;  /* 0x000000ffff057224 */ /* 0x000fc400078e0008 */
[----:B------:R2:W-:Y:S04]  /*34d10*/  STL [R1+0xde0], R8 ;  /* 0x000de00801007387 */ /* 0x0005e80000100800 */
[----:B------:R4:W-:Y:S04]  /*34d20*/  LDGSTS.E [R0+-0x3cc00], desc[UR48][R4.64], P0 ;  /* 0xc340000004007fae */ /* 0x0009e80008121870 */
[----:B-1----:R-:W2:Y:S01]  /*34d30*/  LDL.LU R214, [R1+0xc48] ;  /* 0x000c480001d67983 */ /* 0x002ea20000300800 */
[----:B------:R-:W-:-:S03]  /*34d40*/  IADD3 R9, P1, R9, UR5, RZ ;  /* 0x0000000509097c10 */ /* 0x000fc6000ff3e0ff */
[----:B---3--:R-:W3:Y:S01]  /*34d50*/  LDL.LU R7, [R1+0xc4c] ;  /* 0x000c4c0001077983 */ /* 0x008ee20000300800 */
[----:B----4-:R-:W-:-:S03]  /*34d60*/  MOV R4, R9 ;  /* 0x0000000900047202 */ /* 0x010fc60000000f00 */
[----:B------:R-:W4:Y:S01]  /*34d70*/  LDL.LU R215, [R1+0xc68] ;  /* 0x000c680001d77983 */ /* 0x000f220000300800 */
[----:B------:R-:W-:-:S03]  /*34d80*/  IADD3 R2, P2, R2, UR5, RZ ;  /* 0x0000000502027c10 */ /* 0x000fc6000ff5e0ff */
[----:B--2---:R-:W2:Y:S01]  /*34d90*/  LDL.LU R8, [R1+0xc6c] ;  /* 0x000c6c0001087983 */ /* 0x004ea20000300800 */
[----:B------:R-:W-:Y:S02]  /*34da0*/  IADD3.X R10, R10, UR8, RZ, P1, !PT ;  /* 0x000000080a0a7c10 */ /* 0x000fe40008ffe4ff */
[----:B------:R-:W-:-:S03]  /*34db0*/  IADD3.X R6, R6, UR8, RZ, P2, !PT ;  /* 0x0000000806067c10 */ /* 0x000fc600097fe4ff */
[----:B------:R-:W-:Y:S01]  /*34dc0*/  IMAD.MOV.U32 R5, RZ, RZ, R10 ;  /* 0x000000ffff057224 */ /* 0x000fe200078e000a */
[----:B------:R-:W-:Y:S04]  /*34dd0*/  STL [R1+0xe04], R9 ;  /* 0x000e040901007387 */ /* 0x000fe80000100800 */
[----:B------:R1:W-:Y:S04]  /*34de0*/  LDGSTS.E [R0+-0x3c800], desc[UR48][R4.64], P0 ;  /* 0xc380000004007fae */ /* 0x0003e80008121870 */
[----:B------:R-:W-:Y:S04]  /*34df0*/  STL [R1+0xe00], R10 ;  /* 0x000e000a01007387 */ /* 0x000fe80000100800 */
[----:B------:R1:W-:Y:S02]  /*34e00*/  STL [R1+0xe24], R2 ;  /* 0x000e240201007387 */ /* 0x0003e40000100800 */
[----:B-1----:R-:W-:Y:S01]  /*34e10*/  MOV R4, R2 ;  /* 0x0000000200047202 */ /* 0x002fe20000000f00 */
[----:B------:R-:W-:Y:S01]  /*34e20*/  IMAD.MOV.U32 R5, RZ, RZ, R6 ;  /* 0x000000ffff057224 */ /* 0x000fe200078e0006 */
[----:B------:R1:W-:Y:S04]  /*34e30*/  STL [R1+0xe20], R6 ;  /* 0x000e200601007387 */ /* 0x0003e80000100800 */
[----:B------:R1:W-:Y:S01]  /*34e40*/  LDGSTS.E [R0+-0x3c400], desc[UR48][R4.64], P0 ;  /* 0xc3c0000004007fae */ /* 0x0003e20008121870 */
[----:B------:R-:W-:-:S03]  /*34e50*/  LOP3.LUT R2, R12, 0x20, RZ, 0x3c, !PT ;  /* 0x000000200c027812 */ /* 0x000fc600078e3cff */
[----:B------:R-:W4:Y:S04]  /*34e60*/  LDL.LU R9, [R1+0xc8c] ;  /* 0x000c8c0001097983 */ /* 0x000f280000300800 */
[----:B------:R-:W4:Y:S01]  /*34e70*/  LDL.LU R10, [R1+0xca8] ;  /* 0x000ca800010a7983 */ /* 0x000f220000300800 */
[----:B-1----:R-:W-:-:S03]  /*34e80*/  MOV R0, UR11 ;  /* 0x0000000b00007c02 */ /* 0x002fc60008000f00 */
[----:B------:R-:W4:Y:S01]  /*34e90*/  LDL.LU R6, [R1+0xcac] ;  /* 0x000cac0001067983 */ /* 0x000f220000300800 */
[----:B------:R-:W-:-:S03]  /*34ea0*/  IADD3 R0, R2, 0x100000, R0 ;  /* 0x0010000002007810 */ /* 0x000fc60007ffe000 */
[----:B------:R-:W4:Y:S01]  /*34eb0*/  LDL.LU R2, [R1+0xc88] ;  /* 0x000c880001027983 */ /* 0x000f220000300800 */
[----:B---3--:R-:W-:-:S04]  /*34ec0*/  IADD3 R7, P1, R7, UR5, RZ ;  /* 0x0000000507077c10 */ /* 0x008fc8000ff3e0ff */
[----:B------:R-:W-:Y:S01]  /*34ed0*/  IADD3.X R214, R214, UR8, RZ, P1, !PT ;  /* 0x00000008d6d67c10 */ /* 0x000fe20008ffe4ff */
[----:B------:R1:W-:Y:S01]  /*34ee0*/  STL [R1+0xc4c], R7 ;  /* 0x000c4c0701007387 */ /* 0x0003e20000100800 */
[----:B--2---:R-:W-:Y:S01]  /*34ef0*/  IADD3 R8, P2, R8, UR5, RZ ;  /* 0x0000000508087c10 */ /* 0x004fe2000ff5e0ff */
[----:B------:R-:W-:Y:S01]  /*34f00*/  IMAD.MOV.U32 R4, RZ, RZ, R7 ;  /* 0x000000ffff047224 */ /* 0x000fe200078e0007 */
[----:B------:R-:W-:Y:S01]  /*34f10*/  MOV R5, R214 ;  /* 0x000000d600057202 */ /* 0x000fe20000000f00 */
[----:B------:R2:W-:Y:S01]  /*34f20*/  STL [R1+0xc48], R214 ;  /* 0x000c48d601007387 */ /* 0x0005e20000100800 */
[----:B----4-:R-:W-:-:S03]  /*34f30*/  IADD3.X R215, R215, UR8, RZ, P2, !PT ;  /* 0x00000008d7d77c10 */ /* 0x010fc600097fe4ff */
[----:B------:R3:W-:Y:S04]  /*34f40*/  STL [R1+0xc6c], R8 ;  /* 0x000c6c0801007387 */ /* 0x0007e80000100800 */
[----:B-1----:R-:W4:Y:S04]  /*34f50*/  LDL.LU R7, [R1+0xccc] ;  /* 0x000ccc0001077983 */ /* 0x002f280000300800 */
[----:B------:R1:W-:Y:S04]  /*34f60*/  STL [R1+0xc68], R215 ;  /* 0x000c68d701007387 */ /* 0x0003e80000100800 */
[----:B------:R3:W-:Y:S04]  /*34f70*/  LDGSTS.E [R0+-0x3ff00], desc[UR48][R4.64], P0 ;  /* 0xc010000004007fae */ /* 0x0007e80008121870 */
[----:B--2---:R-:W2:Y:S01]  /*34f80*/  LDL.LU R214, [R1+0xcec] ;  /* 0x000cec0001d67983 */ /* 0x004ea20000300800 */
[----:B---3--:R-:W-:Y:S01]  /*34f90*/  IMAD.MOV.U32 R4, RZ, RZ, R8 ;  /* 0x000000ffff047224 */ /* 0x008fe200078e0008 */
[----:B------:R-:W-:-:S02]  /*34fa0*/  MOV R5, R215 ;  /* 0x000000d700057202 */ /* 0x000fc40000000f00 */
[----:B------:R-:W3:Y:S01]  /*34fb0*/  LDL.LU R8, [R1+0xcc8] ;  /* 0x000cc80001087983 */ /* 0x000ee20000300800 */
[----:B------:R-:W-:-:S03]  /*34fc0*/  IADD3 R9, P1, R9, UR5, RZ ;  /* 0x0000000509097c10 */ /* 0x000fc6000ff3e0ff */
[----:B-1----:R-:W3:Y:S04]  /*34fd0*/  LDL.LU R215, [R1+0xce8] ;  /* 0x000ce80001d77983 */ /* 0x002ee80000300800 */
[----:B------:R1:W-:Y:S01]  /*34fe0*/  LDGSTS.E [R0+-0x3fb00], desc[UR48][R4.64], P0 ;  /* 0xc050000004007fae */ /* 0x0003e20008121870 */
[----:B------:R-:W-:-:S03]  /*34ff0*/  IADD3 R6, P2, R6, UR5, RZ ;  /* 0x0000000506067c10 */ /* 0x000fc6000ff5e0ff */
[----:B------:R-:W-:Y:S01]  /*35000*/  STL [R1+0xc8c], R9 ;  /* 0x000c8c0901007387 */ /* 0x000fe20000100800 */
[----:B------:R-:W-:Y:S02]  /*35010*/  IADD3.X R2, R2, UR8, RZ, P1, !PT ;  /* 0x0000000802027c10 */ /* 0x000fe40008ffe4ff */
[----:B------:R-:W-:Y:S01]  /*35020*/  IADD3.X R10, R10, UR8, RZ, P2, !PT ;  /* 0x000000080a0a7c10 */ /* 0x000fe200097fe4ff */
[----:B-1----:R-:W-:Y:S01]  /*35030*/  IMAD.MOV.U32 R4, RZ, RZ, R9 ;  /* 0x000000ffff047224 */ /* 0x002fe200078e0009 */
[----:B------:R-:W-:Y:S01]  /*35040*/  MOV R5, R2 ;  /* 0x0000000200057202 */ /* 0x000fe20000000f00 */
[----:B------:R1:W-:Y:S04]  /*35050*/  STL [R1+0xc88], R2 ;  /* 0x000c880201007387 */ /* 0x0003e80000100800 */
[----:B------:R1:W-:Y:S04]  /*35060*/  STL [R1+0xcac], R6 ;  /* 0x000cac0601007387 */ /* 0x0003e80000100800 */
[----:B------:R1:W-:Y:S04]  /*35070*/  LDGSTS.E [R0+-0x3f700], desc[UR48][R4.64], P0 ;  /* 0xc090000004007fae */ /* 0x0003e80008121870 */
[----:B-1----:R-:W3:Y:S04]  /*35080*/  LDL.LU R2, [R1+0xd0c] ;  /* 0x000d0c0001027983 */ /* 0x002ee80000300800 */
[----:B------:R1:W-:Y:S04]  /*35090*/  STL [R1+0xca8], R10 ;  /* 0x000ca80a01007387 */ /* 0x0003e80000100800 */
[----:B------:R-:W3:Y:S01]  /*350a0*/  LDL.LU R9, [R1+0xd2c] ;  /* 0x000d2c0001097983 */ /* 0x000ee20000300800 */
[----:B------:R-:W-:-:S03]  /*350b0*/  IMAD.MOV.U32 R4, RZ, RZ, R6 ;  /* 0x000000ffff047224 */ /* 0x000fc600078e0006 */
[----:B------:R-:W3:Y:S01]  /*350c0*/  LDL.LU R6, [R1+0xd08] ;  /* 0x000d080001067983 */ /* 0x000ee20000300800 */
[----:B------:R-:W-:-:S03]  /*350d0*/  MOV R5, R10 ;  /* 0x0000000a00057202 */ /* 0x000fc60000000f00 */
[----:B-1----:R-:W3:Y:S04]  /*350e0*/  LDL.LU R10, [R1+0xd28] ;  /* 0x000d2800010a7983 */ /* 0x002ee80000300800 */
[----:B------:R1:W-:Y:S01]  /*350f0*/  LDGSTS.E [R0+-0x3f300], desc[UR48][R4.64], P0 ;  /* 0xc0d0000004007fae */ /* 0x0003e20008121870 */
[----:B----4-:R-:W-:-:S05]  /*35100*/  IADD3 R7, P1, R7, UR5, RZ ;  /* 0x0000000507077c10 */ /* 0x010fca000ff3e0ff */
[----:B------:R4:W-:Y:S01]  /*35110*/  STL [R1+0xccc], R7 ;  /* 0x000ccc0701007387 */ /* 0x0009e20000100800 */
[----:B-1----:R-:W-:Y:S01]  /*35120*/  IMAD.MOV.U32 R4, RZ, RZ, R7 ;  /* 0x000000ffff047224 */ /* 0x002fe200078e0007 */
[----:B--2---:R-:W-:Y:S02]  /*35130*/  IADD3 R214, P2, R214, UR5, RZ ;  /* 0x00000005d6d67c10 */ /* 0x004fe4000ff5e0ff */
[----:B---3--:R-:W-:Y:S02]  /*35140*/  IADD3.X R8, R8, UR8, RZ, P1, !PT ;  /* 0x0000000808087c10 */ /* 0x008fe40008ffe4ff */
[----:B------:R-:W-:-:S03]  /*35150*/  IADD3.X R215, R215, UR8, RZ, P2, !PT ;  /* 0x00000008d7d77c10 */ /* 0x000fc600097fe4ff */
[----:B------:R1:W-:Y:S01]  /*35160*/  STL [R1+0xcc8], R8 ;  /* 0x000cc80801007387 */ /* 0x0003e20000100800 */
[----:B------:R-:W-:-:S03]  /*35170*/  MOV R5, R8 ;  /* 0x0000000800057202 */ /* 0x000fc60000000f00 */
[----:B------:R2:W-:Y:S04]  /*35180*/  STL [R1+0xcec], R214 ;  /* 0x000cecd601007387 */ /* 0x0005e80000100800 */
[----:B----4-:R-:W3:Y:S04]  /*35190*/  LDL.LU R7, [R1+0xd4c] ;  /* 0x000d4c0001077983 */ /* 0x010ee80000300800 */
[----:B------:R4:W-:Y:S04]  /*351a0*/  STL [R1+0xce8], R215 ;  /* 0x000ce8d701007387 */ /* 0x0009e80000100800 */
[----:B------:R2:W-:Y:S04]  /*351b0*/  LDGSTS.E [R0+-0x3ef00], desc[UR48][R4.64], P0 ;  /* 0xc110000004007fae */ /* 0x0005e80008121870 */
[----:B-1----:R-:W3:Y:S01]  /*351c0*/  LDL.LU R8, [R1+0xd6c] ;  /* 0x000d6c0001087983 */ /* 0x002ee20000300800 */
[----:B------:R-:W-:Y:S01]  /*351d0*/  IADD3 R2, P1, R2, UR5, RZ ;  /* 0x0000000502027c10 */ /* 0x000fe2000ff3e0ff */
[----:B--2---:R-:W-:Y:S01]  /*351e0*/  IMAD.MOV.U32 R4, RZ, RZ, R214 ;  /* 0x000000ffff047224 */ /* 0x004fe200078e00d6 */
[----:B------:R-:W-:Y:S01]  /*351f0*/  MOV R5, R215 ;  /* 0x000000d700057202 */ /* 0x000fe20000000f00 */
[----:B------:R-:W2:Y:S04]  /*35200*/  LDL.LU R214, [R1+0xd48] ;  /* 0x000d480001d67983 */ /* 0x000ea80000300800 */
[----:B----4-:R-:W4:Y:S01]  /*35210*/  LDL.LU R215, [R1+0xd68] ;  /* 0x000d680001d77983 */ /* 0x010f220000300800 */
[----:B------:R-:W-:-:S03]  /*35220*/  IADD3 R9, P2, R9, UR5, RZ ;  /* 0x0000000509097c10 */ /* 0x000fc6000ff5e0ff */
[----:B------:R1:W-:Y:S01]  /*35230*/  LDGSTS.E [R0+-0x3eb00], desc[UR48][R4.64], P0 ;  /* 0xc150000004007fae */ /* 0x0003e20008121870 */
[----:B------:R-:W-:-:S03]  /*35240*/  IADD3.X R6, R6, UR8, RZ, P1, !PT ;  /* 0x0000000806067c10 */ /* 0x000fc60008ffe4ff */
[----:B------:R1:W-:Y:S01]  /*35250*/  STL [R1+0xd0c], R2 ;  /* 0x000d0c0201007387 */ /* 0x0003e20000100800 */
[----:B------:R-:W-:-:S03]  /*35260*/  IADD3.X R10, R10, UR8, RZ, P2, !PT ;  /* 0x000000080a0a7c10 */ /* 0x000fc600097fe4ff */
[----:B------:R1:W-:Y:S02]  /*35270*/  STL [R1+0xd08], R6 ;  /* 0x000d080601007387 */ /* 0x0003e40000100800 */
[----:B-1----:R-:W-:Y:S01]  /*35280*/  IMAD.MOV.U32 R4, RZ, RZ, R2 ;  /* 0x000000ffff047224 */ /* 0x002fe200078e0002 */
[----:B------:R-:W-:Y:S01]  /*35290*/  MOV R5, R6 ;  /* 0x0000000600057202 */ /* 0x000fe20000000f00 */
[----:B------:R1:W-:Y:S04]  /*352a0*/  STL [R1+0xd2c], R9 ;  /* 0x000d2c0901007387 */ /* 0x0003e80000100800 */
[----:B------:R-:W4:Y:S04]  /*352b0*/  LDL.LU R2, [R1+0xd8c] ;  /* 0x000d8c0001027983 */ /* 0x000f280000300800 */
[----:B------:R1:W-:Y:S04]  /*352c0*/  STL [R1+0xd28], R10 ;  /* 0x000d280a01007387 */ /* 0x0003e80000100800 */
[----:B------:R1:W-:Y:S04]  /*352d0*/  LDGSTS.E [R0+-0x3e700], desc[UR48][R4.64], P0 ;  /* 0xc190000004007fae */ /* 0x0003e80008121870 */
[----:B------:R-:W4:Y:S01]  /*352e0*/  LDL.LU R6, [R1+0xdac] ;  /* 0x000dac0001067983 */ /* 0x000f220000300800 */
[----:B-1----:R-:W-:-:S03]  /*352f0*/  IMAD.MOV.U32 R4, RZ, RZ, R9 ;  /* 0x000000ffff047224 */ /* 0x002fc600078e0009 */
[----:B------:R-:W4:Y:S01]  /*35300*/  LDL.LU R9, [R1+0xd88] ;  /* 0x000d880001097983 */ /* 0x000f220000300800 */
[----:B------:R-:W-:-:S03]  /*35310*/  MOV R5, R10 ;  /* 0x0000000a00057202 */ /* 0x000fc60000000f00 */
[----:B------:R-:W4:Y:S04]  /*35320*/  LDL.LU R10, [R1+0xda8] ;  /* 0x000da800010a7983 */ /* 0x000f280000300800 */
[----:B------:R1:W-:Y:S01]  /*35330*/  LDGSTS.E [R0+-0x3e300], desc[UR48][R4.64], P0 ;  /* 0xc1d0000004007fae */ /* 0x0003e20008121870 */
[----:B---3--:R-:W-:-:S05]  /*35340*/  IADD3 R7, P1, R7, UR5, RZ ;  /* 0x0000000507077c10 */ /* 0x008fca000ff3e0ff */
[----:B------:R-:W-:Y:S01]  /*35350*/  STL [R1+0xd4c], R7 ;  /* 0x000d4c0701007387 */ /* 0x000fe20000100800 */
[----:B-1----:R-:W-:Y:S01]  /*35360*/  IMAD.MOV.U32 R4, RZ, RZ, R7 ;  /* 0x000000ffff047224 */ /* 0x002fe200078e0007 */
[----:B------:R-:W-:Y:S02]  /*35370*/  IADD3 R8, P2, R8, UR5, RZ ;  /* 0x0000000508087c10 */ /* 0x000fe4000ff5e0ff */
[----:B--2---:R-:W-:Y:S02]  /*35380*/  IADD3.X R214, R214, UR8, RZ, P1, !PT ;  /* 0x00000008d6d67c10 */ /* 0x004fe40008ffe4ff */
[----:B----4-:R-:W-:-:S03]  /*35390*/  IADD3.X R215, R215, UR8, RZ, P2, !PT ;  /* 0x00000008d7d77c10 */ /* 0x010fc600097fe4ff */
[----:B------:R1:W-:Y:S01]  /*353a0*/  STL [R1+0xd48], R214 ;  /* 0x000d48d601007387 */ /* 0x0003e20000100800 */
[----:B------:R-:W-:-:S03]  /*353b0*/  MOV R5, R214 ;  /* 0x000000d600057202 */ /* 0x000fc60000000f00 */
[----:B------:R-:W-:Y:S04]  /*353c0*/  STL [R1+0xd6c], R8 ;  /* 0x000d6c0801007387 */ /* 0x000fe80000100800 */
[----:B------:R2:W-:Y:S04]  /*353d0*/  LDGSTS.E [R0+-0x3df00], desc[UR48][R4.64], P0 ;  /* 0xc210000004007fae */ /* 0x0005e80008121870 */
[----:B-1----:R-:W3:Y:S04]  /*353e0*/  LDL.LU R214, [R1+0xdcc] ;  /* 0x000dcc0001d67983 */ /* 0x002ee80000300800 */
[----:B------:R1:W-:Y:S04]  /*353f0*/  STL [R1+0xd68], R215 ;  /* 0x000d68d701007387 */ /* 0x0003e80000100800 */
[----:B------:R-:W4:Y:S01]  /*35400*/  LDL.LU R7, [R1+0xdec] ;  /* 0x000dec0001077983 */ /* 0x000f220000300800 */
[----:B------:R-:W-:Y:S01]  /*35410*/  IADD3 R2, P1, R2, UR5, RZ ;  /* 0x0000000502027c10 */ /* 0x000fe2000ff3e0ff */
[----:B--2---:R-:W-:Y:S01]  /*35420*/  IMAD.MOV.U32 R4, RZ, RZ, R8 ;  /* 0x000000ffff047224 */ /* 0x004fe200078e0008 */
[----:B------:R-:W-:-:S02]  /*35430*/  MOV R5, R215 ;  /* 0x000000d700057202 */ /* 0x000fc40000000f00 */
[----:B-1----:R-:W2:Y:S04]  /*35440*/  LDL.LU R215, [R1+0xdc8] ;  /* 0x000dc80001d77983 */ /* 0x002ea80000300800 */
[----:B------:R-:W2:Y:S01]  /*35450*/  LDL.LU R8, [R1+0xde8] ;  /* 0x000de80001087983 */ /* 0x000ea20000300800 */
[----:B------:R-:W-:-:S03]  /*35460*/  IADD3 R6, P2, R6, UR5, RZ ;  /* 0x0000000506067c10 */ /* 0x000fc6000ff5e0ff */
[----:B------:R1:W-:Y:S04]  /*35470*/  LDGSTS.E [R0+-0x3db00], desc[UR48][R4.64], P0 ;  /* 0xc250000004007fae */ /* 0x0003e80008121870 */
[----:B------:R-:W-:Y:S01]  /*35480*/  STL [R1+0xd8c], R2 ;  /* 0x000d8c0201007387 */ /* 0x000fe20000100800 */
[----:B------:R-:W-:Y:S01]  /*35490*/  IADD3.X R9, R9, UR8, RZ, P1, !PT ;  /* 0x0000000809097c10 */ /* 0x000fe20008ffe4ff */
[----:B-1----:R-:W-:Y:S01]  /*354a0*/  IMAD.MOV.U32 R4, RZ, RZ, R2 ;  /* 0x000000ffff047224 */ /* 0x002fe200078e0002 */
[----:B------:R-:W-:-:S03]  /*354b0*/  IADD3.X R10, R10, UR8, RZ, P2, !PT ;  /* 0x000000080a0a7c10 */ /* 0x000fc600097fe4ff */
[----:B------:R1:W-:Y:S01]  /*354c0*/  STL [R1+0xd88], R9 ;  /* 0x000d880901007387 */ /* 0x0003e20000100800 */
[----:B------:R-:W-:-:S03]  /*354d0*/  MOV R5, R9 ;  /* 0x0000000900057202 */ /* 0x000fc60000000f00 */
[----:B------:R-:W-:Y:S04]  /*354e0*/  STL [R1+0xdac], R6 ;  /* 0x000dac0601007387 */ /* 0x000fe80000100800 */
[----:B------:R1:W-:Y:S04]  /*354f0*/  LDGSTS.E [R0+-0x3d700], desc[UR48][R4.64], P0 ;  /* 0xc290000004007fae */ /* 0x0003e80008121870 */
[----:B-1----:R-:W2:Y:S04]  /*35500*/  LDL.LU R9, [R1+0xe0c] ;  /* 0x000e0c0001097983 */ /* 0x002ea80000300800 */
[----:B------:R1:W-:Y:S04]  /*35510*/  STL [R1+0xda8], R10 ;  /* 0x000da80a01007387 */ /* 0x0003e80000100800 */
[----:B------:R-:W2:Y:S01]  /*35520*/  LDL.LU R2, [R1+0xe2c] ;  /* 0x000e2c0001027983 */ /* 0x000ea20000300800 */
[----:B------:R-:W-:-:S03]  /*35530*/  MOV R5, R10 ;  /* 0x0000000a00057202 */ /* 0x000fc60000000f00 */
[----:B-1----:R-:W2:Y:S01]  /*35540*/  LDL.LU R10, [R1+0xe08] ;  /* 0x000e0800010a7983 */ /* 0x002ea20000300800 */
[----:B------:R-:W-:-:S03]  /*35550*/  IMAD.MOV.U32 R4, RZ, RZ, R6 ;  /* 0x000000ffff047224 */ /* 0x000fc600078e0006 */
[----:B------:R-:W2:Y:S04]  /*35560*/  LDL.LU R6, [R1+0xe28] ;  /* 0x000e280001067983 */ /* 0x000ea80000300800 */
[----:B------:R1:W-:Y:S01]  /*35570*/  LDGSTS.E [R0+-0x3d300], desc[UR48][R4.64], P0 ;  /* 0xc2d0000004007fae */ /* 0x0003e20008121870 */
[----:B---3--:R-:W-:-:S05]  /*35580*/  IADD3 R214, P1, R214, UR5, RZ ;  /* 0x00000005d6d67c10 */ /* 0x008fca000ff3e0ff */
[----:B-1----:R-:W-:Y:S01]  /*35590*/  IMAD.MOV.U32 R4, RZ, RZ, R214 ;  /* 0x000000ffff047224 */ /* 0x002fe200078e00d6 */
[----:B----4-:R-:W-:Y:S02]  /*355a0*/  IADD3 R7, P2, R7, UR5, RZ ;  /* 0x0000000507077c10 */ /* 0x010fe4000ff5e0ff */
[----:B--2---:R-:W-:-:S04]  /*355b0*/  IADD3.X R215, R215, UR8, RZ, P1, !PT ;  /* 0x00000008d7d77c10 */ /* 0x004fc80008ffe4ff */
[----:B------:R-:W-:Y:S02]  /*355c0*/  MOV R5, R215 ;  /* 0x000000d700057202 */ /* 0x000fe40000000f00 */
[----:B------:R-:W-:-:S03]  /*355d0*/  IADD3.X R8, R8, UR8, RZ, P2, !PT ;  /* 0x0000000808087c10 */ /* 0x000fc600097fe4ff */
[----:B------:R1:W-:Y:S04]  /*355e0*/  LDGSTS.E [R0+-0x3cf00], desc[UR48][R4.64], P0 ;  /* 0xc310000004007fae */ /* 0x0003e80008121870 */
[----:B------:R2:W-:Y:S04]  /*355f0*/  STL [R1+0xdcc], R214 ;  /* 0x000dccd601007387 */ /* 0x0005e80000100800 */
[----:B------:R-:W-:Y:S01]  /*35600*/  STL [R1+0xdc8], R215 ;  /* 0x000dc8d701007387 */ /* 0x000fe20000100800 */
[----:B-1----:R-:W-:Y:S01]  /*35610*/  IMAD.MOV.U32 R4, RZ, RZ, R7 ;  /* 0x000000ffff047224 */ /* 0x002fe200078e0007 */
[----:B------:R-:W-:-:S02]  /*35620*/  MOV R5, R8 ;  /* 0x0000000800057202 */ /* 0x000fc40000000f00 */
[----:B------:R1:W-:Y:S04]  /*35630*/  STL [R1+0xdec], R7 ;  /* 0x000dec0701007387 */ /* 0x0003e80000100800 */
[----:B------:R3:W-:Y:S01]  /*35640*/  LDGSTS.E [R0+-0x3cb00], desc[UR48][R4.64], P0 ;  /* 0xc350000004007fae */ /* 0x0007e20008121870 */
[----:B------:R-:W-:-:S03]  /*35650*/  IADD3 R9, P1, R9, UR5, RZ ;  /* 0x0000000509097c10 */ /* 0x000fc6000ff3e0ff */
[----:B------:R4:W-:Y:S02]  /*35660*/  STL [R1+0xde8], R8 ;  /* 0x000de80801007387 */ /* 0x0009e40000100800 */
[----:B---3--:R-:W-:Y:S02]  /*35670*/  IMAD.MOV.U32 R4, RZ, RZ, R9 ;  /* 0x000000ffff047224 */ /* 0x008fe400078e0009 */
[----:B--2---:R-:W2:Y:S01]  /*35680*/  LDL.LU R214, [R1+0xc50] ;  /* 0x000c500001d67983 */ /* 0x004ea20000300800 */
[----:B------:R-:W-:-:S03]  /*35690*/  IADD3 R2, P2, R2, UR5, RZ ;  /* 0x0000000502027c10 */ /* 0x000fc6000ff5e0ff */
[----:B-1----:R-:W3:Y:S01]  /*356a0*/  LDL.LU R7, [R1+0xc54] ;  /* 0x000c540001077983 */ /* 0x002ee20000300800 */
[----:B------:R-:W-:-:S03]  /*356b0*/  IADD3.X R10, R10, UR8, RZ, P1, !PT ;  /* 0x000000080a0a7c10 */ /* 0x000fc60008ffe4ff */
[----:B------:R-:W2:Y:S01]  /*356c0*/  LDL.LU R215, [R1+0xc70] ;  /* 0x000c700001d77983 */ /* 0x000ea20000300800 */
[----:B------:R-:W-:-:S03]  /*356d0*/  MOV R5, R10 ;  /* 0x0000000a00057202 */ /* 0x000fc60000000f00 */
[----:B----4-:R-:W4:Y:S01]  /*356e0*/  LDL.LU R8, [R1+0xc74] ;  /* 0x000c740001087983 */ /* 0x010f220000300800 */
[----:B------:R-:W-:-:S03]  /*356f0*/  IADD3.X R6, R6, UR8, RZ, P2, !PT ;  /* 0x0000000806067c10 */ /* 0x000fc600097fe4ff */
[----:B------:R1:W-:Y:S04]  /*35700*/  LDGSTS.E [R0+-0x3c700], desc[UR48][R4.64], P0 ;  /* 0xc390000004007fae */ /* 0x0003e80008121870 */
[----:B------:R-:W-:Y:S04]  /*35710*/  STL [R1+0xe0c], R9 ;  /* 0x000e0c0901007387 */ /* 0x000fe80000100800 */
[----:B------:R-:W-:Y:S01]  /*35720*/  STL [R1+0xe08], R10 ;  /* 0x000e080a01007387 */ /* 0x000fe20000100800 */
[----:B-1----:R-:W-:Y:S01]  /*35730*/  IMAD.MOV.U32 R4, RZ, RZ, R2 ;  /* 0x000000ffff047224 */ /* 0x002fe200078e0002 */
[----:B------:R-:W-:-:S02]  /*35740*/  MOV R5, R6 ;  /* 0x0000000600057202 */ /* 0x000fc40000000f00 */
[----:B------:R1:W-:Y:S04]  /*35750*/  STL [R1+0xe2c], R2 ;  /* 0x000e2c0201007387 */ /* 0x0003e80000100800 */
[----:B------:R1:W-:Y:S04]  /*35760*/  LDGSTS.E [R0+-0x3c300], desc[UR48][R4.64], P0 ;  /* 0xc3d0000004007fae */ /* 0x0003e80008121870 */
[----:B------:R1:W-:Y:S02]  /*35770*/  STL [R1+0xe28], R6 ;  /* 0x000e280601007387 */ /* 0x0003e40000100800 */
[----:B-1----:R-:W-:-:S02]  /*35780*/  LOP3.LUT R2, R12, 0x40, RZ, 0x3c, !PT ;  /* 0x000000400c027812 */ /* 0x002fc400078e3cff */
[----:B------:R-:W4:Y:S01]  /*35790*/  LDL.LU R9, [R1+0xc94] ;  /* 0x000c940001097983 */ /* 0x000f220000300800 */
[----:B------:R-:W-:-:S03]  /*357a0*/  IMAD.U32 R0, RZ, RZ, UR11 ;  /* 0x0000000bff007e24 */ /* 0x000fc6000f8e00ff */
[----:B------:R-:W4:Y:S04]  /*357b0*/  LDL.LU R10, [R1+0xcb0] ;  /* 0x000cb000010a7983 */ /* 0x000f280000300800 */
[----:B------:R-:W4:Y:S01]  /*357c0*/  LDL.LU R6, [R1+0xcb4] ;  /* 0x000cb40001067983 */ /* 0x000f220000300800 */
[----:B------:R-:W-:-:S03]  /*357d0*/  IADD3 R0, R2, 0x100000, R0 ;  /* 0x0010000002007810 */ /* 0x000fc60007ffe000 */
[----:B------:R-:W4:Y:S01]  /*357e0*/  LDL.LU R2, [R1+0xc90] ;  /* 0x000c900001027983 */ /* 0x000f220000300800 */
[----:B---3--:R-:W-:-:S04]  /*357f0*/  IADD3 R7, P1, R7, UR5, RZ ;  /* 0x0000000507077c10 */ /* 0x008fc8000ff3e0ff */
[----:B--2---:R-:W-:Y:S01]  /*35800*/  IADD3.X R214, R214, UR8, RZ, P1, !PT ;  /* 0x00000008d6d67c10 */ /* 0x004fe20008ffe4ff */
[----:B------:R1:W-:Y:S01]  /*35810*/  STL [R1+0xc54], R7 ;  /* 0x000c540701007387 */ /* 0x0003e20000100800 */
[----:B----4-:R-:W-:-:S03]  /*35820*/  IADD3 R8, P2, R8, UR5, RZ ;  /* 0x0000000508087c10 */ /* 0x010fc6000ff5e0ff */
[----:B------:R-:W-:Y:S01]  /*35830*/  IMAD.MOV.U32 R5, RZ, RZ, R214 ;  /* 0x000000ffff057224 */ /* 0x000fe200078e00d6 */
[----:B------:R-:W-:Y:S01]  /*35840*/  MOV R4, R7 ;  /* 0x0000000700047202 */ /* 0x000fe20000000f00 */
[----:B------:R2:W-:Y:S01]  /*35850*/  STL [R1+0xc50], R214 ;  /* 0x000c50d601007387 */ /* 0x0005e20000100800 */
[----:B------:R-:W-:-:S03]  /*35860*/  IADD3.X R215, R215, UR8, RZ, P2, !PT ;  /* 0x00000008d7d77c10 */ /* 0x000fc600097fe4ff */
[----:B------:R3:W-:Y:S04]  /*35870*/  STL [R1+0xc74], R8 ;  /* 0x000c740801007387 */ /* 0x0007e80000100800 */
[----:B-1----:R-:W4:Y:S04]  /*35880*/  LDL.LU R7, [R1+0xcd4] ;  /* 0x000cd40001077983 */ /* 0x002f280000300800 */
[----:B------:R1:W-:Y:S04]  /*35890*/  STL [R1+0xc70], R215 ;  /* 0x000c70d701007387 */ /* 0x0003e80000100800 */
[----:B------:R3:W-:Y:S04]  /*358a0*/  LDGSTS.E [R0+-0x3fe00], desc[UR48][R4.64], P0 ;  /* 0xc020000004007fae */ /* 0x0007e80008121870 */
[----:B--2---:R-:W2:Y:S01]  /*358b0*/  LDL.LU R214, [R1+0xcf4] ;  /* 0x000cf40001d67983 */ /* 0x004ea20000300800 */
[----:B------:R-:W-:Y:S01]  /*358c0*/  IADD3 R9, P1, R9, UR5, RZ ;  /* 0x0000000509097c10 */ /* 0x000fe2000ff3e0ff */
[----:B---3--:R-:W-:Y:S01]  /*358d0*/  IMAD.MOV.U32 R5, RZ, RZ, R215 ;  /* 0x000000ffff057224 */ /* 0x008fe200078e00d7 */
[----:B------:R-:W-:-:S02]  /*358e0*/  MOV R4, R8 ;  /* 0x0000000800047202 */ /* 0x000fc40000000f00 */
[----:B------:R-:W3:Y:S04]  /*358f0*/  LDL.LU R8, [R1+0xcd0] ;  /* 0x000cd00001087983 */ /* 0x000ee80000300800 */
[----:B-1----:R-:W3:Y:S01]  /*35900*/  LDL.LU R215, [R1+0xcf0] ;  /* 0x000cf00001d77983 */ /* 0x002ee20000300800 */
[----:B------:R-:W-:-:S03]  /*35910*/  IADD3 R6, P2, R6, UR5, RZ ;  /* 0x0000000506067c10 */ /* 0x000fc6000ff5e0ff */
[----:B------:R1:W-:Y:S01]  /*35920*/  LDGSTS.E [R0+-0x3fa00], desc[UR48][R4.64], P0 ;  /* 0xc060000004007fae */ /* 0x0003e20008121870 */
[----:B------:R-:W-:Y:S02]  /*35930*/  IADD3.X R2, R2, UR8, RZ, P1, !PT ;  /* 0x0000000802027c10 */ /* 0x000fe40008ffe4ff */
[----:B------:R-:W-:Y:S01]  /*35940*/  IADD3.X R10, R10, UR8, RZ, P2, !PT ;  /* 0x000000080a0a7c10 */ /* 0x000fe200097fe4ff */
[----:B------:R-:W-:Y:S04]  /*35950*/  STL [R1+0xc94], R9 ;  /* 0x000c940901007387 */ /* 0x000fe80000100800 */
        /* <DEDUP_REMOVED lines=15> */
[----:B------:R1:W-:Y:S01]  /*35a50*/  STL [R1+0xcd4], R7 ;  /* 0x000cd40701007387 */ /* 0x0003e20000100800 */
[----:B--2---:R-:W-:Y:S02]  /*35a60*/  IADD3 R214, P2, R214, UR5, RZ ;  /* 0x00000005d6d67c10 */ /* 0x004fe4000ff5e0ff */
[----:B---3--:R-:W-:Y:S02]  /*35a70*/  IADD3.X R8, R8, UR8, RZ, P1, !PT ;  /* 0x0000000808087c10 */ /* 0x008fe40008ffe4ff */
[----:B------:R-:W-:-:S03]  /*35a80*/  IADD3.X R215, R215, UR8, RZ, P2, !PT ;  /* 0x00000008d7d77c10 */ /* 0x000fc600097fe4ff */
        /* <DEDUP_REMOVED lines=8> */
[----:B-1----:R-:W-:Y:S01]  /*35b10*/  MOV R4, R214 ;  /* 0x000000d600047202 */ /* 0x002fe20000000f00 */
[----:B------:R-:W-:Y:S02]  /*35b20*/  IMAD.MOV.U32 R5, RZ, RZ, R215 ;  /* 0x000000ffff057224 */ /* 0x000fe400078e00d7 */
[----:B---3--:R-:W3:Y:S01]  /*35b30*/  LDL.LU R214, [R1+0xd50] ;  /* 0x000d500001d67983 */ /* 0x008ee20000300800 */
[----:B------:R-:W-:-:S03]  /*35b40*/  IADD3 R9, P2, R9, UR5, RZ ;  /* 0x0000000509097c10 */ /* 0x000fc6000ff5e0ff */
[----:B------:R-:W3:Y:S04]  /*35b50*/  LDL.LU R215, [R1+0xd70] ;  /* 0x000d700001d77983 */ /* 0x000ee80000300800 */
        /* <DEDUP_REMOVED lines=59> */
[----:B------:R-:W-:Y:S04]  /*35f10*/  STL [R1+0xdd4], R214 ;  /* 0x000dd4d601007387 */ /* 0x000fe80000100800 */
[----:B------:R1:W-:Y:S04]  /*35f20*/  LDGSTS.E [R0+-0x3ce00], desc[UR48][R4.64], P0 ;  /* 0xc320000004007fae */ /* 0x0003e80008121870 */
[----:B------:R-:W-:Y:S01]  /*35f30*/  STL [R1+0xdd0], R215 ;  /* 0x000dd0d701007387 */ /* 0x000fe20000100800 */
[----:B-1----:R-:W-:Y:S01]  /*35f40*/  MOV R4, R7 ;  /* 0x0000000700047202 */ /* 0x002fe20000000f00 */
[----:B------:R-:W-:-:S02]  /*35f50*/  IMAD.MOV.U32 R5, RZ, RZ, R8 ;  /* 0x000000ffff057224 */ /* 0x000fc400078e0008 */
[----:B------:R1:W-:Y:S04]  /*35f60*/  STL [R1+0xdf4], R7 ;  /* 0x000df40701007387 */ /* 0x0003e80000100800 */
[----:B------:R2:W-:Y:S01]  /*35f70*/  LDGSTS.E [R0+-0x3ca00], desc[UR48][R4.64], P0 ;  /* 0xc360000004007fae */ /* 0x0005e20008121870 */
[----:B------:R-:W-:-:S03]  /*35f80*/  IADD3 R9, P1, R9, UR5, RZ ;  /* 0x0000000509097c10 */ /* 0x000fc6000ff3e0ff */
[----:B------:R3:W-:Y:S01]  /*35f90*/  STL [R1+0xdf0], R8 ;  /* 0x000df00801007387 */ /* 0x0007e20000100800 */
[----:B--2---:R-:W-:-:S03]  /*35fa0*/  MOV R4, R9 ;  /* 0x0000000900047202 */ /* 0x004fc60000000f00 */
[----:B-1----:R-:W2:Y:S01]  /*35fb0*/  LDL.LU R7, [R1+0xc5c] ;  /* 0x000c5c0001077983 */ /* 0x002ea20000300800 */
[----:B------:R-:W-:-:S03]  /*35fc0*/  IADD3 R2, P2, R2, UR5, RZ ;  /* 0x0000000502027c10 */ /* 0x000fc6000ff5e0ff */
[----:B------:R-:W4:Y:S01]  /*35fd0*/  LDL.LU R215, [R1+0xc78] ;  /* 0x000c780001d77983 */ /* 0x000f220000300800 */
[----:B------:R-:W-:-:S03]  /*35fe0*/  IADD3.X R10, R10, UR8, RZ, P1, !PT ;  /* 0x000000080a0a7c10 */ /* 0x000fc60008ffe4ff */
[----:B---3--:R-:W3:Y:S01]  /*35ff0*/  LDL.LU R8, [R1+0xc7c] ;  /* 0x000c7c0001087983 */ /* 0x008ee20000300800 */
[----:B------:R-:W-:Y:S01]  /*36000*/  IADD3.X R6, R6, UR8, RZ, P2, !PT ;  /* 0x0000000806067c10 */ /* 0x000fe200097fe4ff */
[----:B------:R-:W-:Y:S02]  /*36010*/  IMAD.MOV.U32 R5, RZ, RZ, R10 ;  /* 0x000000ffff057224 */ /* 0x000fe400078e000a */
[----:B------:R1:W-:Y:S04]  /*36020*/  STL [R1+0xe14], R9 ;  /* 0x000e140901007387 */ /* 0x0003e80000100800 */
[----:B------:R-:W-:Y:S04]  /*36030*/  STL [R1+0xe10], R10 ;  /* 0x000e100a01007387 */ /* 0x000fe80000100800 */
[----:B------:R1:W-:Y:S04]  /*36040*/  LDGSTS.E [R0+-0x3c600], desc[UR48][R4.64], P0 ;  /* 0xc3a0000004007fae */ /* 0x0003e80008121870 */
[----:B------:R-:W-:Y:S04]  /*36050*/  STL [R1+0xe34], R2 ;  /* 0x000e340201007387 */ /* 0x000fe80000100800 */
[----:B------:R1:W-:Y:S02]  /*36060*/  STL [R1+0xe30], R6 ;  /* 0x000e300601007387 */ /* 0x0003e40000100800 */
[----:B-1----:R-:W-:Y:S01]  /*36070*/  MOV R4, R2 ;  /* 0x0000000200047202 */ /* 0x002fe20000000f00 */
[----:B------:R-:W-:Y:S01]  /*36080*/  IMAD.MOV.U32 R5, RZ, RZ, R6 ;  /* 0x000000ffff057224 */ /* 0x000fe200078e0006 */
[----:B------:R-:W4:Y:S04]  /*36090*/  LDL.LU R9, [R1+0xc98] ;  /* 0x000c980001097983 */ /* 0x000f280000300800 */
[----:B------:R-:W4:Y:S04]  /*360a0*/  LDL.LU R6, [R1+0xc9c] ;  /* 0x000c9c0001067983 */ /* 0x000f280000300800 */
[----:B------:R-:W4:Y:S04]  /*360b0*/  LDL.LU R214, [R1+0xcb8] ;  /* 0x000cb80001d67983 */ /* 0x000f280000300800 */
[----:B------:R-:W4:Y:S04]  /*360c0*/  LDL.LU R10, [R1+0xcbc] ;  /* 0x000cbc00010a7983 */ /* 0x000f280000300800 */
[----:B------:R1:W-:Y:S04]  /*360d0*/  LDGSTS.E [R0+-0x3c200], desc[UR48][R4.64], P0 ;  /* 0xc3e0000004007fae */ /* 0x0003e80008121870 */
[----:B------:R-:W4:Y:S01]  /*360e0*/  LDL.LU R5, [R1+0xc58] ;  /* 0x000c580001057983 */ /* 0x000f220000300800 */
[----:B------:R-:W-:-:S02]  /*360f0*/  LOP3.LUT R2, R12, 0x60, RZ, 0x3c, !PT ;  /* 0x000000600c027812 */ /* 0x000fc400078e3cff */
[----:B-1----:R-:W-:-:S04]  /*36100*/  MOV R0, UR11 ;  /* 0x0000000b00007c02 */ /* 0x002fc80008000f00 */
[----:B------:R-:W-:Y:S02]  /*36110*/  IADD3 R0, R2, 0x100000, R0 ;  /* 0x0010000002007810 */ /* 0x000fe40007ffe000 */
[----:B--2---:R-:W-:-:S05]  /*36120*/  IADD3 R7, P1, R7, UR5, RZ ;  /* 0x0000000507077c10 */ /* 0x004fca000ff3e0ff */
[----:B------:R1:W-:Y:S01]  /*36130*/  STL [R1+0xc5c], R7 ;  /* 0x000c5c0701007387 */ /* 0x0003e20000100800 */
[----:B---3--:R-:W-:Y:S01]  /*36140*/  IADD3 R8, P2, R8, UR5, RZ ;  /* 0x0000000508087c10 */ /* 0x008fe2000ff5e0ff */
[----:B------:R-:W-:-:S03]  /*36150*/  IMAD.MOV.U32 R4, RZ, RZ, R7 ;  /* 0x000000ffff047224 */ /* 0x000fc600078e0007 */
[----:B----4-:R-:W-:Y:S02]  /*36160*/  IADD3.X R215, R215, UR8, RZ, P2, !PT ;  /* 0x00000008d7d77c10 */ /* 0x010fe400097fe4ff */
[----:B------:R-:W-:-:S05]  /*36170*/  IADD3.X R5, R5, UR8, RZ, P1, !PT ;  /* 0x0000000805057c10 */ /* 0x000fca0008ffe4ff */
[----:B------:R-:W-:Y:S04]  /*36180*/  STL [R1+0xc58], R5 ;  /* 0x000c580501007387 */ /* 0x000fe80000100800 */
[----:B------:R2:W-:Y:S04]  /*36190*/  STL [R1+0xc7c], R8 ;  /* 0x000c7c0801007387 */ /* 0x0005e80000100800 */
[----:B------:R-:W3:Y:S04]  /*361a0*/  LDL.LU R2, [R1+0xcdc] ;  /* 0x000cdc0001027983 */ /* 0x000ee80000300800 */
[----:B------:R4:W-:Y:S04]  /*361b0*/  STL [R1+0xc78], R215 ;  /* 0x000c78d701007387 */ /* 0x0009e80000100800 */
[----:B------:R2:W-:Y:S04]  /*361c0*/  LDGSTS.E [R0+-0x3fd00], desc[UR48][R4.64], P0 ;  /* 0xc030000004007fae */ /* 0x0005e80008121870 */
[----:B-1----:R-:W3:Y:S01]  /*361d0*/  LDL.LU R7, [R1+0xcfc] ;  /* 0x000cfc0001077983 */ /* 0x002ee20000300800 */
[----:B--2---:R-:W-:-:S03]  /*361e0*/  MOV R4, R8 ;  /* 0x0000000800047202 */ /* 0x004fc60000000f00 */
[----:B------:R-:W2:Y:S01]  /*361f0*/  LDL.LU R8, [R1+0xcd8] ;  /* 0x000cd80001087983 */ /* 0x000ea20000300800 */
[----:B------:R-:W-:-:S03]  /*36200*/  IMAD.MOV.U32 R5, RZ, RZ, R215 ;  /* 0x000000ffff057224 */ /* 0x000fc600078e00d7 */
[----:B----4-:R-:W4:Y:S01]  /*36210*/  LDL.LU R215, [R1+0xcf8] ;  /* 0x000cf80001d77983 */ /* 0x010f220000300800 */
[----:B------:R-:W-:Y:S02]  /*36220*/  IADD3 R6, P1, R6, UR5, RZ ;  /* 0x0000000506067c10 */ /* 0x000fe4000ff3e0ff */
[----:B------:R-:W-:Y:S01]  /*36230*/  IADD3 R10, P2, R10, UR5, RZ ;  /* 0x000000050a0a7c10 */ /* 0x000fe2000ff5e0ff */
[----:B------:R1:W-:Y:S01]  /*36240*/  LDGSTS.E [R0+-0x3f900], desc[UR48][R4.64], P0 ;  /* 0xc070000004007fae */ /* 0x0003e20008121870 */
[----:B------:R-:W-:Y:S02]  /*36250*/  IADD3.X R9, R9, UR8, RZ, P1, !PT ;  /* 0x0000000809097c10 */ /* 0x000fe40008ffe4ff */
[----:B------:R-:W-:Y:S01]  /*36260*/  IADD3.X R214, R214, UR8, RZ, P2, !PT ;  /* 0x00000008d6d67c10 */ /* 0x000fe200097fe4ff */
[----:B------:R-:W-:Y:S01]  /*36270*/  STL [R1+0xc9c], R6 ;  /* 0x000c9c0601007387 */ /* 0x000fe20000100800 */
[----:B-1----:R-:W-:Y:S01]  /*36280*/  MOV R4, R6 ;  /* 0x0000000600047202 */ /* 0x002fe20000000f00 */
[----:B------:R-:W-:-:S02]  /*36290*/  IMAD.MOV.U32 R5, RZ, RZ, R9 ;  /* 0x000000ffff057224 */ /* 0x000fc400078e0009 */
[----:B------:R1:W-:Y:S04]  /*362a0*/  STL [R1+0xc98], R9 ;  /* 0x000c980901007387 */ /* 0x0003e80000100800 */
[----:B------:R1:W-:Y:S04]  /*362b0*/  LDGSTS.E [R0+-0x3f500], desc[UR48][R4.64], P0 ;  /* 0xc0b0000004007fae */ /* 0x0003e80008121870 */
[----:B------:R-:W-:Y:S04]  /*362c0*/  STL [R1+0xcbc], R10 ;  /* 0x000cbc0a01007387 */ /* 0x000fe80000100800 */
[----:B-1----:R-:W4:Y:S01]  /*362d0*/  LDL.LU R9, [R1+0xd1c] ;  /* 0x000d1c0001097983 */ /* 0x002f220000300800 */
[----:B------:R-:W-:Y:S01]  /*362e0*/  MOV R4, R10 ;  /* 0x0000000a00047202 */ /* 0x000fe20000000f00 */
[----:B------:R-:W-:-:S02]  /*362f0*/  IMAD.MOV.U32 R5, RZ, RZ, R214 ;  /* 0x000000ffff057224 */ /* 0x000fc400078e00d6 */
[----:B------:R1:W-:Y:S04]  /*36300*/  STL [R1+0xcb8], R214 ;  /* 0x000cb8d601007387 */ /* 0x0003e80000100800 */
[----:B------:R3:W-:Y:S04]  /*36310*/  LDGSTS.E [R0+-0x3f100], desc[UR48][R4.64], P0 ;  /* 0xc0f0000004007fae */ /* 0x0007e80008121870 */
[----:B------:R-:W4:Y:S04]  /*36320*/  LDL.LU R6, [R1+0xd3c] ;  /* 0x000d3c0001067983 */ /* 0x000f280000300800 */
[----:B-1----:R-:W5:Y:S04]  /*36330*/  LDL.LU R214, [R1+0xfe0] ;  /* 0x000fe00001d67983 */ /* 0x002f680000300800 */
[----:B------:R-:W4:Y:S01]  /*36340*/  LDL.LU R10, [R1+0xd38] ;  /* 0x000d3800010a7983 */ /* 0x000f220000300800 */
[----:B---3--:R-:W-:-:S04]  /*36350*/  IADD3 R2, P1, R2, UR5, RZ ;  /* 0x0000000502027c10 */ /* 0x008fc8000ff3e0ff */
[----:B------:R-:W-:Y:S01]  /*36360*/  MOV R4, R2 ;  /* 0x0000000200047202 */ /* 0x000fe20000000f00 */
[----:B------:R-:W-:Y:S01]  /*36370*/  STL [R1+0xcdc], R2 ;  /* 0x000cdc0201007387 */ /* 0x000fe20000100800 */
[----:B------:R-:W-:Y:S02]  /*36380*/  IADD3 R7, P2, R7, UR5, RZ ;  /* 0x0000000507077c10 */ /* 0x000fe4000ff5e0ff */
[----:B--2---:R-:W-:Y:S02]  /*36390*/  IADD3.X R8, R8, UR8, RZ, P1, !PT ;  /* 0x0000000808087c10 */ /* 0x004fe40008ffe4ff */
[----:B----4-:R-:W-:-:S03]  /*363a0*/  IADD3.X R215, R215, UR8, RZ, P2, !PT ;  /* 0x00000008d7d77c10 */ /* 0x010fc600097fe4ff */
[----:B------:R-:W-:Y:S01]  /*363b0*/  IMAD.MOV.U32 R5, RZ, RZ, R8 ;  /* 0x000000ffff057224 */ /* 0x000fe200078e0008 */
[----:B------:R1:W-:Y:S04]  /*363c0*/  STL [R1+0xcd8], R8 ;  /* 0x000cd80801007387 */ /* 0x0003e80000100800 */
[----:B------:R2:W-:Y:S04]  /*363d0*/  LDGSTS.E [R0+-0x3ed00], desc[UR48][R4.64], P0 ;  /* 0xc130000004007fae */ /* 0x0005e80008121870 */
[----:B------:R-:W-:Y:S04]  /*363e0*/  STL [R1+0xcfc], R7 ;  /* 0x000cfc0701007387 */ /* 0x000fe80000100800 */
[----:B-1----:R-:W3:Y:S01]  /*363f0*/  LDL.LU R8, [R1+0xd5c] ;  /* 0x000d5c0001087983 */ /* 0x002ee20000300800 */
[----:B--2---:R-:W-:Y:S01]  /*36400*/  MOV R4, R7 ;  /* 0x0000000700047202 */ /* 0x004fe20000000f00 */
[----:B------:R-:W-:-:S02]  /*36410*/  IMAD.MOV.U32 R5, RZ, RZ, R215 ;  /* 0x000000ffff057224 */ /* 0x000fc400078e00d7 */
[----:B------:R1:W-:Y:S04]  /*36420*/  STL [R1+0xcf8], R215 ;  /* 0x000cf8d701007387 */ /* 0x0003e80000100800 */
[----:B------:R-:W2:Y:S04]  /*36430*/  LDL.LU R2, [R1+0xd7c] ;  /* 0x000d7c0001027983 */ /* 0x000ea80000300800 */
[----:B------:R4:W-:Y:S04]  /*36440*/  LDGSTS.E [R0+-0x3e900], desc[UR48][R4.64], P0 ;  /* 0xc170000004007fae */ /* 0x0009e80008121870 */
[----:B-1----:R-:W5:Y:S04]  /*36450*/  LDL.LU R215, [R1+0xfdc] ;  /* 0x000fdc0001d77983 */ /* 0x002f680000300800 */
[----:B------:R-:W2:Y:S04]  /*36460*/  LDL.LU R7, [R1+0xd78] ;  /* 0x000d780001077983 */ /* 0x000ea80000300800 */
[----:B------:R-:W3:Y:S01]  /*36470*/  LDL.LU R5, [R1+0xd18] ;  /* 0x000d180001057983 */ /* 0x000ee20000300800 */
[----:B------:R-:W-:-:S02]  /*36480*/  IADD3 R9, P1, R9, UR5, RZ ;  /* 0x0000000509097c10 */ /* 0x000fc4000ff3e0ff */
[----:B------:R-:W-:Y:S02]  /*36490*/  IADD3 R6, P2, R6, UR5, RZ ;  /* 0x0000000506067c10 */ /* 0x000fe4000ff5e0ff */
[----:B----4-:R-:W-:Y:S01]  /*364a0*/  MOV R4, R9 ;  /* 0x0000000900047202 */ /* 0x010fe20000000f00 */
[----:B------:R1:W-:Y:S01]  /*364b0*/  STL [R1+0xd1c], R9 ;  /* 0x000d1c0901007387 */ /* 0x0003e20000100800 */
[----:B------:R-:W-:Y:S02]  /*364c0*/  IADD3.X R10, R10, UR8, RZ, P2, !PT ;  /* 0x000000080a0a7c10 */ /* 0x000fe400097fe4ff */
[----:B---3--:R-:W-:-:S05]  /*364d0*/  IADD3.X R5, R5, UR8, RZ, P1, !PT ;  /* 0x0000000805057c10 */ /* 0x008fca0008ffe4ff */
[----:B------:R3:W-:Y:S04]  /*364e0*/  STL [R1+0xd18], R5 ;  /* 0x000d180501007387 */ /* 0x0007e80000100800 */
[----:B------:R4:W-:Y:S04]  /*364f0*/  LDGSTS.E [R0+-0x3e500], desc[UR48][R4.64], P0 ;  /* 0xc1b0000004007fae */ /* 0x0009e80008121870 */
[----:B------:R-:W-:Y:S04]  /*36500*/  STL [R1+0xd3c], R6 ;  /* 0x000d3c0601007387 */ /* 0x000fe80000100800 */
[----:B-1----:R-:W2:Y:S01]  /*36510*/  LDL.LU R9, [R1+0xdbc] ;  /* 0x000dbc0001097983 */ /* 0x002ea20000300800 */
[----:B----4-:R-:W-:Y:S01]  /*36520*/  IMAD.MOV.U32 R4, RZ, RZ, R6 ;  /* 0x000000ffff047224 */ /* 0x010fe200078e0006 */
[----:B---3--:R-:W-:-:S02]  /*36530*/  MOV R5, R10 ;  /* 0x0000000a00057202 */ /* 0x008fc40000000f00 */
[----:B------:R1:W-:Y:S04]  /*36540*/  STL [R1+0xd38], R10 ;  /* 0x000d380a01007387 */ /* 0x0003e80000100800 */
[----:B------:R3:W-:Y:S04]  /*36550*/  LDGSTS.E [R0+-0x3e100], desc[UR48][R4.64], P0 ;  /* 0xc1f0000004007fae */ /* 0x0007e80008121870 */
[----:B-1----:R-:W4:Y:S04]  /*36560*/  LDL.LU R10, [R1+0xdb8] ;  /* 0x000db800010a7983 */ /* 0x002f280000300800 */
[----:B------:R-:W4:Y:S04]  /*36570*/  LDL.LU R6, [R1+0xdfc] ;  /* 0x000dfc0001067983 */ /* 0x000f280000300800 */
[----:B------:R-:W4:Y:S01]  /*36580*/  LDL.LU R5, [R1+0xd58] ;  /* 0x000d580001057983 */ /* 0x000f220000300800 */
[----:B------:R-:W-:-:S02]  /*36590*/  IADD3 R8, P1, R8, UR5, RZ ;  /* 0x0000000508087c10 */ /* 0x000fc4000ff3e0ff */
[----:B--2---:R-:W-:-:S03]  /*365a0*/  IADD3 R2, P2, R2, UR5, RZ ;  /* 0x0000000502027c10 */ /* 0x004fc6000ff5e0ff */
[----:B---3--:R-:W-:Y:S01]  /*365b0*/  IMAD.MOV.U32 R4, RZ, RZ, R8 ;  /* 0x000000ffff047224 */ /* 0x008fe200078e0008 */
[----:B------:R-:W-:Y:S01]  /*365c0*/  IADD3.X R7, R7, UR8, RZ, P2, !PT ;  /* 0x0000000807077c10 */ /* 0x000fe200097fe4ff */
[----:B------:R1:W-:Y:S01]  /*365d0*/  STL [R1+0xd5c], R8 ;  /* 0x000d5c0801007387 */ /* 0x0003e20000100800 */
[----:B----4-:R-:W-:-:S05]  /*365e0*/  IADD3.X R5, R5, UR8, RZ, P1, !PT ;  /* 0x0000000805057c10 */ /* 0x010fca0008ffe4ff */
[----:B------:R2:W-:Y:S04]  /*365f0*/  STL [R1+0xd58], R5 ;  /* 0x000d580501007387 */ /* 0x0005e80000100800 */
[----:B------:R3:W-:Y:S04]  /*36600*/  LDGSTS.E [R0+-0x3dd00], desc[UR48][R4.64], P0 ;  /* 0xc230000004007fae */ /* 0x0007e80008121870 */
[----:B------:R-:W-:Y:S04]  /*36610*/  STL [R1+0xd7c], R2 ;  /* 0x000d7c0201007387 */ /* 0x000fe80000100800 */
[----:B-1----:R-:W4:Y:S01]  /*36620*/  LDL.LU R8, [R1+0xdf8] ;  /* 0x000df80001087983 */ /* 0x002f220000300800 */
[----:B---3--:R-:W-:Y:S01]  /*36630*/  MOV R4, R2 ;  /* 0x0000000200047202 */ /* 0x008fe20000000f00 */
[----:B--2---:R-:W-:-:S02]  /*36640*/  IMAD.MOV.U32 R5, RZ, RZ, R7 ;  /* 0x000000ffff057224 */ /* 0x004fc400078e0007 */
[----:B------:R1:W-:Y:S04]  /*36650*/  STL [R1+0xd78], R7 ;  /* 0x000d780701007387 */ /* 0x0003e80000100800 */
[----:B------:R2:W-:Y:S04]  /*36660*/  LDGSTS.E [R0+-0x3d900], desc[UR48][R4.64], P0 ;  /* 0xc270000004007fae */ /* 0x0005e80008121870 */
[----:B-1----:R-:W3:Y:S04]  /*36670*/  LDL.LU R7, [R1+0xe38] ;  /* 0x000e380001077983 */ /* 0x002ee80000300800 */
[----:B------:R-:W3:Y:S04]  /*36680*/  LDL.LU R2, [R1+0xe3c] ;  /* 0x000e3c0001027983 */ /* 0x000ee80000300800 */
[----:B------:R-:W4:Y:S04]  /*36690*/  LDL.LU R4, [R1+0xd98] ;  /* 0x000d980001047983 */ /* 0x000f280000300800 */
[----:B------:R-:W2:Y:S01]  /*366a0*/  LDL.LU R5, [R1+0xd9c] ;  /* 0x000d9c0001057983 */ /* 0x000ea20000300800 */
[----:B------:R-:W-:-:S04]  /*366b0*/  IADD3 R9, P2, R9, UR5, RZ ;  /* 0x0000000509097c10 */ /* 0x000fc8000ff5e0ff */
[----:B------:R-:W-:Y:S02]  /*366c0*/  IADD3.X R10, R10, UR8, RZ, P2, !PT ;  /* 0x000000080a0a7c10 */ /* 0x000fe400097fe4ff */
[----:B--2---:R-:W-:-:S04]  /*366d0*/  IADD3 R5, P1, R5, UR5, RZ ;  /* 0x0000000505057c10 */ /* 0x004fc8000ff3e0ff */
[----:B----4-:R-:W-:Y:S01]  /*366e0*/  IADD3.X R4, R4, UR8, RZ, P1, !PT ;  /* 0x0000000804047c10 */ /* 0x010fe20008ffe4ff */
[----:B------:R1:W-:Y:S04]  /*366f0*/  STL [R1+0xd9c], R5 ;  /* 0x000d9c0501007387 */ /* 0x0003e80000100800 */
[----:B------:R2:W-:Y:S01]  /*36700*/  STL [R1+0xd98], R4 ;  /* 0x000d980401007387 */ /* 0x0005e20000100800 */
[----:B-1----:R-:W-:-:S04]  /*36710*/  LOP3.LUT R5, R5, R4, RZ, 0x3c, !PT ;  /* 0x0000000405057212 */ /* 0x002fc800078e3cff */
[----:B--2---:R-:W-:-:S04]  /*36720*/  LOP3.LUT R4, R5, R4, RZ, 0x3c, !PT ;  /* 0x0000000405047212 */ /* 0x004fc800078e3cff */
[----:B------:R-:W-:Y:S01]  /*36730*/  LOP3.LUT R5, R5, R4, RZ, 0x3c, !PT ;  /* 0x0000000405057212 */ /* 0x000fe200078e3cff */
[----:B------:R-:W-:Y:S04]  /*36740*/  STL [R1+0xdbc], R9 ;  /* 0x000dbc0901007387 */ /* 0x000fe80000100800 */
[----:B------:R1:W-:Y:S04]  /*36750*/  LDGSTS.E [R0+-0x3d500], desc[UR48][R4.64], P0 ;  /* 0xc2b0000004007fae */ /* 0x0003e80008121870 */
[----:B------:R2:W-:Y:S01]  /*36760*/  STL [R1+0xdb8], R10 ;  /* 0x000db80a01007387 */ /* 0x0005e20000100800 */
[----:B-1----:R-:W-:Y:S01]  /*36770*/  MOV R4, R9 ;  /* 0x0000000900047202 */ /* 0x002fe20000000f00 */
[----:B------:R-:W-:-:S02]  /*36780*/  IMAD.MOV.U32 R5, RZ, RZ, R10 ;  /* 0x000000ffff057224 */ /* 0x000fc400078e000a */
[----:B--2---:R-:W5:Y:S04]  /*36790*/  LDL.LU R10, [R1+0xfd8] ;  /* 0x000fd800010a7983 */ /* 0x004f680000300800 */
[----:B------:R-:W5:Y:S04]  /*367a0*/  LDL.LU R9, [R1+0xfd4] ;  /* 0x000fd40001097983 */ /* 0x000f680000300800 */
[----:B------:R1:W-:Y:S04]  /*367b0*/  LDGSTS.E [R0+-0x3d100], desc[UR48][R4.64], P0 ;  /* 0xc2f0000004007fae */ /* 0x0003e80008121870 */
[----:B------:R-:W2:Y:S04]  /*367c0*/  LDL.LU R4, [R1+0xdd8] ;  /* 0x000dd80001047983 */ /* 0x000ea80000300800 */
[----:B------:R-:W1:Y:S01]  /*367d0*/  LDL.LU R5, [R1+0xddc] ;  /* 0x000ddc0001057983 */ /* 0x000e620000300800 */
[----:B------:R-:W-:-:S04]  /*367e0*/  IADD3 R6, P2, R6, UR5, RZ ;  /* 0x0000000506067c10 */ /* 0x000fc8000ff5e0ff */
[----:B------:R-:W-:Y:S02]  /*367f0*/  IADD3.X R8, R8, UR8, RZ, P2, !PT ;  /* 0x0000000808087c10 */ /* 0x000fe400097fe4ff */
[----:B-1----:R-:W-:-:S04]  /*36800*/  IADD3 R5, P1, R5, UR5, RZ ;  /* 0x0000000505057c10 */ /* 0x002fc8000ff3e0ff */
[----:B--2---:R-:W-:Y:S01]  /*36810*/  IADD3.X R4, R4, UR8, RZ, P1, !PT ;  /* 0x0000000804047c10 */ /* 0x004fe20008ffe4ff */
[----:B------:R1:W-:Y:S04]  /*36820*/  STL [R1+0xddc], R5 ;  /* 0x000ddc0501007387 */ /* 0x0003e80000100800 */
[----:B------:R2:W-:Y:S01]  /*36830*/  STL [R1+0xdd8], R4 ;  /* 0x000dd80401007387 */ /* 0x0005e20000100800 */
[----:B-1----:R-:W-:-:S04]  /*36840*/  LOP3.LUT R5, R5, R4, RZ, 0x3c, !PT ;  /* 0x0000000405057212 */ /* 0x002fc800078e3cff */
[----:B--2---:R-:W-:-:S04]  /*36850*/  LOP3.LUT R4, R5, R4, RZ, 0x3c, !PT ;  /* 0x0000000405047212 */ /* 0x004fc800078e3cff */
[----:B------:R-:W-:Y:S01]  /*36860*/  LOP3.LUT R5, R5, R4, RZ, 0x3c, !PT ;  /* 0x0000000405057212 */ /* 0x000fe200078e3cff */
[----:B------:R1:W-:Y:S04]  /*36870*/  STL [R1+0xdfc], R6 ;  /* 0x000dfc0601007387 */ /* 0x0003e80000100800 */
[----:B------:R2:W-:Y:S04]  /*36880*/  LDGSTS.E [R0+-0x3cd00], desc[UR48][R4.64], P0 ;  /* 0xc330000004007fae */ /* 0x0005e80008121870 */
[----:B------:R4:W-:Y:S01]  /*36890*/  STL [R1+0xdf8], R8 ;  /* 0x000df80801007387 */ /* 0x0009e20000100800 */
[----:B--2---:R-:W-:Y:S01]  /*368a0*/  MOV R4, R6 ;  /* 0x0000000600047202 */ /* 0x004fe20000000f00 */
[----:B------:R-:W-:Y:S01]  /*368b0*/  IMAD.MOV.U32 R5, RZ, RZ, R8 ;  /* 0x000000ffff057224 */ /* 0x000fe200078e0008 */
[----:B-1----:R-:W1:Y:S01]  /*368c0*/  LDC R6, c[0x0][0x230] ;  /* 0x00008c00ff067b82 */ /* 0x002e620000000800 */
[----:B----4-:R-:W5:Y:S04]  /*368d0*/  LDL.LU R8, [R1+0xfd0] ;  /* 0x000fd00001087983 */ /* 0x010f680000300800 */
[----:B------:R2:W-:Y:S04]  /*368e0*/  LDGSTS.E [R0+-0x3c900], desc[UR48][R4.64], P0 ;  /* 0xc370000004007fae */ /* 0x0005e80008121870 */
[----:B------:R-:W4:Y:S04]  /*368f0*/  LDL.LU R4, [R1+0xe18] ;  /* 0x000e180001047983 */ /* 0x000f280000300800 */
[----:B------:R-:W2:Y:S01]  /*36900*/  LDL.LU R5, [R1+0xe1c] ;  /* 0x000e1c0001057983 */ /* 0x000ea20000300800 */
[----:B---3--:R-:W-:-:S02]  /*36910*/  IADD3 R2, P2, R2, UR5, RZ ;  /* 0x0000000502027c10 */ /* 0x008fc4000ff5e0ff */
[----:B-1----:R-:W-:Y:S02]  /*36920*/  IADD3 R6, R6, 0x3f, RZ ;  /* 0x0000003f06067810 */ /* 0x002fe40007ffe0ff */
        /* <DEDUP_REMOVED lines=11> */
[----:B--2---:R-:W-:Y:S01]  /*369e0*/  IMAD.MOV.U32 R4, RZ, RZ, R2 ;  /* 0x000000ffff047224 */ /* 0x004fe200078e0002 */
[----:B-1----:R-:W-:-:S02]  /*369f0*/  SHF.R.S32.HI R2, RZ, 0x1f, R6 ;  /* 0x0000001fff027819 */ /* 0x002fc40000011406 */
[----:B------:R-:W-:Y:S02]  /*36a00*/  MOV R5, R7 ;  /* 0x0000000700057202 */ /* 0x000fe40000000f00 */
[----:B---3--:R1:W5:Y:S01]  /*36a10*/  LDL.LU R7, [R1+0xfcc] ;  /* 0x000fcc0001077983 */ /* 0x0083620000300800 */
[----:B------:R-:W-:-:S03]  /*36a20*/  LEA.HI R2, R2, R6, RZ, 0x6 ;  /* 0x0000000602027211 */ /* 0x000fc600078f30ff */
[----:B------:R1:W5:Y:S01]  /*36a30*/  LDL.LU R6, [R1+0xfc8] ;  /* 0x000fc80001067983 */ /* 0x0003620000300800 */
[----:B------:R-:W-:Y:S01]  /*36a40*/  VIADD R11, R11, 0x1 ;  /* 0x000000010b0b7836 */ /* 0x000fe20000000000 */
[----:B------:R-:W-:Y:S02]  /*36a50*/  SHF.R.S32.HI R2, RZ, 0x6, R2 ;  /* 0x00000006ff027819 */ /* 0x000fe40000011402 */
[----:B------:R1:W-:Y:S02]  /*36a60*/  LDGSTS.E [R0+-0x3c100], desc[UR48][R4.64], P0 ;  /* 0xc3f0000004007fae */ /* 0x0003e40008121870 */
[----:B------:R-:W-:Y:S02]  /*36a70*/  ISETP.NE.U32.AND P0, PT, R11, R2, PT ;  /* 0x000000020b00720c */ /* 0x000fe40003f05070 */
[----:B------:R-:W0:Y:S11]  /*36a80*/  LDGDEPBAR ;  /* 0x00000000000079af */ /* 0x000e360000000000 */
[----:B-1----:R-:W-:Y:S05]  /*36a90*/  @P0 BRA `(.L_x_1) ;  /* 0xffffff0c00cc0947 */ /* 0x002fea000383ffff */
.L_x_0:
[----:B-----5:R-:W-:Y:S01]  /*36aa0*/  STL [R1+0xfdc], R8 ;  /* 0x000fdc0801007387 */ /* 0x020fe20000100800 */
[----:B------:R-:W-:-:S04]  /*36ab0*/  DEPBAR.LE SB0, 0x0 ;  /* 0x000080000000791a */ /* 0x000fc80000000000 */
[----:B------:R-:W2:Y:S01]  /*36ac0*/  LDL.LU R16, [R1+0x400] ;  /* 0x0004000001107983 */ /* 0x000ea20000300800 */
[----:B------:R-:W1:Y:S01]  /*36ad0*/  LDC R11, c[0x0][0x244] ;  /* 0x00009100ff0b7b82 */ /* 0x000e620000000800 */
[----:B------:R-:W-:Y:S01]  /*36ae0*/  VIADD R3, R6, 0x1 ;  /* 0x0000000106037836 */ /* 0x000fe20000000000 */
[----:B------:R-:W-:Y:S01]  /*36af0*/  ULDC UR4, c[0x0][0x22c] ;  /* 0x00008b0000047ab9 */ /* 0x000fe20000000800 */
[----:B------:R-:W2:Y:S01]  /*36b00*/  LDL.LU R17, [R1+0x408] ;  /* 0x0004080001117983 */ /* 0x000ea20000300800 */
[----:B------:R-:W-:Y:S01]  /*36b10*/  ULDC UR5, c[0x0][0x22c] ;  /* 0x00008b0000057ab9 */ /* 0x000fe20000000800 */
[----:B------:R-:W-:Y:S01]  /*36b20*/  ULDC.64 UR6, c[0x0][0x220] ;  /* 0x0000880000067ab9 */ /* 0x000fe20000000a00 */
[----:B------:R-:W-:Y:S01]  /*36b30*/  ISETP.GE.AND P3, PT, R3, UR4, PT ;  /* 0x0000000403007c0c */ /* 0x000fe2000bf66270 */
[----:B------:R-:W2:Y:S01]  /*36b40*/  LDL.LU R18, [R1+0x300] ;  /* 0x0003000001127983 */ /* 0x000ea20000300800 */
[----:B------:R-:W-:Y:S01]  /*36b50*/  ULDC.64 UR24, c[0x0][0x228] ;  /* 0x00008a0000187ab9 */ /* 0x000fe20000000a00 */
[----:B------:R-:W-:Y:S01]  /*36b60*/  ULDC UR26, c[0x0][0x248] ;  /* 0x00009200001a7ab9 */ /* 0x000fe20000000800 */
[----:B------:R-:W-:Y:S01]  /*36b70*/  ULDC.64 UR12, c[0x0][0x228] ;  /* 0x00008a00000c7ab9 */ /* 0x000fe20000000a00 */
[----:B------:R-:W2:Y:S01]  /*36b80*/  LDL.LU R19, [R1+0x308] ;  /* 0x0003080001137983 */ /* 0x000ea20000300800 */
[----:B------:R-:W-:Y:S01]  /*36b90*/  ULDC.64 UR8, c[0x0][0x228] ;  /* 0x00008a0000087ab9 */ /* 0x000fe20000000a00 */
[----:B------:R-:W-:Y:S01]  /*36ba0*/  ULDC.64 UR20, c[0x0][0x228] ;  /* 0x00008a0000147ab9 */ /* 0x000fe20000000a00 */
[----:B------:R-:W-:Y:S01]  /*36bb0*/  ULDC.64 UR18, c[0x0][0x228] ;  /* 0x00008a0000127ab9 */ /* 0x000fe20000000a00 */
[----:B------:R-:W3:Y:S01]  /*36bc0*/  S2R R4, SR_TID.X ;  /* 0x0000000000047919 */ /* 0x000ee20000002100 */
[----:B------:R-:W-:Y:S01]  /*36bd0*/  ULDC.64 UR16, c[0x0][0x228] ;  /* 0x00008a0000107ab9 */ /* 0x000fe20000000a00 */
[----:B------:R-:W-:Y:S01]  /*36be0*/  ULDC.64 UR14, c[0x0][0x228] ;  /* 0x00008a00000e7ab9 */ /* 0x000fe20000000a00 */
[----:B------:R-:W-:Y:S01]  /*36bf0*/  ULDC.64 UR22, c[0x0][0x228] ;  /* 0x00008a0000167ab9 */ /* 0x000fe20000000a00 */
[----:B------:R-:W4:Y:S01]  /*36c00*/  S2R R252, SR_TID.X ;  /* 0x0000000000fc7919 */ /* 0x000f220000002100 */
[----:B------:R-:W2:Y:S04]  /*36c10*/  LDL.LU R12, [R1+0x200] ;  /* 0x00020000010c7983 */ /* 0x000ea80000300800 */
[----:B------:R-:W2:Y:S04]  /*36c20*/  LDL.LU R13, [R1+0x208] ;  /* 0x00020800010d7983 */ /* 0x000ea80000300800 */
[----:B------:R-:W2:Y:S04]  /*36c30*/  LDL.LU R14, [R1+0x100] ;  /* 0x00010000010e7983 */ /* 0x000ea80000300800 */
[----:B------:R-:W2:Y:S01]  /*36c40*/  LDL.LU R15, [R1+0x108] ;  /* 0x00010800010f7983 */ /* 0x000ea20000300800 */
[C---:B---3--:R-:W-:Y:S01]  /*36c50*/  IMAD.SHL.U32 R0, R4.reuse, 0x40, RZ ;  /* 0x0000004004007824 */ /* 0x048fe200078e00ff */
[----:B------:R-:W-:-:S02]  /*36c60*/  SHF.L.U32 R2, R4, 0x4, RZ ;  /* 0x0000000404027819 */ /* 0x000fc400000006ff */
[----:B------:R-:W-:Y:S02]  /*36c70*/  SHF.L.U32 R4, R4, 0x3, RZ ;  /* 0x0000000304047819 */ /* 0x000fe400000006ff */
[----:B------:R-:W-:Y:S02]  /*36c80*/  LOP3.LUT R2, R2, 0xf0, RZ, 0xc0, !PT ;  /* 0x000000f002027812 */ /* 0x000fe400078ec0ff */
[----:B------:R-:W-:Y:S02]  /*36c90*/  LOP3.LUT R0, R0, 0x400, RZ, 0xc0, !PT ;  /* 0x0000040000007812 */ /* 0x000fe400078ec0ff */
[----:B------:R-:W-:Y:S02]  /*36ca0*/  LOP3.LUT R4, R4, 0x300, RZ, 0xc0, !PT ;  /* 0x0000030004047812 */ /* 0x000fe400078ec0ff */
[----:B------:R-:W-:Y:S01]  /*36cb0*/  IADD3 R0, R0, UR10, R2 ;  /* 0x0000000a00007c10 */ /* 0x000fe2000fffe002 */
[----:B------:R-:W-:Y:S01]  /*36cc0*/  VIADD R2, R6, 0x2 ;  /* 0x0000000206027836 */ /* 0x000fe20000000000 */
[----:B----4-:R-:W-:-:S02]  /*36cd0*/  LOP3.LUT R252, R252, 0x7f, RZ, 0xc0, !PT ;  /* 0x0000007ffcfc7812 */ /* 0x010fc400078ec0ff */
[----:B------:R-:W-:Y:S01]  /*36ce0*/  IADD3 R0, R4, R0, RZ ;  /* 0x0000000004007210 */ /* 0x000fe20007ffe0ff */
[----:B------:R-:W-:Y:S01]  /*36cf0*/  BAR.SYNC.DEFER_BLOCKING 0x0 ;  /* 0x0000000000007b1d */ /* 0x000fe20000010000 */
[----:B------:R-:W-:Y:S01]  /*36d00*/  LEA R252, R252, UR10, 0x4 ;  /* 0x0000000afcfc7c11 */ /* 0x000fe2000f8e20ff */
[----:B-1----:R-:W-:Y:S01]  /*36d10*/  IMAD R5, R7, R11, RZ ;  /* 0x0000000b07057224 */ /* 0x002fe200078e02ff */
[----:B------:R-:W-:-:S03]  /*36d20*/  ISETP.GE.AND P2, PT, R2, UR5, PT ;  /* 0x0000000502007c0c */ /* 0x000fc6000bf46270 */
[----:B------:R-:W-:Y:S01]  /*36d30*/  ULDC.64 UR4, c[0x0][0x228] ;  /* 0x00008a0000047ab9 */ /* 0x000fe20000000a00 */
[----:B------:R-:W-:Y:S01]  /*36d40*/  IMAD R246, R6, UR26, RZ ;  /* 0x0000001a06f67c24 */ /* 0x000fe2000f8e02ff */
[----:B--2---:R-:W-:Y:S01]  /*36d50*/  STSM.16.M88.4 [R0], R16 ;  /* 0x0000001000007844 */ /* 0x004fe20000000200 */
[----:B------:R-:W-:Y:S01]  /*36d60*/  ULDC.64 UR10, c[0x0][0x228] ;  /* 0x00008a00000a7ab9 */ /* 0x000fe20000000a00 */
[----:B------:R-:W-:Y:S06]  /*36d70*/  BAR.SYNC.DEFER_BLOCKING 0x0 ;  /* 0x0000000000007b1d */ /* 0x000fec0000010000 */
[----:B------:R-:W1:Y:S02]  /*36d80*/  LDS.128 R20, [R252] ;  /* 0x00000000fc147984 */ /* 0x000e640000000c00 */
[----:B------:R-:W-:Y:S06]  /*36d90*/  BAR.SYNC.DEFER_BLOCKING 0x0 ;  /* 0x0000000000007b1d */ /* 0x000fec0000010000 */
[----:B-1----:R-:W-:Y:S04]  /*36da0*/  STL [R1+0x504], R21 ;  /* 0x0005041501007387 */ /* 0x002fe80000100800 */
[----:B------:R-:W-:Y:S04]  /*36db0*/  STL.64 [R1+0x508], R22 ;  /* 0x0005081601007387 */ /* 0x000fe80000100a00 */
[----:B------:R-:W2:Y:S04]  /*36dc0*/  LDL.LU R16, [R1] ;  /* 0x0000000001107983 */ /* 0x000ea80000300800 */
[----:B------:R-:W2:Y:S04]  /*36dd0*/  LDL.LU R17, [R1+0x8] ;  /* 0x0000080001117983 */ /* 0x000ea80000300800 */
[----:B------:R-:W-:Y:S01]  /*36de0*/  STSM.16.M88.4 [R0], R12 ;  /* 0x0000000c00007844 */ /* 0x000fe20000000200 */
[----:B------:R-:W-:Y:S01]  /*36df0*/  MOV R8, R20 ;  /* 0x0000001400087202 */ /* 0x000fe20000000f00 */
[----:B------:R-:W-:Y:S01]  /*36e00*/  BAR.SYNC.DEFER_BLOCKING 0x0 ;  /* 0x0000000000007b1d */ /* 0x000fe20000010000 */
[----:B------:R-:W-:Y:S01]  /*36e10*/  IMAD.MOV.U32 R18, RZ, RZ, R152 ;  /* 0x000000ffff127224 */ /* 0x000fe200078e0098 */
[----:B------:R-:W-:-:S04]  /*36e20*/  MOV R19, R154 ;  /* 0x0000009a00137202 */ /* 0x000fc80000000f00 */
[----:B------:R-:W1:Y:S02]  /*36e30*/  LDS.128 R20, [R252] ;  /* 0x00000000fc147984 */ /* 0x000e640000000c00 */
[----:B------:R-:W-:Y:S06]  /*36e40*/  BAR.SYNC.DEFER_BLOCKING 0x0 ;  /* 0x0000000000007b1d */ /* 0x000fec0000010000 */
[----:B-1----:R-:W-:Y:S04]  /*36e50*/  STL [R1+0x524], R21 ;  /* 0x0005241501007387 */ /* 0x002fe80000100800 */
[----:B------:R-:W-:Y:S04]  /*36e60*/  STL.64 [R1+0x528], R22 ;  /* 0x0005281601007387 */ /* 0x000fe80000100a00 */
[----:B--2---:R-:W-:Y:S01]  /*36e70*/  STSM.16.M88.4 [R0], R16 ;  /* 0x0000001000007844 */ /* 0x004fe20000000200 */
[----:B------:R-:W-:Y:S06]  /*36e80*/  BAR.SYNC.DEFER_BLOCKING 0x0 ;  /* 0x0000000000007b1d */ /* 0x000fec0000010000 */
[----:B------:R-:W1:Y:S04]  /*36e90*/  LDS.128 R16, [R252] ;  /* 0x00000000fc107984 */ /* 0x000e680000000c00 */
[----:B-1----:R1:W-:Y:S04]  /*36ea0*/  STL.64 [R1+0x510], R16 ;  /* 0x0005101001007387 */ /* 0x0023e80000100a00 */
[----:B------:R2:W-:Y:S04]  /*36eb0*/  STL.64 [R1+0x518], R18 ;  /* 0x0005181201007387 */ /* 0x0005e80000100a00 */
[----:B-1----:R-:W3:Y:S04]  /*36ec0*/  LDL.LU R16, [R1+0x404] ;  /* 0x0004040001107983 */ /* 0x002ee80000300800 */
[----:B------:R-:W3:Y:S04]  /*36ed0*/  LDL.LU R17, [R1+0x40c] ;  /* 0x00040c0001117983 */ /* 0x000ee80000300800 */
[----:B--2---:R-:W3:Y:S04]  /*36ee0*/  LDL.LU R18, [R1+0x304] ;  /* 0x0003040001127983 */ /* 0x004ee80000300800 */
[----:B------:R-:W3:Y:S01]  /*36ef0*/  LDL.LU R19, [R1+0x30c] ;  /* 0x00030c0001137983 */ /* 0x000ee20000300800 */
[----:B------:R-:W-:Y:S01]  /*36f00*/  BAR.SYNC.DEFER_BLOCKING 0x0 ;  /* 0x0000000000007b1d */ /* 0x000fe20000010000 */
[----:B------:R-:W-:Y:S01]  /*36f10*/  IMAD.MOV.U32 R12, RZ, RZ, R88 ;  /* 0x000000ffff0c7224 */ /* 0x000fe200078e0058 */
[----:B------:R-:W-:Y:S01]  /*36f20*/  MOV R13, R90 ;  /* 0x0000005a000d7202 */ /* 0x000fe20000000f00 */
[----:B------:R-:W-:Y:S01]  /*36f30*/  IMAD.MOV.U32 R14, RZ, RZ, R24 ;  /* 0x000000ffff0e7224 */ /* 0x000fe200078e0018 */
[----:B------:R-:W-:-:S05]  /*36f40*/  MOV R15, R26 ;  /* 0x0000001a000f7202 */ /* 0x000fca0000000f00 */
[----:B------:R1:W-:Y:S01]  /*36f50*/  STSM.16.M88.4 [R0], R12 ;  /* 0x0000000c00007844 */ /* 0x0003e20000000200 */
[----:B------:R-:W-:Y:S01]  /*36f60*/  IMAD.MOV.U32 R247, RZ, RZ, R20 ;  /* 0x000000fffff77224 */ /* 0x000fe200078e0014 */
[----:B------:R-:W-:Y:S06]  /*36f70*/  BAR.SYNC.DEFER_BLOCKING 0x0 ;  /* 0x0000000000007b1d */ /* 0x000fec0000010000 */
[----:B-1----:R-:W2:Y:S04]  /*36f80*/  LDL.LU R12, [R1+0x204] ;  /* 0x00020400010c7983 */ /* 0x002ea80000300800 */
[----:B------:R-:W2:Y:S04]  /*36f90*/  LDL.LU R13, [R1+0x20c] ;  /* 0x00020c00010d7983 */ /* 0x000ea80000300800 */
[----:B------:R-:W2:Y:S04]  /*36fa0*/  LDL.LU R14, [R1+0x104] ;  /* 0x00010400010e7983 */ /* 0x000ea80000300800 */
[----:B------:R-:W1:Y:S01]  /*36fb0*/  LDS.128 R20, [R252] ;  /* 0x00000000fc147984 */ /* 0x000e620000000c00 */
[----:B------:R-:W-:Y:S06]  /*36fc0*/  BAR.SYNC.DEFER_BLOCKING 0x0 ;  /* 0x0000000000007b1d */ /* 0x000fec0000010000 */
[----:B------:R-:W2:Y:S04]  /*36fd0*/  LDL.LU R15, [R1+0x10c] ;  /* 0x00010c00010f7983 */ /* 0x000ea80000300800 */
[----:B-1----:R-:W-:Y:S04]  /*36fe0*/  STL.64 [R1+0x300], R20 ;  /* 0x0003001401007387 */ /* 0x002fe80000100a00 */
[----:B------:R-:W-:Y:S04]  /*36ff0*/  STL.64 [R1+0x308], R22 ;  /* 0x0003081601007387 */ /* 0x000fe80000100a00 */
[----:B---3--:R-:W-:Y:S01]  /*37000*/  STSM.16.M88.4 [R0], R16 ;  /* 0x0000001000007844 */ /* 0x008fe20000000200 */
[----:B------:R-:W-:Y:S06]  /*37010*/  BAR.SYNC.DEFER_BLOCKING 0x0 ;  /* 0x0000000000007b1d */ /* 0x000fec0000010000 */
[----:B------:R-:W1:Y:S02]  /*37020*/  LDS.128 R16, [R252] ;  /* 0x00000000fc107984 */ /* 0x000e640000000c00 */
[----:B------:R-:W-:Y:S06]  /*37030*/  BAR.SYNC.DEFER_BLOCKING 0x0 ;  /* 0x0000000000007b1d */ /* 0x000fec0000010000 */
[----:B-1----:R1:W-:Y:S04]  /*37040*/  STL.64 [R1+0x200], R16 ;  /* 0x0002001001007387 */ /* 0x0023e80000100a00 */
[----:B------:R3:W-:Y:S04]  /*37050*/  STL.64 [R1+0x208], R18 ;  /* 0x0002081201007387 */ /* 0x0007e80000100a00 */
[----:B-1----:R-:W4:Y:S04]  /*37060*/  LDL.LU R16, [R1+0x4] ;  /* 0x0000040001107983 */ /* 0x002f280000300800 */
[----:B------:R-:W4:Y:S04]  /*37070*/  LDL.LU R17, [R1+0xc] ;  /* 0x00000c0001117983 */ /* 0x000f280000300800 */
[----:B--2---:R-:W-:Y:S01]  /*37080*/  STSM.16.M88.4 [R0], R12 ;  /* 0x0000000c00007844 */ /* 0x004fe20000000200 */
[----:B------:R-:W-:Y:S01]  /*37090*/  BAR.SYNC.DEFER_BLOCKING 0x0 ;  /* 0x0000000000007b1d */ /* 0x000fe20000010000 */
[----:B---3--:R-:W-:Y:S01]  /*370a0*/  MOV R18, R153 ;  /* 0x0000009900127202 */ /* 0x008fe20000000f00 */
[----:B------:R-:W-:-:S04]  /*370b0*/  IMAD.MOV.U32 R19, RZ, RZ, R155 ;  /* 0x000000ffff137224 */ /* 0x000fc800078e009b */
[----:B------:R-:W1:Y:S02]  /*370c0*/  LDS.128 R20, [R252] ;  /* 0x00000000fc147984 */ /* 0x000e640000000c00 */
[----:B------:R-:W-:Y:S06]  /*370d0*/  BAR.SYNC.DEFER_BLOCKING 0x0 ;  /* 0x0000000000007b1d */ /* 0x000fec0000010000 */
[----:B-1----:R-:W-:Y:S04]  /*370e0*/  STL.64 [R1+0x100], R20 ;  /* 0x0001001401007387 */ /* 0x002fe80000100a00 */
[----:B------:R-:W-:Y:S04]  /*370f0*/  STL.64 [R1+0x108], R22 ;  /* 0x0001081601007387 */ /* 0x000fe80000100a00 */
[----:B----4-:R-:W-:Y:S01]  /*37100*/  STSM.16.M88.4 [R0], R16 ;  /* 0x0000001000007844 */ /* 0x010fe20000000200 */
[----:B------:R-:W-:Y:S06]  /*37110*/  BAR.SYNC.DEFER_BLOCKING 0x0 ;  /* 0x0000000000007b1d */ /* 0x000fec0000010000 */
[----:B------:R-:W1:Y:S04]  /*37120*/  LDS.128 R16, [R252] ;  /* 0x00000000fc107984 */ /* 0x000e680000000c00 */
[----:B-1----:R1:W-:Y:S04]  /*37130*/  STL.64 [R1], R16 ;  /* 0x0000001001007387 */ /* 0x0023e80000100a00 */
[----:B------:R2:W-:Y:S04]  /*37140*/  STL.64 [R1+0x8], R18 ;  /* 0x0000081201007387 */ /* 0x0005e80000100a00 */
[----:B-1----:R-:W3:Y:S04]  /*37150*/  LDL.LU R16, [R1+0x410] ;  /* 0x0004100001107983 */ /* 0x002ee80000300800 */
[----:B------:R-:W3:Y:S04]  /*37160*/  LDL.LU R17, [R1+0x418] ;  /* 0x0004180001117983 */ /* 0x000ee80000300800 */
[----:B--2---:R-:W3:Y:S04]  /*37170*/  LDL.LU R18, [R1+0x310] ;  /* 0x0003100001127983 */ /* 0x004ee80000300800 */
[----:B------:R-:W3:Y:S01]  /*37180*/  LDL.LU R19, [R1+0x318] ;  /* 0x0003180001137983 */ /* 0x000ee20000300800 */
[----:B------:R-:W-:Y:S01]  /*37190*/  BAR.SYNC.DEFER_BLOCKING 0x0 ;  /* 0x0000000000007b1d */ /* 0x000fe20000010000 */
[----:B------:R-:W-:Y:S01]  /*371a0*/  MOV R12, R89 ;  /* 0x00000059000c7202 */ /* 0x000fe20000000f00 */
[----:B------:R-:W-:Y:S01]  /*371b0*/  IMAD.MOV.U32 R13, RZ, RZ, R91 ;  /* 0x000000ffff0d7224 */ /* 0x000fe200078e005b */
[----:B------:R-:W-:Y:S01]  /*371c0*/  MOV R14, R25 ;  /* 0x00000019000e7202 */ /* 0x000fe20000000f00 */
[----:B------:R-:W-:-:S05]  /*371d0*/  IMAD.MOV.U32 R15, RZ, RZ, R27 ;  /* 0x000000ffff0f7224 */ /* 0x000fca00078e001b */
[----:B------:R1:W-:Y:S01]  /*371e0*/  STSM.16.M88.4 [R0], R12 ;  /* 0x0000000c00007844 */ /* 0x0003e20000000200 */
[----:B------:R-:W-:Y:S06]  /*371f0*/  BAR.SYNC.DEFER_BLOCKING 0x0 ;  /* 0x0000000000007b1d */ /* 0x000fec0000010000 */
[----:B-1----:R-:W2:Y:S04]  /*37200*/  LDL.LU R12, [R1+0x210] ;  /* 0x00021000010c7983 */ /* 0x002ea80000300800 */
[----:B------:R-:W2:Y:S04]  /*37210*/  LDL.LU R13, [R1+0x218] ;  /* 0x00021800010d7983 */ /* 0x000ea80000300800 */
[----:B------:R-:W2:Y:S04]  /*37220*/  LDL.LU R14, [R1+0x110] ;  /* 0x00011000010e7983 */ /* 0x000ea80000300800 */
[----:B------:R-:W1:Y:S01]  /*37230*/  LDS.128 R248, [R252] ;  /* 0x00000000fcf87984 */ /* 0x000e620000000c00 */
[----:B------:R-:W-:Y:S06]  /*37240*/  BAR.SYNC.DEFER_BLOCKING 0x0 ;  /* 0x0000000000007b1d */ /* 0x000fec0000010000 */
[----:B------:R-:W2:Y:S04]  /*37250*/  LDL.LU R15, [R1+0x118] ;  /* 0x00011800010f7983 */ /* 0x000ea80000300800 */
[----:B-1----:R-:W-:Y:S04]  /*37260*/  STL [R1+0xfd8], R249 ;  /* 0x000fd8f901007387 */ /* 0x002fe80000100800 */
[----:B------:R-:W-:Y:S04]  /*37270*/  STL [R1+0xfd4], R250 ;  /* 0x000fd4fa01007387 */ /* 0x000fe80000100800 */
[----:B------:R-:W-:Y:S04]  /*37280*/  STL [R1+0xfd0], R251 ;  /* 0x000fd0fb01007387 */ /* 0x000fe80000100800 */
        /* <DEDUP_REMOVED lines=635> */
[----:B------:R-:W2:Y:S04]  /*39a40*/  LDL.LU R15, [R1+0x198] ;  /* 0x00019800010f7983 */ /* 0x000ea80000300800 */
[----:B------:R-:W1:Y:S01]  /*39a50*/  LDS.128 R240, [R252] ;  /* 0x00000000fcf07984 */ /* 0x000e620000000c00 */
[----:B------:R-:W-:Y:S06]  /*39a60*/  BAR.SYNC.DEFER_BLOCKING 0x0 ;  /* 0x0000000000007b1d */ /* 0x000fec0000010000 */
[----:B-1----:R-:W-:Y:S04]  /*39a70*/  STL [R1+0xfcc], R242 ;  /* 0x000fccf201007387 */ /* 0x002fe80000100800 */
[----:B------:R-:W-:Y:S04]  /*39a80*/  STL [R1+0xfc8], R243 ;  /* 0x000fc8f301007387 */ /* 0x000fe80000100800 */
[----:B---3--:R1:W-:Y:S01]  /*39a90*/  STSM.16.M88.4 [R0], R16 ;  /* 0x0000001000007844 */ /* 0x0083e20000000200 */
[----:B------:R-:W-:Y:S06]  /*39aa0*/  BAR.SYNC.DEFER_BLOCKING 0x0 ;  /* 0x0000000000007b1d */ /* 0x000fec0000010000 */
[----:B-1----:R-:W3:Y:S04]  /*39ab0*/  LDL.LU R16, [R1+0x90] ;  /* 0x0000900001107983 */ /* 0x002ee80000300800 */
[----:B------:R-:W3:Y:S04]  /*39ac0*/  LDL.LU R17, [R1+0x98] ;  /* 0x0000980001117983 */ /* 0x000ee80000300800 */
[----:B------:R-:W1:Y:S01]  /*39ad0*/  LDS.128 R236, [R252] ;  /* 0x00000000fcec7984 */ /* 0x000e620000000c00 */
[----:B------:R-:W-:Y:S06]  /*39ae0*/  BAR.SYNC.DEFER_BLOCKING 0x0 ;  /* 0x0000000000007b1d */ /* 0x000fec0000010000 */
[----:B--2---:R2:W-:Y:S02]  /*39af0*/  STSM.16.M88.4 [R0], R12 ;  /* 0x0000000c00007844 */ /* 0x0045e40000000200 */
[----:B------:R-:W-:Y:S01]  /*39b00*/  BAR.SYNC.DEFER_BLOCKING 0x0 ;  /* 0x0000000000007b1d */ /* 0x000fe20000010000 */
[----:B------:R-:W-:Y:S01]  /*39b10*/  MOV R18, R188 ;  /* 0x000000bc00127202 */ /* 0x000fe20000000f00 */
[----:B------:R-:W-:-:S04]  /*39b20*/  IMAD.MOV.U32 R19, RZ, RZ, R190 ;  /* 0x000000ffff137224 */ /* 0x000fc800078e00be */
[----:B------:R-:W4:Y:S02]  /*39b30*/  LDS.128 R232, [R252] ;  /* 0x00000000fce87984 */ /* 0x000f240000000c00 */
[----:B------:R-:W-:Y:S01]  /*39b40*/  BAR.SYNC.DEFER_BLOCKING 0x0 ;  /* 0x0000000000007b1d */ /* 0x000fe20000010000 */
[----:B--2---:R-:W-:Y:S01]  /*39b50*/  MOV R12, R124 ;  /* 0x0000007c000c7202 */ /* 0x004fe20000000f00 */
[----:B------:R-:W-:Y:S01]  /*39b60*/  IMAD.MOV.U32 R13, RZ, RZ, R126 ;  /* 0x000000ffff0d7224 */ /* 0x000fe200078e007e */
[----:B------:R-:W-:Y:S01]  /*39b70*/  MOV R14, R60 ;  /* 0x0000003c000e7202 */ /* 0x000fe20000000f00 */
[----:B------:R-:W-:Y:S02]  /*39b80*/  IMAD.MOV.U32 R15, RZ, RZ, R62 ;  /* 0x000000ffff0f7224 */ /* 0x000fe400078e003e */
[----:B---3--:R-:W-:Y:S02]  /*39b90*/  STSM.16.M88.4 [R0], R16 ;  /* 0x0000001000007844 */ /* 0x008fe40000000200 */
[----:B------:R-:W-:Y:S06]  /*39ba0*/  BAR.SYNC.DEFER_BLOCKING 0x0 ;  /* 0x0000000000007b1d */ /* 0x000fec0000010000 */
[----:B------:R-:W2:Y:S02]  /*39bb0*/  LDS.128 R224, [R252] ;  /* 0x00000000fce07984 */ /* 0x000ea40000000c00 */
[----:B------:R-:W-:Y:S06]  /*39bc0*/  BAR.SYNC.DEFER_BLOCKING 0x0 ;  /* 0x0000000000007b1d */ /* 0x000fec0000010000 */
[----:B------:R3:W-:Y:S02]  /*39bd0*/  STSM.16.M88.4 [R0], R12 ;  /* 0x0000000c00007844 */ /* 0x0007e40000000200 */
[----:B------:R-:W-:Y:S06]  /*39be0*/  BAR.SYNC.DEFER_BLOCKING 0x0 ;  /* 0x0000000000007b1d */ /* 0x000fec0000010000 */
[----:B---3--:R-:W3:Y:S04]  /*39bf0*/  LDL.LU R12, [R1+0x494] ;  /* 0x00049400010c7983 */ /* 0x008ee80000300800 */
[----:B------:R-:W3:Y:S04]  /*39c00*/  LDL.LU R13, [R1+0x49c] ;  /* 0x00049c00010d7983 */ /* 0x000ee80000300800 */
[----:B------:R-:W3:Y:S04]  /*39c10*/  LDL.LU R14, [R1+0x394] ;  /* 0x00039400010e7983 */ /* 0x000ee80000300800 */
[----:B------:R-:W3:Y:S04]  /*39c20*/  LDL.LU R15, [R1+0x39c] ;  /* 0x00039c00010f7983 */ /* 0x000ee80000300800 */
[----:B------:R-:W4:Y:S04]  /*39c30*/  LDL.LU R16, [R1+0x294] ;  /* 0x0002940001107983 */ /* 0x000f280000300800 */
[----:B------:R-:W4:Y:S04]  /*39c40*/  LDL.LU R17, [R1+0x29c] ;  /* 0x00029c0001117983 */ /* 0x000f280000300800 */
[----:B------:R-:W4:Y:S04]  /*39c50*/  LDL.LU R18, [R1+0x194] ;  /* 0x0001940001127983 */ /* 0x000f280000300800 */
[----:B------:R-:W4:Y:S04]  /*39c60*/  LDL.LU R19, [R1+0x19c] ;  /* 0x00019c0001137983 */ /* 0x000f280000300800 */
[----:B------:R-:W2:Y:S01]  /*39c70*/  LDS.128 R216, [R252] ;  /* 0x00000000fcd87984 */ /* 0x000ea20000000c00 */
[----:B------:R-:W-:Y:S06]  /*39c80*/  BAR.SYNC.DEFER_BLOCKING 0x0 ;  /* 0x0000000000007b1d */ /* 0x000fec0000010000 */
[----:B---3--:R-:W-:Y:S02]  /*39c90*/  STSM.16.M88.4 [R0], R12 ;  /* 0x0000000c00007844 */ /* 0x008fe40000000200 */
[----:B------:R-:W-:Y:S06]  /*39ca0*/  BAR.SYNC.DEFER_BLOCKING 0x0 ;  /* 0x0000000000007b1d */ /* 0x000fec0000010000 */
[----:B------:R-:W3:Y:S02]  /*39cb0*/  LDS.128 R12, [R252] ;  /* 0x00000000fc0c7984 */ /* 0x000ee40000000c00 */
[----:B------:R-:W-:Y:S06]  /*39cc0*/  BAR.SYNC.DEFER_BLOCKING 0x0 ;  /* 0x0000000000007b1d */ /* 0x000fec0000010000 */
[----:B----4-:R4:W-:Y:S02]  /*39cd0*/  STSM.16.M88.4 [R0], R16 ;  /* 0x0000001000007844 */ /* 0x0109e40000000200 */
[----:B------:R-:W-:Y:S06]  /*39ce0*/  BAR.SYNC.DEFER_BLOCKING 0x0 ;  /* 0x0000000000007b1d */ /* 0x000fec0000010000 */
[----:B----4-:R-:W4:Y:S04]  /*39cf0*/  LDL.LU R16, [R1+0x94] ;  /* 0x0000940001107983 */ /* 0x010f280000300800 */
[----:B------:R-:W4:Y:S04]  /*39d00*/  LDL.LU R17, [R1+0x9c] ;  /* 0x00009c0001117983 */ /* 0x000f280000300800 */
[----:B------:R-:W3:Y:S01]  /*39d10*/  LDS.128 R28, [R252] ;  /* 0x00000000fc1c7984 */ /* 0x000ee20000000c00 */
[----:B------:R-:W-:Y:S01]  /*39d20*/  MOV R18, R189 ;  /* 0x000000bd00127202 */ /* 0x000fe20000000f00 */
[----:B------:R-:W-:Y:S01]  /*39d30*/  IMAD.MOV.U32 R19, RZ, RZ, R191 ;  /* 0x000000ffff137224 */ /* 0x000fe200078e00bf */
[----:B------:R-:W-:Y:S01]  /*39d40*/  BAR.SYNC.DEFER_BLOCKING 0x0 ;  /* 0x0000000000007b1d */ /* 0x000fe20000010000 */
[----:B------:R-:W-:Y:S01]  /*39d50*/  MOV R20, R125 ;  /* 0x0000007d00147202 */ /* 0x000fe20000000f00 */
[----:B------:R-:W-:Y:S01]  /*39d60*/  IMAD.MOV.U32 R21, RZ, RZ, R127 ;  /* 0x000000ffff157224 */ /* 0x000fe200078e007f */
[----:B------:R-:W-:Y:S01]  /*39d70*/  MOV R22, R61 ;  /* 0x0000003d00167202 */ /* 0x000fe20000000f00 */
[----:B------:R-:W-:-:S02]  /*39d80*/  IMAD.MOV.U32 R23, RZ, RZ, R63 ;  /* 0x000000ffff177224 */ /* 0x000fc400078e003f */
[----:B----4-:R-:W-:Y:S02]  /*39d90*/  STSM.16.M88.4 [R0], R16 ;  /* 0x0000001000007844 */ /* 0x010fe40000000200 */
[----:B------:R-:W-:Y:S06]  /*39da0*/  BAR.SYNC.DEFER_BLOCKING 0x0 ;  /* 0x0000000000007b1d */ /* 0x000fec0000010000 */
[----:B------:R-:W4:Y:S02]  /*39db0*/  LDS.128 R36, [R252] ;  /* 0x00000000fc247984 */ /* 0x000f240000000c00 */
[----:B------:R-:W-:Y:S06]  /*39dc0*/  BAR.SYNC.DEFER_BLOCKING 0x0 ;  /* 0x0000000000007b1d */ /* 0x000fec0000010000 */
[----:B------:R1:W-:Y:S02]  /*39dd0*/  STSM.16.M88.4 [R0], R20 ;  /* 0x0000001400007844 */ /* 0x0003e40000000200 */
[----:B------:R-:W-:Y:S06]  /*39de0*/  BAR.SYNC.DEFER_BLOCKING 0x0 ;  /* 0x0000000000007b1d */ /* 0x000fec0000010000 */
[----:B-1----:R-:W2:Y:S04]  /*39df0*/  LDL.LU R20, [R1+0x4a0] ;  /* 0x0004a00001147983 */ /* 0x002ea80000300800 */
[----:B------:R-:W2:Y:S04]  /*39e00*/  LDL.LU R21, [R1+0x4a8] ;  /* 0x0004a80001157983 */ /* 0x000ea80000300800 */
[----:B------:R-:W2:Y:S04]  /*39e10*/  LDL.LU R22, [R1+0x3a0] ;  /* 0x0003a00001167983 */ /* 0x000ea80000300800 */
[----:B------:R-:W2:Y:S04]  /*39e20*/  LDL.LU R23, [R1+0x3a8] ;  /* 0x0003a80001177983 */ /* 0x000ea80000300800 */
[----:B------:R-:W3:Y:S04]  /*39e30*/  LDL.LU R16, [R1+0x2a0] ;  /* 0x0002a00001107983 */ /* 0x000ee80000300800 */
[----:B------:R-:W3:Y:S04]  /*39e40*/  LDL.LU R17, [R1+0x2a8] ;  /* 0x0002a80001117983 */ /* 0x000ee80000300800 */
[----:B------:R-:W3:Y:S04]  /*39e50*/  LDL.LU R18, [R1+0x1a0] ;  /* 0x0001a00001127983 */ /* 0x000ee80000300800 */
[----:B------:R-:W3:Y:S04]  /*39e60*/  LDL.LU R19, [R1+0x1a8] ;  /* 0x0001a80001137983 */ /* 0x000ee80000300800 */
[----:B------:R-:W1:Y:S01]  /*39e70*/  LDS.128 R32, [R252] ;  /* 0x00000000fc207984 */ /* 0x000e620000000c00 */
[----:B------:R-:W-:Y:S06]  /*39e80*/  BAR.SYNC.DEFER_BLOCKING 0x0 ;  /* 0x0000000000007b1d */ /* 0x000fec0000010000 */
[----:B--2---:R-:W-:Y:S02]  /*39e90*/  STSM.16.M88.4 [R0], R20 ;  /* 0x0000001400007844 */ /* 0x004fe40000000200 */
[----:B------:R-:W-:Y:S06]  /*39ea0*/  BAR.SYNC.DEFER_BLOCKING 0x0 ;  /* 0x0000000000007b1d */ /* 0x000fec0000010000 */
[----:B------:R-:W2:Y:S02]  /*39eb0*/  LDS.128 R24, [R252] ;  /* 0x00000000fc187984 */ /* 0x000ea40000000c00 */
[----:B------:R-:W-:Y:S06]  /*39ec0*/  BAR.SYNC.DEFER_BLOCKING 0x0 ;  /* 0x0000000000007b1d */ /* 0x000fec0000010000 */
[----:B---3--:R3:W-:Y:S02]  /*39ed0*/  STSM.16.M88.4 [R0], R16 ;  /* 0x0000001000007844 */ /* 0x0087e40000000200 */
[----:B------:R-:W-:Y:S06]  /*39ee0*/  BAR.SYNC.DEFER_BLOCKING 0x0 ;  /* 0x0000000000007b1d */ /* 0x000fec0000010000 */
[----:B---3--:R-:W3:Y:S04]  /*39ef0*/  LDL.LU R16, [R1+0xa0] ;  /* 0x0000a00001107983 */ /* 0x008ee80000300800 */
[----:B------:R-:W3:Y:S04]  /*39f00*/  LDL.LU R17, [R1+0xa8] ;  /* 0x0000a80001117983 */ /* 0x000ee80000300800 */
[----:B------:R-:W2:Y:S01]  /*39f10*/  LDS.128 R20, [R252] ;  /* 0x00000000fc147984 */ /* 0x000ea20000000c00 */
[----:B------:R-:W-:Y:S01]  /*39f20*/  MOV R18, R192 ;  /* 0x000000c000127202 */ /* 0x000fe20000000f00 */
[----:B------:R-:W-:Y:S01]  /*39f30*/  IMAD.MOV.U32 R19, RZ, RZ, R194 ;  /* 0x000000ffff137224 */ /* 0x000fe200078e00c2 */
[----:B------:R-:W-:Y:S01]  /*39f40*/  BAR.SYNC.DEFER_BLOCKING 0x0 ;  /* 0x0000000000007b1d */ /* 0x000fe20000010000 */
[----:B------:R-:W-:Y:S01]  /*39f50*/  MOV R40, R128 ;  /* 0x0000008000287202 */ /* 0x000fe20000000f00 */
[----:B------:R-:W-:Y:S01]  /*39f60*/  IMAD.MOV.U32 R41, RZ, RZ, R130 ;  /* 0x000000ffff297224 */ /* 0x000fe200078e0082 */
[----:B------:R-:W-:Y:S01]  /*39f70*/  MOV R42, R64 ;  /* 0x00000040002a7202 */ /* 0x000fe20000000f00 */
[----:B------:R-:W-:-:S02]  /*39f80*/  IMAD.MOV.U32 R43, RZ, RZ, R66 ;  /* 0x000000ffff2b7224 */ /* 0x000fc400078e0042 */
[----:B---3--:R-:W-:Y:S02]  /*39f90*/  STSM.16.M88.4 [R0], R16 ;  /* 0x0000001000007844 */ /* 0x008fe40000000200 */
[----:B------:R-:W-:Y:S06]  /*39fa0*/  BAR.SYNC.DEFER_BLOCKING 0x0 ;  /* 0x0000000000007b1d */ /* 0x000fec0000010000 */
[----:B------:R-:W3:Y:S02]  /*39fb0*/  LDS.128 R16, [R252] ;  /* 0x00000000fc107984 */ /* 0x000ee40000000c00 */
[----:B------:R-:W-:Y:S06]  /*39fc0*/  BAR.SYNC.DEFER_BLOCKING 0x0 ;  /* 0x0000000000007b1d */ /* 0x000fec0000010000 */
[----:B------:R4:W-:Y:S02]  /*39fd0*/  STSM.16.M88.4 [R0], R40 ;  /* 0x0000002800007844 */ /* 0x0009e40000000200 */
[----:B------:R-:W-:Y:S06]  /*39fe0*/  BAR.SYNC.DEFER_BLOCKING 0x0 ;  /* 0x0000000000007b1d */ /* 0x000fec0000010000 */
[----:B----4-:R-:W4:Y:S04]  /*39ff0*/  LDL.LU R40, [R1+0x4a4] ;  /* 0x0004a40001287983 */ /* 0x010f280000300800 */
[----:B------:R-:W4:Y:S04]  /*3a000*/  LDL.LU R41, [R1+0x4ac] ;  /* 0x0004ac0001297983 */ /* 0x000f280000300800 */
[----:B------:R-:W4:Y:S04]  /*3a010*/  LDL.LU R42, [R1+0x3a4] ;  /* 0x0003a400012a7983 */ /* 0x000f280000300800 */
[----:B------:R-:W4:Y:S04]  /*3a020*/  LDL.LU R43, [R1+0x3ac] ;  /* 0x0003ac00012b7983 */ /* 0x000f280000300800 */
[----:B------:R-:W2:Y:S04]  /*3a030*/  LDL.LU R48, [R1+0x2a4] ;  /* 0x0002a40001307983 */ /* 0x000ea80000300800 */
[----:B------:R-:W2:Y:S04]  /*3a040*/  LDL.LU R49, [R1+0x2ac] ;  /* 0x0002ac0001317983 */ /* 0x000ea80000300800 */
[----:B------:R-:W2:Y:S04]  /*3a050*/  LDL.LU R50, [R1+0x1a4] ;  /* 0x0001a40001327983 */ /* 0x000ea80000300800 */
[----:B------:R-:W2:Y:S04]  /*3a060*/  LDL.LU R51, [R1+0x1ac] ;  /* 0x0001ac0001337983 */ /* 0x000ea80000300800 */
[----:B------:R-:W3:Y:S01]  /*3a070*/  LDS.128 R44, [R252] ;  /* 0x00000000fc2c7984 */ /* 0x000ee20000000c00 */
[----:B------:R-:W-:Y:S06]  /*3a080*/  BAR.SYNC.DEFER_BLOCKING 0x0 ;  /* 0x0000000000007b1d */ /* 0x000fec0000010000 */
[----:B----4-:R-:W-:Y:S02]  /*3a090*/  STSM.16.M88.4 [R0], R40 ;  /* 0x0000002800007844 */ /* 0x010fe40000000200 */
[----:B------:R-:W-:Y:S06]  /*3a0a0*/  BAR.SYNC.DEFER_BLOCKING 0x0 ;  /* 0x0000000000007b1d */ /* 0x000fec0000010000 */
[----:B------:R-:W4:Y:S02]  /*3a0b0*/  LDS.128 R40, [R252] ;  /* 0x00000000fc287984 */ /* 0x000f240000000c00 */
[----:B------:R-:W-:Y:S06]  /*3a0c0*/  BAR.SYNC.DEFER_BLOCKING 0x0 ;  /* 0x0000000000007b1d */ /* 0x000fec0000010000 */
[----:B--2---:R2:W-:Y:S02]  /*3a0d0*/  STSM.16.M88.4 [R0], R48 ;  /* 0x0000003000007844 */ /* 0x0045e40000000200 */
[----:B------:R-:W-:Y:S06]  /*3a0e0*/  BAR.SYNC.DEFER_BLOCKING 0x0 ;  /* 0x0000000000007b1d */ /* 0x000fec0000010000 */
[----:B--2---:R-:W2:Y:S04]  /*3a0f0*/  LDL.LU R48, [R1+0xa4] ;  /* 0x0000a40001307983 */ /* 0x004ea80000300800 */
[----:B------:R-:W2:Y:S01]  /*3a100*/  LDL.LU R49, [R1+0xac] ;  /* 0x0000ac0001317983 */ /* 0x000ea20000300800 */
[----:B------:R-:W-:Y:S01]  /*3a110*/  MOV R50, R193 ;  /* 0x000000c100327202 */ /* 0x000fe20000000f00 */
[----:B------:R-:W-:-:S02]  /*3a120*/  IMAD.MOV.U32 R51, RZ, RZ, R195 ;  /* 0x000000ffff337224 */ /* 0x000fc400078e00c3 */
[----:B------:R-:W3:Y:S04]  /*3a130*/  LDL.LU R56, [R1+0x4b0] ;  /* 0x0004b00001387983 */ /* 0x000ee80000300800 */
[----:B------:R-:W4:Y:S01]  /*3a140*/  LDS.128 R88, [R252] ;  /* 0x00000000fc587984 */ /* 0x000f220000000c00 */
[----:B------:R-:W-:Y:S06]  /*3a150*/  BAR.SYNC.DEFER_BLOCKING 0x0 ;  /* 0x0000000000007b1d */ /* 0x000fec0000010000 */
[----:B------:R-:W3:Y:S04]  /*3a160*/  LDL.LU R57, [R1+0x4b8] ;  /* 0x0004b80001397983 */ /* 0x000ee80000300800 */
[----:B------:R-:W3:Y:S04]  /*3a170*/  LDL.LU R58, [R1+0x3b0] ;  /* 0x0003b000013a7983 */ /* 0x000ee80000300800 */
[----:B------:R-:W3:Y:S01]  /*3a180*/  LDL.LU R59, [R1+0x3b8] ;  /* 0x0003b800013b7983 */ /* 0x000ee20000300800 */
[----:B------:R-:W-:Y:S01]  /*3a190*/  MOV R54, R65 ;  /* 0x0000004100367202 */ /* 0x000fe20000000f00 */
[----:B------:R-:W-:Y:S01]  /*3a1a0*/  IMAD.MOV.U32 R55, RZ, RZ, R67 ;  /* 0x000000ffff377224 */ /* 0x000fe200078e0043 */
[----:B------:R-:W-:Y:S01]  /*3a1b0*/  MOV R52, R129 ;  /* 0x0000008100347202 */ /* 0x000fe20000000f00 */
[----:B------:R-:W-:Y:S01]  /*3a1c0*/  IMAD.MOV.U32 R53, RZ, RZ, R131 ;  /* 0x000000ffff357224 */ /* 0x000fe200078e0083 */
[----:B--2---:R-:W-:Y:S01]  /*3a1d0*/  STSM.16.M88.4 [R0], R48 ;  /* 0x0000003000007844 */ /* 0x004fe20000000200 */
[----:B------:R-:W-:Y:S06]  /*3a1e0*/  BAR.SYNC.DEFER_BLOCKING 0x0 ;  /* 0x0000000000007b1d */ /* 0x000fec0000010000 */
[----:B------:R-:W2:Y:S02]  /*3a1f0*/  LDS.128 R64, [R252] ;  /* 0x00000000fc407984 */ /* 0x000ea40000000c00 */
[----:B------:R-:W-:Y:S06]  /*3a200*/  BAR.SYNC.DEFER_BLOCKING 0x0 ;  /* 0x0000000000007b1d */ /* 0x000fec0000010000 */
[----:B------:R1:W-:Y:S02]  /*3a210*/  STSM.16.M88.4 [R0], R52 ;  /* 0x0000003400007844 */ /* 0x0003e40000000200 */
[----:B------:R-:W-:Y:S06]  /*3a220*/  BAR.SYNC.DEFER_BLOCKING 0x0 ;  /* 0x0000000000007b1d */ /* 0x000fec0000010000 */
[----:B-1----:R-:W4:Y:S04]  /*3a230*/  LDL.LU R52, [R1+0x2b0] ;  /* 0x0002b00001347983 */ /* 0x002f280000300800 */
[----:B------:R-:W4:Y:S04]  /*3a240*/  LDL.LU R53, [R1+0x2b8] ;  /* 0x0002b80001357983 */ /* 0x000f280000300800 */
[----:B------:R-:W4:Y:S04]  /*3a250*/  LDL.LU R54, [R1+0x1b0] ;  /* 0x0001b00001367983 */ /* 0x000f280000300800 */
[----:B------:R-:W4:Y:S04]  /*3a260*/  LDL.LU R55, [R1+0x1b8] ;  /* 0x0001b80001377983 */ /* 0x000f280000300800 */
[----:B------:R-:W1:Y:S01]  /*3a270*/  LDS.128 R60, [R252] ;  /* 0x00000000fc3c7984 */ /* 0x000e620000000c00 */
        /* <DEDUP_REMOVED lines=23> */
[----:B--2---:R-:W2:Y:S04]  /*3a3f0*/  LDL.LU R92, [R1+0x4b4] ;  /* 0x0004b400015c7983 */ /* 0x004ea80000300800 */
[----:B------:R-:W2:Y:S04]  /*3a400*/  LDL.LU R93, [R1+0x4bc] ;  /* 0x0004bc00015d7983 */ /* 0x000ea80000300800 */
[----:B------:R-:W2:Y:S04]  /*3a410*/  LDL.LU R94, [R1+0x3b4] ;  /* 0x0003b400015e7983 */ /* 0x000ea80000300800 */
[----:B------:R-:W2:Y:S04]  /*3a420*/  LDL.LU R95, [R1+0x3bc] ;  /* 0x0003bc00015f7983 */ /* 0x000ea80000300800 */
[----:B------:R-:W3:Y:S04]  /*3a430*/  LDL.LU R100, [R1+0x2b4] ;  /* 0x0002b40001647983 */ /* 0x000ee80000300800 */
[----:B------:R-:W3:Y:S04]  /*3a440*/  LDL.LU R101, [R1+0x2bc] ;  /* 0x0002bc0001657983 */ /* 0x000ee80000300800 */
[----:B------:R-:W3:Y:S04]  /*3a450*/  LDL.LU R102, [R1+0x1b4] ;  /* 0x0001b40001667983 */ /* 0x000ee80000300800 */
[----:B------:R-:W3:Y:S04]  /*3a460*/  LDL.LU R103, [R1+0x1bc] ;  /* 0x0001bc0001677983 */ /* 0x000ee80000300800 */
[----:B------:R-:W4:Y:S01]  /*3a470*/  LDS.128 R96, [R252] ;  /* 0x00000000fc607984 */ /* 0x000f220000000c00 */
[----:B------:R-:W-:Y:S06]  /*3a480*/  BAR.SYNC.DEFER_BLOCKING 0x0 ;  /* 0x0000000000007b1d */ /* 0x000fec0000010000 */
[----:B--2---:R-:W-:Y:S02]  /*3a490*/  STSM.16.M88.4 [R0], R92 ;  /* 0x0000005c00007844 */ /* 0x004fe40000000200 */
[----:B------:R-:W-:Y:S06]  /*3a4a0*/  BAR.SYNC.DEFER_BLOCKING 0x0 ;  /* 0x0000000000007b1d */ /* 0x000fec0000010000 */
[----:B------:R-:W2:Y:S02]  /*3a4b0*/  LDS.128 R92, [R252] ;  /* 0x00000000fc5c7984 */ /* 0x000ea40000000c00 */
[----:B------:R-:W-:Y:S06]  /*3a4c0*/  BAR.SYNC.DEFER_BLOCKING 0x0 ;  /* 0x0000000000007b1d */ /* 0x000fec0000010000 */
[----:B---3--:R3:W-:Y:S01]  /*3a4d0*/  STSM.16.M88.4 [R0], R100 ;  /* 0x0000006400007844 */ /* 0x0087e20000000200 */
[----:B------:R-:W-:Y:S01]  /*3a4e0*/  MOV R106, R69 ;  /* 0x00000045006a7202 */ /* 0x000fe20000000f00 */
[----:B------:R-:W-:Y:S01]  /*3a4f0*/  IMAD.MOV.U32 R107, RZ, RZ, R71 ;  /* 0x000000ffff6b7224 */ /* 0x000fe200078e0047 */
[----:B------:R-:W-:Y:S06]  /*3a500*/  BAR.SYNC.DEFER_BLOCKING 0x0 ;  /* 0x0000000000007b1d */ /* 0x000fec0000010000 */
[----:B---3--:R-:W3:Y:S04]  /*3a510*/  LDL.LU R100, [R1+0xb4] ;  /* 0x0000b40001647983 */ /* 0x008ee80000300800 */
[----:B------:R-:W3:Y:S04]  /*3a520*/  LDL.LU R101, [R1+0xbc] ;  /* 0x0000bc0001657983 */ /* 0x000ee80000300800 */
[----:B------:R-:W4:Y:S04]  /*3a530*/  LDL.LU R68, [R1+0x4c0] ;  /* 0x0004c00001447983 */ /* 0x000f280000300800 */
[----:B------:R-:W4:Y:S04]  /*3a540*/  LDL.LU R69, [R1+0x4c8] ;  /* 0x0004c80001457983 */ /* 0x000f280000300800 */
[----:B------:R-:W4:Y:S04]  /*3a550*/  LDL.LU R70, [R1+0x3c0] ;  /* 0x0003c00001467983 */ /* 0x000f280000300800 */
[----:B------:R-:W4:Y:S04]  /*3a560*/  LDL.LU R71, [R1+0x3c8] ;  /* 0x0003c80001477983 */ /* 0x000f280000300800 */
[----:B------:R-:W2:Y:S01]  /*3a570*/  LDS.128 R116, [R252] ;  /* 0x00000000fc747984 */ /* 0x000ea20000000c00 */
[----:B------:R-:W-:Y:S01]  /*3a580*/  MOV R102, R197 ;  /* 0x000000c500667202 */ /* 0x000fe20000000f00 */
[----:B------:R-:W-:Y:S01]  /*3a590*/  IMAD.MOV.U32 R103, RZ, RZ, R199 ;  /* 0x000000ffff677224 */ /* 0x000fe200078e00c7 */
[----:B------:R-:W-:Y:S01]  /*3a5a0*/  BAR.SYNC.DEFER_BLOCKING 0x0 ;  /* 0x0000000000007b1d */ /* 0x000fe20000010000 */
[----:B------:R-:W-:Y:S01]  /*3a5b0*/  MOV R104, R133 ;  /* 0x0000008500687202 */ /* 0x000fe20000000f00 */
[----:B------:R-:W-:-:S04]  /*3a5c0*/  IMAD.MOV.U32 R105, RZ, RZ, R135 ;  /* 0x000000ffff697224 */ /* 0x000fc800078e0087 */
[----:B---3--:R3:W-:Y:S02]  /*3a5d0*/  STSM.16.M88.4 [R0], R100 ;  /* 0x0000006400007844 */ /* 0x0087e40000000200 */
[----:B------:R-:W-:Y:S06]  /*3a5e0*/  BAR.SYNC.DEFER_BLOCKING 0x0 ;  /* 0x0000000000007b1d */ /* 0x000fec0000010000 */
[----:B---3--:R-:W3:Y:S04]  /*3a5f0*/  LDL.LU R100, [R1+0x2c0] ;  /* 0x0002c00001647983 */ /* 0x008ee80000300800 */
[----:B------:R-:W3:Y:S04]  /*3a600*/  LDL.LU R101, [R1+0x2c8] ;  /* 0x0002c80001657983 */ /* 0x000ee80000300800 */
[----:B------:R-:W3:Y:S04]  /*3a610*/  LDL.LU R102, [R1+0x1c0] ;  /* 0x0001c00001667983 */ /* 0x000ee80000300800 */
[----:B------:R-:W3:Y:S04]  /*3a620*/  LDL.LU R103, [R1+0x1c8] ;  /* 0x0001c80001677983 */ /* 0x000ee80000300800 */
[----:B------:R-:W2:Y:S01]  /*3a630*/  LDS.128 R112, [R252] ;  /* 0x00000000fc707984 */ /* 0x000ea20000000c00 */
[----:B------:R-:W-:Y:S06]  /*3a640*/  BAR.SYNC.DEFER_BLOCKING 0x0 ;  /* 0x0000000000007b1d */ /* 0x000fec0000010000 */
[----:B------:R-:W-:Y:S02]  /*3a650*/  STSM.16.M88.4 [R0], R104 ;  /* 0x0000006800007844 */ /* 0x000fe40000000200 */
[----:B------:R-:W-:Y:S06]  /*3a660*/  BAR.SYNC.DEFER_BLOCKING 0x0 ;  /* 0x0000000000007b1d */ /* 0x000fec0000010000 */
[----:B------:R-:W2:Y:S02]  /*3a670*/  LDS.128 R108, [R252] ;  /* 0x00000000fc6c7984 */ /* 0x000ea40000000c00 */
[----:B------:R-:W-:Y:S06]  /*3a680*/  BAR.SYNC.DEFER_BLOCKING 0x0 ;  /* 0x0000000000007b1d */ /* 0x000fec0000010000 */
[----:B----4-:R-:W-:Y:S02]  /*3a690*/  STSM.16.M88.4 [R0], R68 ;  /* 0x0000004400007844 */ /* 0x010fe40000000200 */
[----:B------:R-:W-:Y:S06]  /*3a6a0*/  BAR.SYNC.DEFER_BLOCKING 0x0 ;  /* 0x0000000000007b1d */ /* 0x000fec0000010000 */
[----:B------:R-:W4:Y:S02]  /*3a6b0*/  LDS.128 R68, [R252] ;  /* 0x00000000fc447984 */ /* 0x000f240000000c00 */
[----:B------:R-:W-:Y:S06]  /*3a6c0*/  BAR.SYNC.DEFER_BLOCKING 0x0 ;  /* 0x0000000000007b1d */ /* 0x000fec0000010000 */
[----:B---3--:R3:W-:Y:S02]  /*3a6d0*/  STSM.16.M88.4 [R0], R100 ;  /* 0x0000006400007844 */ /* 0x0087e40000000200 */
[----:B------:R-:W-:Y:S06]  /*3a6e0*/  BAR.SYNC.DEFER_BLOCKING 0x0 ;  /* 0x0000000000007b1d */ /* 0x000fec0000010000 */
[----:B---3--:R-:W3:Y:S04]  /*3a6f0*/  LDL.LU R100, [R1+0xc0] ;  /* 0x0000c00001647983 */ /* 0x008ee80000300800 */
[----:B------:R-:W3:Y:S04]  /*3a700*/  LDL.LU R101, [R1+0xc8] ;  /* 0x0000c80001657983 */ /* 0x000ee80000300800 */
[----:B------:R-:W4:Y:S01]  /*3a710*/  LDS.128 R104, [R252] ;  /* 0x00000000fc687984 */ /* 0x000f220000000c00 */
        /* <DEDUP_REMOVED lines=13> */
[----:B-1----:R-:W2:Y:S04]  /*3a7f0*/  LDL.LU R120, [R1+0x4c4] ;  /* 0x0004c40001787983 */ /* 0x002ea80000300800 */
[----:B------:R-:W2:Y:S04]  /*3a800*/  LDL.LU R121, [R1+0x4cc] ;  /* 0x0004cc0001797983 */ /* 0x000ea80000300800 */
[----:B------:R-:W2:Y:S04]  /*3a810*/  LDL.LU R122, [R1+0x3c4] ;  /* 0x0003c400017a7983 */ /* 0x000ea80000300800 */
[----:B------:R-:W2:Y:S04]  /*3a820*/  LDL.LU R123, [R1+0x3cc] ;  /* 0x0003cc00017b7983 */ /* 0x000ea80000300800 */
[----:B------:R-:W4:Y:S04]  /*3a830*/  LDL.LU R128, [R1+0x2c4] ;  /* 0x0002c40001807983 */ /* 0x000f280000300800 */
[----:B------:R-:W4:Y:S04]  /*3a840*/  LDL.LU R129, [R1+0x2cc] ;  /* 0x0002cc0001817983 */ /* 0x000f280000300800 */
[----:B------:R-:W4:Y:S04]  /*3a850*/  LDL.LU R130, [R1+0x1c4] ;  /* 0x0001c40001827983 */ /* 0x000f280000300800 */
[----:B------:R-:W4:Y:S04]  /*3a860*/  LDL.LU R131, [R1+0x1cc] ;  /* 0x0001cc0001837983 */ /* 0x000f280000300800 */
[----:B------:R-:W3:Y:S04]  /*3a870*/  LDL.LU R132, [R1+0xc4] ;  /* 0x0000c40001847983 */ /* 0x000ee80000300800 */
[----:B------:R-:W3:Y:S04]  /*3a880*/  LDL.LU R133, [R1+0xcc] ;  /* 0x0000cc0001857983 */ /* 0x000ee80000300800 */
[----:B------:R-:W1:Y:S01]  /*3a890*/  LDS.128 R124, [R252] ;  /* 0x00000000fc7c7984 */ /* 0x000e620000000c00 */
[----:B------:R-:W-:Y:S01]  /*3a8a0*/  BAR.SYNC.DEFER_BLOCKING 0x0 ;  /* 0x0000000000007b1d */ /* 0x000fe20000010000 */
[----:B------:R-:W-:Y:S01]  /*3a8b0*/  MOV R134, R201 ;  /* 0x000000c900867202 */ /* 0x000fe20000000f00 */
[----:B------:R-:W-:Y:S01]  /*3a8c0*/  IMAD.MOV.U32 R135, RZ, RZ, R203 ;  /* 0x000000ffff877224 */ /* 0x000fe200078e00cb */
[----:B------:R-:W-:Y:S01]  /*3a8d0*/  MOV R154, R73 ;  /* 0x00000049009a7202 */ /* 0x000fe20000000f00 */
[----:B------:R-:W-:-:S02]  /*3a8e0*/  IMAD.MOV.U32 R155, RZ, RZ, R75 ;  /* 0x000000ffff9b7224 */ /* 0x000fc400078e004b */
[----:B------:R-:W3:Y:S04]  /*3a8f0*/  LDL.LU R72, [R1+0x4d0] ;  /* 0x0004d00001487983 */ /* 0x000ee80000300800 */
[----:B------:R-:W3:Y:S04]  /*3a900*/  LDL.LU R73, [R1+0x4d8] ;  /* 0x0004d80001497983 */ /* 0x000ee80000300800 */
[----:B------:R-:W3:Y:S04]  /*3a910*/  LDL.LU R74, [R1+0x3d0] ;  /* 0x0003d000014a7983 */ /* 0x000ee80000300800 */
[----:B------:R-:W3:Y:S01]  /*3a920*/  LDL.LU R75, [R1+0x3d8] ;  /* 0x0003d800014b7983 */ /* 0x000ee20000300800 */
[----:B------:R-:W-:Y:S01]  /*3a930*/  MOV R152, R137 ;  /* 0x0000008900987202 */ /* 0x000fe20000000f00 */
[----:B------:R-:W-:-:S02]  /*3a940*/  IMAD.MOV.U32 R153, RZ, RZ, R139 ;  /* 0x000000ffff997224 */ /* 0x000fc400078e008b */
[----:B--2---:R-:W-:Y:S01]  /*3a950*/  STSM.16.M88.4 [R0], R120 ;  /* 0x0000007800007844 */ /* 0x004fe20000000200 */
[----:B------:R-:W-:Y:S06]  /*3a960*/  BAR.SYNC.DEFER_BLOCKING 0x0 ;  /* 0x0000000000007b1d */ /* 0x000fec0000010000 */
[----:B------:R-:W2:Y:S02]  /*3a970*/  LDS.128 R120, [R252] ;  /* 0x00000000fc787984 */ /* 0x000ea40000000c00 */
[----:B------:R-:W-:Y:S06]  /*3a980*/  BAR.SYNC.DEFER_BLOCKING 0x0 ;  /* 0x0000000000007b1d */ /* 0x000fec0000010000 */
[----:B----4-:R-:W-:Y:S02]  /*3a990*/  STSM.16.M88.4 [R0], R128 ;  /* 0x0000008000007844 */ /* 0x010fe40000000200 */
[----:B------:R-:W-:Y:S06]  /*3a9a0*/  BAR.SYNC.DEFER_BLOCKING 0x0 ;  /* 0x0000000000007b1d */ /* 0x000fec0000010000 */
[----:B------:R-:W4:Y:S02]  /*3a9b0*/  LDS.128 R128, [R252] ;  /* 0x00000000fc807984 */ /* 0x000f240000000c00 */
[----:B------:R-:W-:Y:S06]  /*3a9c0*/  BAR.SYNC.DEFER_BLOCKING 0x0 ;  /* 0x0000000000007b1d */ /* 0x000fec0000010000 */
        /* <DEDUP_REMOVED lines=12> */
[----:B------:R-:W1:Y:S01]  /*3aa90*/  LDS.128 R132, [R252] ;  /* 0x00000000fc847984 */ /* 0x000e620000000c00 */
[----:B------:R-:W-:Y:S06]  /*3aaa0*/  BAR.SYNC.DEFER_BLOCKING 0x0 ;  /* 0x0000000000007b1d */ /* 0x000fec0000010000 */
[----:B------:R-:W-:Y:S02]  /*3aab0*/  STSM.16.M88.4 [R0], R72 ;  /* 0x0000004800007844 */ /* 0x000fe40000000200 */
[----:B------:R-:W-:Y:S06]  /*3aac0*/  BAR.SYNC.DEFER_BLOCKING 0x0 ;  /* 0x0000000000007b1d */ /* 0x000fec0000010000 */
[----:B------:R-:W1:Y:S02]  /*3aad0*/  LDS.128 R72, [R252] ;  /* 0x00000000fc487984 */ /* 0x000e640000000c00 */
[----:B------:R-:W-:Y:S01]  /*3aae0*/  BAR.SYNC.DEFER_BLOCKING 0x0 ;  /* 0x0000000000007b1d */ /* 0x000fe20000010000 */
[----:B------:R-:W-:Y:S01]  /*3aaf0*/  MOV R162, R204 ;  /* 0x000000cc00a27202 */ /* 0x000fe20000000f00 */
[----:B------:R-:W-:-:S04]  /*3ab00*/  IMAD.MOV.U32 R163, RZ, RZ, R206 ;  /* 0x000000ffffa37224 */ /* 0x000fc800078e00ce */
[----:B--2---:R2:W-:Y:S02]  /*3ab10*/  STSM.16.M88.4 [R0], R152 ;  /* 0x0000009800007844 */ /* 0x0045e40000000200 */
[----:B------:R-:W-:Y:S06]  /*3ab20*/  BAR.SYNC.DEFER_BLOCKING 0x0 ;  /* 0x0000000000007b1d */ /* 0x000fec0000010000 */
[----:B------:R-:W1:Y:S02]  /*3ab30*/  LDS.128 R156, [R252] ;  /* 0x00000000fc9c7984 */ /* 0x000e640000000c00 */
[----:B------:R-:W-:Y:S06]  /*3ab40*/  BAR.SYNC.DEFER_BLOCKING 0x0 ;  /* 0x0000000000007b1d */ /* 0x000fec0000010000 */
[----:B----4-:R-:W-:Y:S02]  /*3ab50*/  STSM.16.M88.4 [R0], R160 ;  /* 0x000000a000007844 */ /* 0x010fe40000000200 */
[----:B------:R-:W-:Y:S01]  /*3ab60*/  BAR.SYNC.DEFER_BLOCKING 0x0 ;  /* 0x0000000000007b1d */ /* 0x000fe20000010000 */
[----:B--2---:R-:W-:Y:S01]  /*3ab70*/  MOV R152, R140 ;  /* 0x0000008c00987202 */ /* 0x004fe20000000f00 */
[----:B------:R-:W-:Y:S01]  /*3ab80*/  IMAD.MOV.U32 R153, RZ, RZ, R142 ;  /* 0x000000ffff997224 */ /* 0x000fe200078e008e */
[----:B------:R-:W-:Y:S01]  /*3ab90*/  MOV R154, R76 ;  /* 0x0000004c009a7202 */ /* 0x000fe20000000f00 */
[----:B------:R-:W-:-:S02]  /*3aba0*/  IMAD.MOV.U32 R155, RZ, RZ, R78 ;  /* 0x000000ffff9b7224 */ /* 0x000fc400078e004e */
[----:B------:R-:W2:Y:S02]  /*3abb0*/  LDS.128 R160, [R252] ;  /* 0x00000000fca07984 */ /* 0x000ea40000000c00 */
[----:B------:R-:W-:Y:S06]  /*3abc0*/  BAR.SYNC.DEFER_BLOCKING 0x0 ;  /* 0x0000000000007b1d */ /* 0x000fec0000010000 */
[----:B------:R4:W-:Y:S02]  /*3abd0*/  STSM.16.M88.4 [R0], R152 ;  /* 0x0000009800007844 */ /* 0x0009e40000000200 */
[----:B------:R-:W-:Y:S06]  /*3abe0*/  BAR.SYNC.DEFER_BLOCKING 0x0 ;  /* 0x0000000000007b1d */ /* 0x000fec0000010000 */
[----:B----4-:R-:W4:Y:S04]  /*3abf0*/  LDL.LU R152, [R1+0x4d4] ;  /* 0x0004d40001987983 */ /* 0x010f280000300800 */
[----:B------:R-:W4:Y:S04]  /*3ac00*/  LDL.LU R153, [R1+0x4dc] ;  /* 0x0004dc0001997983 */ /* 0x000f280000300800 */
[----:B------:R-:W4:Y:S04]  /*3ac10*/  LDL.LU R154, [R1+0x3d4] ;  /* 0x0003d400019a7983 */ /* 0x000f280000300800 */
[----:B------:R-:W4:Y:S04]  /*3ac20*/  LDL.LU R155, [R1+0x3dc] ;  /* 0x0003dc00019b7983 */ /* 0x000f280000300800 */
[----:B------:R-:W3:Y:S04]  /*3ac30*/  LDL.LU R164, [R1+0x2d4] ;  /* 0x0002d40001a47983 */ /* 0x000ee80000300800 */
[----:B------:R-:W3:Y:S04]  /*3ac40*/  LDL.LU R165, [R1+0x2dc] ;  /* 0x0002dc0001a57983 */ /* 0x000ee80000300800 */
[----:B------:R-:W3:Y:S04]  /*3ac50*/  LDL.LU R166, [R1+0x1d4] ;  /* 0x0001d40001a67983 */ /* 0x000ee80000300800 */
[----:B------:R-:W3:Y:S04]  /*3ac60*/  LDL.LU R167, [R1+0x1dc] ;  /* 0x0001dc0001a77983 */ /* 0x000ee80000300800 */
[----:B------:R-:W2:Y:S01]  /*3ac70*/  LDS.128 R168, [R252] ;  /* 0x00000000fca87984 */ /* 0x000ea20000000c00 */
        /* <DEDUP_REMOVED lines=13> */
[----:B------:R-:W2:Y:S04]  /*3ad50*/  LDL.LU R188, [R1+0x4e0] ;  /* 0x0004e00001bc7983 */ /* 0x000ea80000300800 */
[----:B------:R-:W2:Y:S04]  /*3ad60*/  LDL.LU R189, [R1+0x4e8] ;  /* 0x0004e80001bd7983 */ /* 0x000ea80000300800 */
[----:B------:R-:W2:Y:S04]  /*3ad70*/  LDL.LU R190, [R1+0x3e0] ;  /* 0x0003e00001be7983 */ /* 0x000ea80000300800 */
[----:B------:R-:W2:Y:S04]  /*3ad80*/  LDL.LU R191, [R1+0x3e8] ;  /* 0x0003e80001bf7983 */ /* 0x000ea80000300800 */
[----:B------:R-:W4:Y:S04]  /*3ad90*/  LDL.LU R76, [R1+0x2e0] ;  /* 0x0002e000014c7983 */ /* 0x000f280000300800 */
[----:B------:R-:W4:Y:S04]  /*3ada0*/  LDL.LU R77, [R1+0x2e8] ;  /* 0x0002e800014d7983 */ /* 0x000f280000300800 */
[----:B------:R-:W4:Y:S04]  /*3adb0*/  LDL.LU R78, [R1+0x1e0] ;  /* 0x0001e000014e7983 */ /* 0x000f280000300800 */
[----:B------:R-:W4:Y:S04]  /*3adc0*/  LDL.LU R79, [R1+0x1e8] ;  /* 0x0001e800014f7983 */ /* 0x000f280000300800 */
[----:B------:R-:W4:Y:S04]  /*3add0*/  LDL.LU R184, [R1+0xe0] ;  /* 0x0000e00001b87983 */ /* 0x000f280000300800 */
[----:B------:R-:W4:Y:S04]  /*3ade0*/  LDL.LU R185, [R1+0xe8] ;  /* 0x0000e80001b97983 */ /* 0x000f280000300800 */
[----:B------:R-:W1:Y:S01]  /*3adf0*/  LDS.128 R176, [R252] ;  /* 0x00000000fcb07984 */ /* 0x000e620000000c00 */
[----:B------:R-:W-:Y:S01]  /*3ae00*/  MOV R166, R205 ;  /* 0x000000cd00a67202 */ /* 0x000fe20000000f00 */
[----:B------:R-:W-:Y:S01]  /*3ae10*/  IMAD.MOV.U32 R167, RZ, RZ, R207 ;  /* 0x000000ffffa77224 */ /* 0x000fe200078e00cf */
[----:B------:R-:W-:Y:S01]  /*3ae20*/  BAR.SYNC.DEFER_BLOCKING 0x0 ;  /* 0x0000000000007b1d */ /* 0x000fe20000010000 */
[----:B------:R-:W-:Y:S01]  /*3ae30*/  MOV R186, R208 ;  /* 0x000000d000ba7202 */ /* 0x000fe20000000f00 */
[----:B------:R-:W-:Y:S01]  /*3ae40*/  IMAD.MOV.U32 R187, RZ, RZ, R210 ;  /* 0x000000ffffbb7224 */ /* 0x000fe200078e00d2 */
[----:B------:R-:W-:Y:S01]  /*3ae50*/  MOV R180, R144 ;  /* 0x0000009000b47202 */ /* 0x000fe20000000f00 */
[----:B------:R-:W-:Y:S01]  /*3ae60*/  IMAD.MOV.U32 R181, RZ, RZ, R146 ;  /* 0x000000ffffb57224 */ /* 0x000fe200078e0092 */
[----:B------:R-:W-:Y:S01]  /*3ae70*/  MOV R182, R80 ;  /* 0x0000005000b67202 */ /* 0x000fe20000000f00 */
[----:B------:R-:W-:Y:S01]  /*3ae80*/  IMAD.MOV.U32 R183, RZ, RZ, R82 ;  /* 0x000000ffffb77224 */ /* 0x000fe200078e0052 */
[----:B---3--:R-:W-:Y:S01]  /*3ae90*/  STSM.16.M88.4 [R0], R164 ;  /* 0x000000a400007844 */ /* 0x008fe20000000200 */
[----:B------:R-:W-:Y:S06]  /*3aea0*/  BAR.SYNC.DEFER_BLOCKING 0x0 ;  /* 0x0000000000007b1d */ /* 0x000fec0000010000 */
[----:B------:R-:W3:Y:S02]  /*3aeb0*/  LDS.128 R172, [R252] ;  /* 0x00000000fcac7984 */ /* 0x000ee40000000c00 */
[----:B------:R-:W-:Y:S06]  /*3aec0*/  BAR.SYNC.DEFER_BLOCKING 0x0 ;  /* 0x0000000000007b1d */ /* 0x000fec0000010000 */
[----:B------:R-:W-:Y:S02]  /*3aed0*/  STSM.16.M88.4 [R0], R140 ;  /* 0x0000008c00007844 */ /* 0x000fe40000000200 */
[----:B------:R-:W-:Y:S06]  /*3aee0*/  BAR.SYNC.DEFER_BLOCKING 0x0 ;  /* 0x0000000000007b1d */ /* 0x000fec0000010000 */
[----:B------:R-:W3:Y:S02]  /*3aef0*/  LDS.128 R164, [R252] ;  /* 0x00000000fca47984 */ /* 0x000ee40000000c00 */
[----:B------:R-:W-:Y:S06]  /*3af00*/  BAR.SYNC.DEFER_BLOCKING 0x0 ;  /* 0x0000000000007b1d */ /* 0x000fec0000010000 */
[----:B--2---:R-:W-:Y:S02]  /*3af10*/  STSM.16.M88.4 [R0], R188 ;  /* 0x000000bc00007844 */ /* 0x004fe40000000200 */
[----:B------:R-:W-:Y:S06]  /*3af20*/  BAR.SYNC.DEFER_BLOCKING 0x0 ;  /* 0x0000000000007b1d */ /* 0x000fec0000010000 */
[----:B------:R-:W2:Y:S02]  /*3af30*/  LDS.128 R140, [R252] ;  /* 0x00000000fc8c7984 */ /* 0x000ea40000000c00 */
[----:B------:R-:W-:Y:S06]  /*3af40*/  BAR.SYNC.DEFER_BLOCKING 0x0 ;  /* 0x0000000000007b1d */ /* 0x000fec0000010000 */
[----:B----4-:R-:W-:Y:S02]  /*3af50*/  STSM.16.M88.4 [R0], R76 ;  /* 0x0000004c00007844 */ /* 0x010fe40000000200 */
[----:B------:R-:W-:Y:S06]  /*3af60*/  BAR.SYNC.DEFER_BLOCKING 0x0 ;  /* 0x0000000000007b1d */ /* 0x000fec0000010000 */
[----:B------:R-:W4:Y:S02]  /*3af70*/  LDS.128 R76, [R252] ;  /* 0x00000000fc4c7984 */ /* 0x000f240000000c00 */
[----:B------:R-:W-:Y:S06]  /*3af80*/  BAR.SYNC.DEFER_BLOCKING 0x0 ;  /* 0x0000000000007b1d */ /* 0x000fec0000010000 */
[----:B------:R-:W-:Y:S02]  /*3af90*/  STSM.16.M88.4 [R0], R184 ;  /* 0x000000b800007844 */ /* 0x000fe40000000200 */
[----:B------:R-:W-:Y:S06]  /*3afa0*/  BAR.SYNC.DEFER_BLOCKING 0x0 ;  /* 0x0000000000007b1d */ /* 0x000fec0000010000 */
[----:B------:R-:W4:Y:S02]  /*3afb0*/  LDS.128 R184, [R252] ;  /* 0x00000000fcb87984 */ /* 0x000f240000000c00 */
[----:B------:R-:W-:Y:S06]  /*3afc0*/  BAR.SYNC.DEFER_BLOCKING 0x0 ;  /* 0x0000000000007b1d */ /* 0x000fec0000010000 */
[----:B------:R1:W-:Y:S02]  /*3afd0*/  STSM.16.M88.4 [R0], R180 ;  /* 0x000000b400007844 */ /* 0x0003e40000000200 */
[----:B------:R-:W-:Y:S06]  /*3afe0*/  BAR.SYNC.DEFER_BLOCKING 0x0 ;  /* 0x0000000000007b1d */ /* 0x000fec0000010000 */
[----:B-1----:R-:W3:Y:S04]  /*3aff0*/  LDL.LU R180, [R1+0x4e4] ;  /* 0x0004e40001b47983 */ /* 0x002ee80000300800 */
[----:B------:R-:W3:Y:S04]  /*3b000*/  LDL.LU R181, [R1+0x4ec] ;  /* 0x0004ec0001b57983 */ /* 0x000ee80000300800 */
[----:B------:R-:W3:Y:S04]  /*3b010*/  LDL.LU R182, [R1+0x3e4] ;  /* 0x0003e40001b67983 */ /* 0x000ee80000300800 */
[----:B------:R-:W3:Y:S04]  /*3b020*/  LDL.LU R183, [R1+0x3ec] ;  /* 0x0003ec0001b77983 */ /* 0x000ee80000300800 */
[----:B------:R-:W2:Y:S04]  /*3b030*/  LDL.LU R188, [R1+0x2e4] ;  /* 0x0002e40001bc7983 */ /* 0x000ea80000300800 */
[----:B------:R-:W2:Y:S04]  /*3b040*/  LDL.LU R189, [R1+0x2ec] ;  /* 0x0002ec0001bd7983 */ /* 0x000ea80000300800 */
[----:B------:R-:W2:Y:S04]  /*3b050*/  LDL.LU R190, [R1+0x1e4] ;  /* 0x0001e40001be7983 */ /* 0x000ea80000300800 */
[----:B------:R-:W2:Y:S04]  /*3b060*/  LDL.LU R191, [R1+0x1ec] ;  /* 0x0001ec0001bf7983 */ /* 0x000ea80000300800 */
[----:B------:R-:W1:Y:S01]  /*3b070*/  LDS.128 R192, [R252] ;  /* 0x00000000fcc07984 */ /* 0x000e620000000c00 */
        /* <DEDUP_REMOVED lines=9> */
[----:B--2---:R2:W-:Y:S02]  /*3b110*/  STSM.16.M88.4 [R0], R188 ;  /* 0x000000bc00007844 */ /* 0x0045e40000000200 */
[----:B------:R-:W-:Y:S06]  /*3b120*/  BAR.SYNC.DEFER_BLOCKING 0x0 ;  /* 0x0000000000007b1d */ /* 0x000fec0000010000 */
[----:B--2---:R-:W2:Y:S04]  /*3b130*/  LDL.LU R188, [R1+0xe4] ;  /* 0x0000e40001bc7983 */ /* 0x004ea80000300800 */
[----:B------:R-:W2:Y:S01]  /*3b140*/  LDL.LU R189, [R1+0xec] ;  /* 0x0000ec0001bd7983 */ /* 0x000ea20000300800 */
[----:B------:R-:W-:Y:S01]  /*3b150*/  MOV R190, R209 ;  /* 0x000000d100be7202 */ /* 0x000fe20000000f00 */
[----:B------:R-:W-:-:S02]  /*3b160*/  IMAD.MOV.U32 R191, RZ, RZ, R211 ;  /* 0x000000ffffbf7224 */ /* 0x000fc400078e00d3 */
[----:B------:R-:W4:Y:S04]  /*3b170*/  LDL.LU R208, [R1+0x4f0] ;  /* 0x0004f00001d07983 */ /* 0x000f280000300800 */
[----:B------:R-:W4:Y:S04]  /*3b180*/  LDL.LU R209, [R1+0x4f8] ;  /* 0x0004f80001d17983 */ /* 0x000f280000300800 */
[----:B------:R-:W4:Y:S04]  /*3b190*/  LDL.LU R210, [R1+0x3f0] ;  /* 0x0003f00001d27983 */ /* 0x000f280000300800 */
[----:B------:R-:W4:Y:S04]  /*3b1a0*/  LDL.LU R211, [R1+0x3f8] ;  /* 0x0003f80001d37983 */ /* 0x000f280000300800 */
        /* <DEDUP_REMOVED lines=26> */
[----:B------:R-:W4:Y:S01]  /*3b350*/  LDS.128 R144, [R252] ;  /* 0x00000000fc907984 */ /* 0x000f220000000c00 */
[----:B------:R-:W-:Y:S01]  /*3b360*/  MOV R82, R212 ;  /* 0x000000d400527202 */ /* 0x000fe20000000f00 */
[----:B------:R-:W-:Y:S01]  /*3b370*/  IMAD.MOV.U32 R83, RZ, RZ, R214 ;  /* 0x000000ffff537224 */ /* 0x000fe200078e00d6 */
[----:B------:R-:W-:Y:S06]  /*3b380*/  BAR.SYNC.DEFER_BLOCKING 0x0 ;  /* 0x0000000000007b1d */ /* 0x000fec0000010000 */
[----:B---3--:R3:W-:Y:S02]  /*3b390*/  STSM.16.M88.4 [R0], R80 ;  /* 0x0000005000007844 */ /* 0x0087e40000000200 */
[----:B------:R-:W-:Y:S06]  /*3b3a0*/  BAR.SYNC.DEFER_BLOCKING 0x0 ;  /* 0x0000000000007b1d */ /* 0x000fec0000010000 */
[----:B------:R-:W4:Y:S01]  /*3b3b0*/  LDS.128 R220, [R252] ;  /* 0x00000000fcdc7984 */ /* 0x000f220000000c00 */
[----:B---3--:R-:W-:Y:S01]  /*3b3c0*/  MOV R80, R148 ;  /* 0x0000009400507202 */ /* 0x008fe20000000f00 */
[----:B------:R-:W-:Y:S01]  /*3b3d0*/  IMAD.MOV.U32 R81, RZ, RZ, R150 ;  /* 0x000000ffff517224 */ /* 0x000fe200078e0096 */
[----:B------:R-:W-:Y:S01]  /*3b3e0*/  MOV R82, R84 ;  /* 0x0000005400527202 */ /* 0x000fe20000000f00 */
[----:B------:R-:W-:Y:S01]  /*3b3f0*/  IMAD.MOV.U32 R83, RZ, RZ, R86 ;  /* 0x000000ffff537224 */ /* 0x000fe200078e0056 */
[----:B------:R-:W-:Y:S06]  /*3b400*/  BAR.SYNC.DEFER_BLOCKING 0x0 ;  /* 0x0000000000007b1d */ /* 0x000fec0000010000 */
[----:B------:R-:W-:Y:S02]  /*3b410*/  STSM.16.M88.4 [R0], R80 ;  /* 0x0000005000007844 */ /* 0x000fe40000000200 */
[----:B------:R-:W-:Y:S06]  /*3b420*/  BAR.SYNC.DEFER_BLOCKING 0x0 ;  /* 0x0000000000007b1d */ /* 0x000fec0000010000 */
[----:B------:R-:W3:Y:S02]  /*3b430*/  LDS.128 R80, [R252] ;  /* 0x00000000fc507984 */ /* 0x000ee40000000c00 */
[----:B------:R-:W-:Y:S06]  /*3b440*/  BAR.SYNC.DEFER_BLOCKING 0x0 ;  /* 0x0000000000007b1d */ /* 0x000fec0000010000 */
[----:B--2---:R2:W-:Y:S02]  /*3b450*/  STSM.16.M88.4 [R0], R208 ;  /* 0x000000d000007844 */ /* 0x0045e40000000200 */
[----:B------:R-:W-:Y:S06]  /*3b460*/  BAR.SYNC.DEFER_BLOCKING 0x0 ;  /* 0x0000000000007b1d */ /* 0x000fec0000010000 */
[----:B--2---:R-:W2:Y:S04]  /*3b470*/  LDL.LU R208, [R1+0x2f4] ;  /* 0x0002f40001d07983 */ /* 0x004ea80000300800 */
[----:B------:R-:W2:Y:S04]  /*3b480*/  LDL.LU R209, [R1+0x2fc] ;  /* 0x0002fc0001d17983 */ /* 0x000ea80000300800 */
[----:B------:R-:W2:Y:S04]  /*3b490*/  LDL.LU R210, [R1+0x1f4] ;  /* 0x0001f40001d27983 */ /* 0x000ea80000300800 */
[----:B------:R-:W2:Y:S04]  /*3b4a0*/  LDL.LU R211, [R1+0x1fc] ;  /* 0x0001fc0001d37983 */ /* 0x000ea80000300800 */
[----:B------:R-:W3:Y:S01]  /*3b4b0*/  LDS.128 R228, [R252] ;  /* 0x00000000fce47984 */ /* 0x000ee20000000c00 */
[----:B------:R-:W-:Y:S06]  /*3b4c0*/  BAR.SYNC.DEFER_BLOCKING 0x0 ;  /* 0x0000000000007b1d */ /* 0x000fec0000010000 */
[----:B--2---:R2:W-:Y:S04]  /*3b4d0*/  STSM.16.M88.4 [R0], R208 ;  /* 0x000000d000007844 */ /* 0x0045e80000000200 */
[----:B--2---:R-:W2:Y:S04]  /*3b4e0*/  LDL.LU R208, [R1+0xf4] ;  /* 0x0000f40001d07983 */ /* 0x004ea80000300800 */
[----:B------:R-:W2:Y:S01]  /*3b4f0*/  LDL.LU R209, [R1+0xfc] ;  /* 0x0000fc0001d17983 */ /* 0x000ea20000300800 */
[----:B------:R-:W-:Y:S01]  /*3b500*/  IMAD.MOV.U32 R210, RZ, RZ, R213 ;  /* 0x000000ffffd27224 */ /* 0x000fe200078e00d5 */
[----:B------:R-:W-:Y:S01]  /*3b510*/  MOV R211, R215 ;  /* 0x000000d700d37202 */ /* 0x000fe20000000f00 */
[----:B------:R-:W-:Y:S01]  /*3b520*/  BAR.SYNC.DEFER_BLOCKING 0x0 ;  /* 0x0000000000007b1d */ /* 0x000fe20000010000 */
[----:B------:R-:W-:-:S02]  /*3b530*/  MOV R148, R149 ;  /* 0x0000009500947202 */ /* 0x000fc40000000f00 */
[----:B------:R-:W-:Y:S02]  /*3b540*/  MOV R150, R85 ;  /* 0x0000005500967202 */ /* 0x000fe40000000f00 */
[----:B------:R-:W-:Y:S01]  /*3b550*/  ISETP.GE.AND P1, PT, R7, UR4, PT ;  /* 0x0000000407007c0c */ /* 0x000fe2000bf26270 */
[----:B------:R-:W4:Y:S04]  /*3b560*/  LDL.LU R249, [R1+0x510] ;  /* 0x0005100001f97983 */ /* 0x000f280000300800 */
[----:B------:R-:W3:Y:S01]  /*3b570*/  LDS.128 R212, [R252] ;  /* 0x00000000fcd47984 */ /* 0x000ee20000000c00 */
[----:B------:R-:W-:Y:S01]  /*3b580*/  BAR.SYNC.DEFER_BLOCKING 0x0 ;  /* 0x0000000000007b1d */ /* 0x000fe20000010000 */
[----:B------:R-:W-:Y:S02]  /*3b590*/  IMAD.MOV.U32 R149, RZ, RZ, R151 ;  /* 0x000000ffff957224 */ /* 0x000fe400078e0097 */
[----:B------:R-:W-:Y:S01]  /*3b5a0*/  IMAD.MOV.U32 R151, RZ, RZ, R87 ;  /* 0x000000ffff977224 */ /* 0x000fe200078e0057 */
[----:B------:R-:W-:-:S02]  /*3b5b0*/  ISETP.LT.AND P1, PT, R6, UR25, !P1 ;  /* 0x0000001906007c0c */ /* 0x000fc4000cf21270 */
[----:B------:R-:W3:Y:S04]  /*3b5c0*/  LDL.LU R243, [R1+0x200] ;  /* 0x0002000001f37983 */ /* 0x000ee80000300800 */
[----:B------:R-:W3:Y:S04]  /*3b5d0*/  LDL.LU R251, [R1+0x100] ;  /* 0x0001000001fb7983 */ /* 0x000ee80000300800 */
[----:B------:R-:W3:Y:S04]  /*3b5e0*/  LDL.LU R242, [R1+0x4] ;  /* 0x0000040001f27983 */ /* 0x000ee80000300800 */
[----:B--2---:R2:W-:Y:S01]  /*3b5f0*/  STSM.16.M88.4 [R0], R208 ;  /* 0x000000d000007844 */ /* 0x0045e20000000200 */
[----:B------:R-:W-:Y:S06]  /*3b600*/  BAR.SYNC.DEFER_BLOCKING 0x0 ;  /* 0x0000000000007b1d */ /* 0x000fec0000010000 */
[----:B------:R-:W1:Y:S02]  /*3b610*/  LDS.128 R84, [R252] ;  /* 0x00000000fc547984 */ /* 0x000e640000000c00 */
[----:B------:R-:W-:Y:S01]  /*3b620*/  BAR.SYNC.DEFER_BLOCKING 0x0 ;  /* 0x0000000000007b1d */ /* 0x000fe20000010000 */
[----:B--2---:R-:W-:-:S04]  /*3b630*/  LEA R208, P5, R5, UR6, 0x2 ;  /* 0x0000000605d07c11 */ /* 0x004fc8000f8a10ff */
[----:B------:R-:W-:Y:S01]  /*3b640*/  LEA.HI.X.SX32 R209, R5, UR7, 0x2, P5 ;  /* 0x0000000705d17c11 */ /* 0x000fe2000a8f16ff */
[----:B------:R-:W-:Y:S02]  /*3b650*/  STSM.16.M88.4 [R0], R148 ;  /* 0x0000009400007844 */ /* 0x000fe40000000200 */
[----:B------:R-:W-:Y:S01]  /*3b660*/  IMAD.WIDE R210, R246, 0x4, R208 ;  /* 0x00000004f6d27825 */ /* 0x000fe200078e02d0 */
[----:B------:R-:W-:Y:S06]  /*3b670*/  BAR.SYNC.DEFER_BLOCKING 0x0 ;  /* 0x0000000000007b1d */ /* 0x000fec0000010000 */
[----:B------:R2:W-:Y:S04]  /*3b680*/  @P1 STG.E desc[UR48][R210.64], R8 ;  /* 0x00000008d2001986 */ /* 0x0005e8000c101930 */
[----:B--2---:R-:W2:Y:S01]  /*3b690*/  LDL.LU R8, [R1+0xfdc] ;  /* 0x000fdc0001087983 */ /* 0x004ea20000300800 */
[----:B------:R-:W-:-:S02]  /*3b6a0*/  LEA R3, R11, R5, 0x7 ;  /* 0x000000050b037211 */ /* 0x000fc400078e38ff */
[----:B------:R-:W-:Y:S01]  /*3b6b0*/  ISETP.GE.AND P0, PT, R6, UR5, PT ;  /* 0x0000000506007c0c */ /* 0x000fe2000bf06270 */
[----:B------:R-:W-:Y:S01]  /*3b6c0*/  ULDC.64 UR4, c[0x0][0x228] ;  /* 0x00008a0000047ab9 */ /* 0x000fe20000000a00 */
[----:B------:R-:W3:Y:S01]  /*3b6d0*/  LDL.LU R250, [R1] ;  /* 0x0000000001fa7983 */ /* 0x000ee20000300800 */
[----:B------:R-:W-:Y:S01]  /*3b6e0*/  IMAD R2, R11, 0x80, R3 ;  /* 0x000000800b027824 */ /* 0x000fe200078e0203 */
[----:B------:R-:W-:-:S04]  /*3b6f0*/  LEA R4, P4, R3, UR6, 0x2 ;  /* 0x0000000603047c11 */ /* 0x000fc8000f8810ff */
[----:B------:R-:W-:-:S04]  /*3b700*/  LEA R0, R11, R2, 0x7 ;  /* 0x000000020b007211 */ /* 0x000fc800078e38ff */
[----:B------:R-:W-:Y:S02]  /*3b710*/  LEA R148, P5, R0, UR6, 0x2 ;  /* 0x0000000600947c11 */ /* 0x000fe4000f8a10ff */
[----:B------:R-:W-:Y:S02]  /*3b720*/  LEA.HI.X.SX32 R5, R3, UR7, 0x2, P4 ;  /* 0x0000000703057c11 */ /* 0x000fe4000a0f16ff */
[----:B------:R-:W-:Y:S02]  /*3b730*/  LEA R150, P4, R2, UR6, 0x2 ;  /* 0x0000000602967c11 */ /* 0x000fe4000f8810ff */
[----:B------:R-:W-:Y:S01]  /*3b740*/  LEA.HI.X.SX32 R149, R0, UR7, 0x2, P5 ;  /* 0x0000000700957c11 */ /* 0x000fe2000a8f16ff */
[----:B------:R-:W-:Y:S01]  /*3b750*/  VIADD R0, R6, 0x3 ;  /* 0x0000000306007836 */ /* 0x000fe20000000000 */
[----:B------:R-:W-:Y:S01]  /*3b760*/  ISETP.LT.AND P6, PT, R10, UR4, !P0 ;  /* 0x000000040a007c0c */ /* 0x000fe2000c7c1270 */
[----:B------:R-:W-:Y:S01]  /*3b770*/  ULDC UR4, c[0x0][0x22c] ;  /* 0x00008b0000047ab9 */ /* 0x000fe20000000800 */
[----:B------:R-:W-:-:S02]  /*3b780*/  LEA.HI.X.SX32 R151, R2, UR7, 0x2, P4 ;  /* 0x0000000702977c11 */ /* 0x000fc4000a0f16ff */
[----:B--2---:R-:W-:Y:S01]  /*3b790*/  ISETP.LT.AND P1, PT, R8, UR10, !P0 ;  /* 0x0000000a08007c0c */ /* 0x004fe2000c721270 */
[----:B------:R-:W-:Y:S01]  /*3b7a0*/  IMAD.WIDE R244, R246, 0x4, R4 ;  /* 0x00000004f6f47825 */ /* 0x000fe200078e0204 */
[----:B------:R-:W-:Y:S01]  /*3b7b0*/  ISETP.LT.AND P4, PT, R9, UR12, !P0 ;  /* 0x0000000c09007c0c */ /* 0x000fe2000c781270 */
[----:B------:R-:W-:Y:S01]  /*3b7c0*/  ULDC.64 UR6, c[0x0][0x228] ;  /* 0x00008a0000067ab9 */ /* 0x000fe20000000a00 */
[----:B------:R-:W-:Y:S01]  /*3b7d0*/  ISETP.GE.AND P0, PT, R0, UR4, PT ;  /* 0x0000000400007c0c */ /* 0x000fe2000bf06270 */
[C---:B------:R-:W-:Y:S01]  /*3b7e0*/  IMAD.WIDE R2, R246.reuse, 0x4, R150 ;  /* 0x00000004f6027825 */ /* 0x040fe200078e0296 */
[----:B------:R-:W2:Y:S01]  /*3b7f0*/  LDL.LU R0, [R1+0x300] ;  /* 0x0003000001007983 */ /* 0x000ea20000300800 */
[----:B------:R-:W-:Y:S01]  /*3b800*/  ISETP.LT.AND P5, PT, R7, UR8, !P3 ;  /* 0x0000000807007c0c */ /* 0x000fe2000dfa1270 */
[----:B------:R-:W-:Y:S01]  /*3b810*/  ULDC UR4, c[0x0][0x22c] ;  /* 0x00008b0000047ab9 */ /* 0x000fe20000000800 */
[----:B------:R-:W-:Y:S01]  /*3b820*/  IADD3 R11, R246, UR26, RZ ;  /* 0x0000001af60b7c10 */ /* 0x000fe2000fffe0ff */
[----:B------:R1:W-:Y:S01]  /*3b830*/  @P6 STG.E desc[UR48][R244.64], R247 ;  /* 0x000000f7f4006986 */ /* 0x0003e2000c101930 */
[----:B------:R-:W-:Y:S01]  /*3b840*/  ISETP.LT.AND P6, PT, R10, UR6, !P3 ;  /* 0x000000060a007c0c */ /* 0x000fe2000dfc1270 */
[----:B------:R-:W-:Y:S01]  /*3b850*/  IMAD.WIDE R210, R246, 0x4, R148 ;  /* 0x00000004f6d27825 */ /* 0x000fe200078e0294 */
[----:B------:R-:W-:Y:S01]  /*3b860*/  ULDC UR6, c[0x0][0x228] ;  /* 0x00008a0000067ab9 */ /* 0x000fe20000000800 */
[----:B------:R-:W-:Y:S01]  /*3b870*/  ULDC UR8, c[0x0][0x228] ;  /* 0x00008a0000087ab9 */ /* 0x000fe20000000800 */
[----:B----4-:R4:W-:Y:S01]  /*3b880*/  @P4 STG.E desc[UR48][R2.64], R249 ;  /* 0x000000f902004986 */ /* 0x0109e2000c101930 */
[----:B------:R-:W-:Y:S01]  /*3b890*/  ISETP.LT.AND P4, PT, R9, UR20, !P3 ;  /* 0x0000001409007c0c */ /* 0x000fe2000df81270 */
[----:B------:R-:W-:Y:S01]  /*3b8a0*/  ULDC UR10, c[0x0][0x228] ;  /* 0x00008a00000a7ab9 */ /* 0x000fe20000000800 */
[----:B------:R-:W-:Y:S01]  /*3b8b0*/  ULDC UR12, c[0x0][0x228] ;  /* 0x00008a00000c7ab9 */ /* 0x000fe20000000800 */
[----:B-1----:R-:W-:-:S04]  /*3b8c0*/  IMAD.WIDE R244, R11, 0x4, R208 ;  /* 0x000000040bf47825 */ /* 0x002fc800078e02d0 */
[----:B----4-:R-:W-:Y:S01]  /*3b8d0*/  VIADD R2, R6, 0x4 ;  /* 0x0000000406027836 */ /* 0x010fe20000000000 */
[----:B------:R-:W4:Y:S01]  /*3b8e0*/  LDL.LU R249, [R1+0xfd8] ;  /* 0x000fd80001f97983 */ /* 0x000f220000300800 */
[----:B------:R-:W-:-:S03]  /*3b8f0*/  IMAD.WIDE R246, R11, 0x4, R4 ;  /* 0x000000040bf67825 */ /* 0x000fc600078e0204 */
[----:B--2---:R1:W-:Y:S01]  /*3b900*/  @P1 STG.E desc[UR48][R210.64], R0 ;  /* 0x00000000d2001986 */ /* 0x0043e2000c101930 */
[----:B------:R-:W-:Y:S01]  /*3b910*/  ISETP.GE.AND P1, PT, R2, UR4, PT ;  /* 0x0000000402007c0c */ /* 0x000fe2000bf26270 */
[----:B------:R-:W-:Y:S01]  /*3b920*/  IMAD.WIDE R2, R11, 0x4, R150 ;  /* 0x000000040b027825 */ /* 0x000fe200078e0296 */
[----:B------:R-:W-:Y:S01]  /*3b930*/  ISETP.LT.AND P3, PT, R8, UR18, !P3 ;  /* 0x0000001208007c0c */ /* 0x000fe2000df61270 */
[----:B---3--:R2:W-:Y:S01]  /*3b940*/  @P5 STG.E desc[UR48][R244.64], R243 ;  /* 0x000000f3f4005986 */ /* 0x0085e2000c101930 */
[----:B------:R-:W-:-:S03]  /*3b950*/  ULDC UR4, c[0x0][0x228] ;  /* 0x00008a0000047ab9 */ /* 0x000fc60000000800 */
[----:B------:R3:W-:Y:S01]  /*3b960*/  @P6 STG.E desc[UR48][R246.64], R251 ;  /* 0x000000fbf6006986 */ /* 0x0007e2000c101930 */
[C---:B-1----:R-:W-:Y:S01]  /*3b970*/  IADD3 R0, R11.reuse, UR26, RZ ;  /* 0x0000001a0b007c10 */ /* 0x042fe2000fffe0ff */
[----:B------:R-:W-:Y:S02]  /*3b980*/  IMAD.WIDE R210, R11, 0x4, R148 ;  /* 0x000000040bd27825 */ /* 0x000fe400078e0294 */
[----:B------:R1:W-:Y:S04]  /*3b990*/  @P4 STG.E desc[UR48][R2.64], R250 ;  /* 0x000000fa02004986 */ /* 0x0003e8000c101930 */
[----:B--2---:R-:W2:Y:S04]  /*3b9a0*/  LDL.LU R243, [R1+0x514] ;  /* 0x0005140001f37983 */ /* 0x004ea80000300800 */
[----:B---3--:R-:W3:Y:S04]  /*3b9b0*/  LDL.LU R251, [R1+0x304] ;  /* 0x0003040001fb7983 */ /* 0x008ee80000300800 */
[----:B------:R-:W4:Y:S04]  /*3b9c0*/  LDL.LU R11, [R1+0x524] ;  /* 0x00052400010b7983 */ /* 0x000f280000300800 */
[----:B-1----:R-:W3:Y:S04]  /*3b9d0*/  LDL.LU R250, [R1+0xfd4] ;  /* 0x000fd40001fa7983 */ /* 0x002ee80000300800 */
[----:B------:R-:W2:Y:S01]  /*3b9e0*/  LDL.LU R3, [R1+0x504] ;  /* 0x0005040001037983 */ /* 0x000ea20000300800 */
[----:B------:R-:W-:-:S02]  /*3b9f0*/  ISETP.LT.AND P5, PT, R7, UR16, !P2 ;  /* 0x0000001007007c0c */ /* 0x000fc4000d7a1270 */
[----:B------:R-:W-:Y:S02]  /*3ba00*/  ISETP.LT.AND P6, PT, R10, UR14, !P2 ;  /* 0x0000000e0a007c0c */ /* 0x000fe4000d7c1270 */
[----:B------:R-:W-:Y:S01]  /*3ba10*/  ISETP.LT.AND P4, PT, R9, UR22, !P2 ;  /* 0x0000001609007c0c */ /* 0x000fe2000d781270 */
[C---:B------:R-:W-:Y:S01]  /*3ba20*/  IMAD.WIDE R244, R0.reuse, 0x4, R208 ;  /* 0x0000000400f47825 */ /* 0x040fe200078e02d0 */
[----:B------:R1:W-:Y:S03]  /*3ba30*/  @P3 STG.E desc[UR48][R210.64], R248 ;  /* 0x000000f8d2003986 */ /* 0x0003e6000c101930 */
[----:B------:R-:W-:Y:S01]  /*3ba40*/  IMAD.WIDE R246, R0, 0x4, R4 ;  /* 0x0000000400f67825 */ /* 0x000fe200078e0204 */
[----:B-1----:R-:W-:-:S03]  /*3ba50*/  IADD3 R248, R6, 0x5, RZ ;  /* 0x0000000506f87810 */ /* 0x002fc60007ffe0ff */
[----:B--2---:R1:W-:Y:S01]  /*3ba60*/  @P5 STG.E desc[UR48][R244.64], R3 ;  /* 0x00000003f4005986 */ /* 0x0043e2000c101930 */
[----:B------:R-:W-:Y:S01]  /*3ba70*/  ISETP.LT.AND P5, PT, R10, UR4, !P0 ;  /* 0x000000040a007c0c */ /* 0x000fe2000c7a1270 */
[----:B------:R-:W-:Y:S02]  /*3ba80*/  ULDC UR4, c[0x0][0x22c] ;  /* 0x00008b0000047ab9 */ /* 0x000fe40000000800 */
[----:B----4-:R2:W-:Y:S01]  /*3ba90*/  @P6 STG.E desc[UR48][R246.64], R11 ;  /* 0x0000000bf6006986 */ /* 0x0105e2000c101930 */
[----:B-1----:R-:W-:-:S04]  /*3baa0*/  IMAD.WIDE R2, R0, 0x4, R150 ;  /* 0x0000000400027825 */ /* 0x002fc800078e0296 */
[----:B--2---:R-:W-:Y:S01]  /*3bab0*/  VIADD R11, R0, UR26 ;  /* 0x0000001a000b7c36 */ /* 0x004fe20008000000 */
[----:B------:R1:W-:Y:S01]  /*3bac0*/  @P4 STG.E desc[UR48][R2.64], R243 ;  /* 0x000000f302004986 */ /* 0x0003e2000c101930 */
[----:B------:R-:W-:Y:S01]  /*3bad0*/  ISETP.GE.AND P4, PT, R248, UR4, PT ;  /* 0x00000004f8007c0c */ /* 0x000fe2000bf86270 */
[----:B------:R-:W-:Y:S02]  /*3bae0*/  ULDC UR4, c[0x0][0x228] ;  /* 0x00008a0000047ab9 */ /* 0x000fe40000000800 */
[----:B-1----:R-:W2:Y:S01]  /*3baf0*/  LDL.LU R243, [R1+0x518] ;  /* 0x0005180001f37983 */ /* 0x002ea20000300800 */
[----:B------:R-:W-:-:S03]  /*3bb00*/  IMAD.WIDE R2, R0, 0x4, R148 ;  /* 0x0000000400027825 */ /* 0x000fc600078e0294 */
[----:B------:R-:W4:Y:S04]  /*3bb10*/  LDL.LU R0, [R1+0x104] ;  /* 0x0001040001007983 */ /* 0x000f280000300800 */
[----:B------:R-:W2:Y:S01]  /*3bb20*/  LDL.LU R248, [R1+0x204] ;  /* 0x0002040001f87983 */ /* 0x000ea20000300800 */
[----:B------:R-:W-:Y:S01]  /*3bb30*/  ISETP.LT.AND P3, PT, R7, UR24, !P0 ;  /* 0x0000001807007c0c */ /* 0x000fe2000c761270 */
[----:B------:R-:W-:Y:S02]  /*3bb40*/  ULDC.64 UR24, c[0x0][0x228] ;  /* 0x00008a0000187ab9 */ /* 0x000fe40000000a00 */
[----:B------:R-:W-:Y:S01]  /*3bb50*/  ISETP.LT.AND P2, PT, R8, UR24, !P2 ;  /* 0x0000001808007c0c */ /* 0x000fe2000d741270 */
[----:B------:R-:W-:Y:S01]  /*3bb60*/  IMAD.WIDE R210, R11, 0x4, R208 ;  /* 0x000000040bd27825 */ /* 0x000fe200078e02d0 */
[----:B------:R-:W-:Y:S01]  /*3bb70*/  ISETP.LT.AND P6, PT, R9, UR6, !P0 ;  /* 0x0000000609007c0c */ /* 0x000fe2000c7c1270 */
[----:B------:R-:W-:-:S02]  /*3bb80*/  ULDC UR6, c[0x0][0x228] ;  /* 0x00008a0000067ab9 */ /* 0x000fc40000000800 */
[----:B------:R-:W-:-:S08]  /*3bb90*/  IMAD.WIDE R244, R11, 0x4, R4 ;  /* 0x000000040bf47825 */ /* 0x000fd000078e0204 */
[----:B---3--:R1:W-:Y:S01]  /*3bba0*/  @P2 STG.E desc[UR48][R2.64], R251 ;  /* 0x000000fb02002986 */ /* 0x0083e2000c101930 */
[----:B------:R-:W-:-:S04]  /*3bbb0*/  IMAD.WIDE R246, R11, 0x4, R150 ;  /* 0x000000040bf67825 */ /* 0x000fc800078e0296 */
[----:B-1----:R-:W-:Y:S01]  /*3bbc0*/  VIADD R2, R6, 0x6 ;  /* 0x0000000606027836 */ /* 0x002fe20000000000 */
[----:B------:R-:W3:Y:S04]  /*3bbd0*/  LDL.LU R251, [R1+0xfd0] ;  /* 0x000fd00001fb7983 */ /* 0x000ee80000300800 */
[----:B--2---:R-:W-:Y:S01]  /*3bbe0*/  @P3 STG.E desc[UR48][R210.64], R248 ;  /* 0x000000f8d2003986 */ /* 0x004fe2000c101930 */
[----:B------:R-:W-:Y:S01]  /*3bbf0*/  ISETP.LT.AND P3, PT, R8, UR4, !P0 ;  /* 0x0000000408007c0c */ /* 0x000fe2000c761270 */
[----:B------:R-:W-:Y:S02]  /*3bc00*/  ULDC UR4, c[0x0][0x22c] ;  /* 0x00008b0000047ab9 */ /* 0x000fe40000000800 */
[----:B------:R-:W-:Y:S01]  /*3bc10*/  ISETP.GE.AND P2, PT, R2, UR4, PT ;  /* 0x0000000402007c0c */ /* 0x000fe2000bf46270 */
[----:B------:R-:W-:Y:S01]  /*3bc20*/  IMAD.WIDE R2, R11, 0x4, R148 ;  /* 0x000000040b027825 */ /* 0x000fe200078e0294 */
[----:B----4-:R1:W-:Y:S01]  /*3bc30*/  @P5 STG.E desc[UR48][R244.64], R0 ;  /* 0x00000000f4005986 */ /* 0x0103e2000c101930 */
[----:B------:R-:W-:Y:S01]  /*3bc40*/  ISETP.LT.AND P0, PT, R7, UR6, !P1 ;  /* 0x0000000607007c0c */ /* 0x000fe2000cf01270 */
[----:B------:R-:W-:Y:S01]  /*3bc50*/  ULDC UR4, c[0x0][0x22c] ;  /* 0x00008b0000047ab9 */ /* 0x000fe20000000800 */
[----:B-1----:R-:W-:Y:S01]  /*3bc60*/  IADD3 R0, R11, UR26, RZ ;  /* 0x0000001a0b007c10 */ /* 0x002fe2000fffe0ff */
[----:B------:R1:W-:Y:S01]  /*3bc70*/  @P6 STG.E desc[UR48][R246.64], R242 ;  /* 0x000000f2f6006986 */ /* 0x0003e2000c101930 */
[----:B------:R-:W-:Y:S01]  /*3bc80*/  ISETP.LT.AND P5, PT, R10, UR8, !P1 ;  /* 0x000000080a007c0c */ /* 0x000fe2000cfa1270 */
[----:B------:R-:W-:Y:S01]  /*3bc90*/  VIADD R248, R6, 0x7 ;  /* 0x0000000706f87836 */ /* 0x000fe20000000000 */
[----:B------:R-:W-:Y:S01]  /*3bca0*/  ULDC UR6, c[0x0][0x228] ;  /* 0x00008a0000067ab9 */ /* 0x000fe20000000800 */
[----:B------:R2:W-:Y:S04]  /*3bcb0*/  @P3 STG.E desc[UR48][R2.64], R249 ;  /* 0x000000f902003986 */ /* 0x0005e8000c101930 */
[----:B-1----:R-:W4:Y:S01]  /*3bcc0*/  LDL.LU R242, [R1+0x208] ;  /* 0x0002080001f27983 */ /* 0x002f220000300800 */
[----:B------:R-:W-:Y:S01]  /*3bcd0*/  ISETP.LT.AND P6, PT, R9, UR10, !P1 ;  /* 0x0000000a09007c0c */ /* 0x000fe2000cfc1270 */
[----:B------:R-:W-:-:S04]  /*3bce0*/  IMAD.WIDE R210, R0, 0x4, R208 ;  /* 0x0000000400d27825 */ /* 0x000fc800078e02d0 */
[C---:B------:R-:W-:Y:S01]  /*3bcf0*/  IMAD.WIDE R244, R0.reuse, 0x4, R4 ;  /* 0x0000000400f47825 */ /* 0x040fe200078e0204 */
[----:B------:R-:W3:Y:S03]  /*3bd00*/  LDL.LU R11, [R1+0x528] ;  /* 0x00052800010b7983 */ /* 0x000ee60000300800 */
[----:B------:R-:W-:Y:S01]  /*3bd10*/  IMAD.WIDE R246, R0, 0x4, R150 ;  /* 0x0000000400f67825 */ /* 0x000fe200078e0296 */
[----:B--2---:R-:W2:Y:S01]  /*3bd20*/  LDL.LU R3, [R1+0x508] ;  /* 0x0005080001037983 */ /* 0x004ea20000300800 */
[----:B------:R-:W-:Y:S01]  /*3bd30*/  ISETP.GE.AND P3, PT, R248, UR4, PT ;  /* 0x00000004f8007c0c */ /* 0x000fe2000bf66270 */
[----:B------:R-:W-:Y:S01]  /*3bd40*/  ULDC UR4, c[0x0][0x228] ;  /* 0x00008a0000047ab9 */ /* 0x000fe20000000800 */
[----:B------:R-:W-:Y:S01]  /*3bd50*/  ULDC UR8, c[0x0][0x228] ;  /* 0x00008a0000087ab9 */ /* 0x000fe20000000800 */
[----:B------:R-:W4:Y:S01]  /*3bd60*/  LDL.LU R249, [R1+0x308] ;  /* 0x0003080001f97983 */ /* 0x000f220000300800 */
[----:B------:R-:W-:-:S03]  /*3bd70*/  ULDC UR10, c[0x0][0x228] ;  /* 0x00008a00000a7ab9 */ /* 0x000fc60000000800 */
[----:B------:R-:W4:Y:S01]  /*3bd80*/  LDL.LU R248, [R1+0x8] ;  /* 0x0000080001f87983 */ /* 0x000f220000300800 */
[----:B------:R-:W-:Y:S01]  /*3bd90*/  ISETP.LT.AND P1, PT, R8, UR4, !P1 ;  /* 0x0000000408007c0c */ /* 0x000fe2000cf21270 */
[----:B------:R-:W-:Y:S02]  /*3bda0*/  ULDC UR4, c[0x0][0x228] ;  /* 0x00008a0000047ab9 */ /* 0x000fe40000000800 */
[----:B--2---:R-:W-:Y:S04]  /*3bdb0*/  @P0 STG.E desc[UR48][R210.64], R3 ;  /* 0x00000003d2000986 */ /* 0x004fe8000c101930 */
[----:B---3--:R-:W-:Y:S04]  /*3bdc0*/  @P5 STG.E desc[UR48][R244.64], R11 ;  /* 0x0000000bf4005986 */ /* 0x008fe8000c101930 */
[----:B------:R1:W-:Y:S04]  /*3bdd0*/  @P6 STG.E desc[UR48][R246.64], R243 ;  /* 0x000000f3f6006986 */ /* 0x0003e8000c101930 */
[----:B-1----:R-:W2:Y:S04]  /*3bde0*/  LDL.LU R247, [R1+0x108] ;  /* 0x0001080001f77983 */ /* 0x002ea80000300800 */
[----:B------:R-:W3:Y:S01]  /*3bdf0*/  LDL.LU R243, [R1+0x50c] ;  /* 0x00050c0001f37983 */ /* 0x000ee20000300800 */
[----:B------:R-:W-:Y:S01]  /*3be00*/  ISETP.LT.AND P0, PT, R7, UR4, !P4 ;  /* 0x0000000407007c0c */ /* 0x000fe2000e701270 */
[C---:B------:R-:W-:Y:S01]  /*3be10*/  VIADD R11, R0.reuse, UR26 ;  /* 0x0000001a000b7c36 */ /* 0x040fe20008000000 */
[----:B------:R-:W-:Y:S01]  /*3be20*/  ULDC UR4, c[0x0][0x228] ;  /* 0x00008a0000047ab9 */ /* 0x000fe20000000800 */
[----:B------:R-:W-:Y:S01]  /*3be30*/  IMAD.WIDE R2, R0, 0x4, R148 ;  /* 0x0000000400027825 */ /* 0x000fe200078e0294 */
[----:B------:R-:W-:-:S02]  /*3be40*/  IADD3 R244, R6, 0x8, RZ ;  /* 0x0000000806f47810 */ /* 0x000fc40007ffe0ff */
[----:B------:R-:W-:Y:S01]  /*3be50*/  ISETP.LT.AND P6, PT, R10, UR6, !P4 ;  /* 0x000000060a007c0c */ /* 0x000fe2000e7c1270 */
[----:B------:R-:W-:Y:S01]  /*3be60*/  IMAD.WIDE R210, R11, 0x4, R208 ;  /* 0x000000040bd27825 */ /* 0x000fe200078e02d0 */
[----:B------:R-:W-:Y:S01]  /*3be70*/  ISETP.LT.AND P5, PT, R9, UR4, !P4 ;  /* 0x0000000409007c0c */ /* 0x000fe2000e7a1270 */
[----:B------:R-:W-:Y:S01]  /*3be80*/  ULDC UR4, c[0x0][0x22c] ;  /* 0x00008b0000047ab9 */ /* 0x000fe20000000800 */
[----:B----4-:R1:W-:Y:S01]  /*3be90*/  @P1 STG.E desc[UR48][R2.64], R249 ;  /* 0x000000f902001986 */ /* 0x0103e2000c101930 */
[----:B------:R-:W-:Y:S01]  /*3bea0*/  ISETP.GE.AND P1, PT, R244, UR4, PT ;  /* 0x00000004f4007c0c */ /* 0x000fe2000bf26270 */
[----:B------:R-:W-:Y:S01]  /*3beb0*/  ULDC UR4, c[0x0][0x228] ;  /* 0x00008a0000047ab9 */ /* 0x000fe20000000800 */
[----:B------:R-:W-:Y:S01]  /*3bec0*/  ISETP.LT.AND P4, PT, R8, UR8, !P4 ;  /* 0x0000000808007c0c */ /* 0x000fe2000e781270 */
[----:B------:R4:W-:Y:S01]  /*3bed0*/  @P0 STG.E desc[UR48][R210.64], R242 ;  /* 0x000000f2d2000986 */ /* 0x0009e2000c101930 */
[----:B------:R-:W-:Y:S01]  /*3bee0*/  ISETP.LT.AND P0, PT, R7, UR4, !P2 ;  /* 0x0000000407007c0c */ /* 0x000fe2000d701270 */
[C---:B------:R-:W-:Y:S01]  /*3bef0*/  IMAD.WIDE R244, R11.reuse, 0x4, R148 ;  /* 0x000000040bf47825 */ /* 0x040fe200078e0294 */
[----:B------:R-:W-:Y:S01]  /*3bf00*/  ULDC UR4, c[0x0][0x228] ;  /* 0x00008a0000047ab9 */ /* 0x000fe20000000800 */
[----:B------:R-:W-:Y:S01]  /*3bf10*/  ULDC UR6, c[0x0][0x228] ;  /* 0x00008a0000067ab9 */ /* 0x000fe20000000800 */
[----:B------:R-:W-:Y:S01]  /*3bf20*/  ULDC UR8, c[0x0][0x228] ;  /* 0x00008a0000087ab9 */ /* 0x000fe20000000800 */
[C---:B-1----:R-:W-:Y:S01]  /*3bf30*/  IMAD.WIDE R2, R11.reuse, 0x4, R4 ;  /* 0x000000040b027825 */ /* 0x042fe200078e0204 */
[----:B------:R-:W3:Y:S03]  /*3bf40*/  LDL.LU R249, [R1+0x51c] ;  /* 0x00051c0001f97983 */ /* 0x000ee60000300800 */
[C---:B----4-:R-:W-:Y:S01]  /*3bf50*/  IMAD.WIDE R210, R11.reuse, 0x4, R150 ;  /* 0x000000040bd27825 */ /* 0x050fe200078e0296 */
[----:B------:R-:W-:Y:S01]  /*3bf60*/  IADD3 R11, R11, UR26, RZ ;  /* 0x0000001a0b0b7c10 */ /* 0x000fe2000fffe0ff */
[----:B------:R-:W4:Y:S03]  /*3bf70*/  LDL.LU R242, [R1+0x20c] ;  /* 0x00020c0001f27983 */ /* 0x000f260000300800 */
[C---:B------:R-:W-:Y:S01]  /*3bf80*/  IADD3 R0, R11.reuse, UR26, RZ ;  /* 0x0000001a0b007c10 */ /* 0x040fe2000fffe0ff */
[----:B--2---:R1:W-:Y:S04]  /*3bf90*/  @P6 STG.E desc[UR48][R2.64], R247 ;  /* 0x000000f702006986 */ /* 0x0043e8000c101930 */
[----:B------:R2:W-:Y:S04]  /*3bfa0*/  @P5 STG.E desc[UR48][R210.64], R248 ;  /* 0x000000f8d2005986 */ /* 0x0005e8000c101930 */
[----:B------:R3:W-:Y:S01]  /*3bfb0*/  @P4 STG.E desc[UR48][R244.64], R250 ;  /* 0x000000faf4004986 */ /* 0x0007e2000c101930 */
[----:B-1----:R-:W-:Y:S01]  /*3bfc0*/  IMAD.WIDE R2, R11, 0x4, R208 ;  /* 0x000000040b027825 */ /* 0x002fe200078e02d0 */
[----:B------:R-:W-:Y:S01]  /*3bfd0*/  ISETP.LT.AND P4, PT, R10, UR4, !P2 ;  /* 0x000000040a007c0c */ /* 0x000fe2000d781270 */
[----:B------:R-:W-:-:S02]  /*3bfe0*/  ULDC UR4, c[0x0][0x22c] ;  /* 0x00008b0000047ab9 */ /* 0x000fc40000000800 */
[----:B--2---:R-:W-:Y:S01]  /*3bff0*/  VIADD R248, R6, 0x9 ;  /* 0x0000000906f87836 */ /* 0x004fe20000000000 */
[----:B---3--:R1:W-:Y:S01]  /*3c000*/  @P0 STG.E desc[UR48][R2.64], R243 ;  /* 0x000000f302000986 */ /* 0x0083e2000c101930 */
[----:B------:R-:W-:-:S03]  /*3c010*/  IMAD.WIDE R210, R11, 0x4, R150 ;  /* 0x000000040bd27825 */ /* 0x000fc600078e0296 */
[----:B------:R-:W2:Y:S01]  /*3c020*/  LDL.LU R250, [R1+0x10c] ;  /* 0x00010c0001fa7983 */ /* 0x000ea20000300800 */
[C---:B------:R-:W-:Y:S01]  /*3c030*/  IMAD.WIDE R244, R11.reuse, 0x4, R148 ;  /* 0x000000040bf47825 */ /* 0x040fe200078e0294 */
[----:B------:R-:W-:Y:S01]  /*3c040*/  ISETP.GE.AND P0, PT, R248, UR4, PT ;  /* 0x00000004f8007c0c */ /* 0x000fe2000bf06270 */
[----:B------:R-:W-:Y:S01]  /*3c050*/  ULDC UR4, c[0x0][0x228] ;  /* 0x00008a0000047ab9 */ /* 0x000fe20000000800 */
[----:B-1----:R-:W3:Y:S01]  /*3c060*/  LDL.LU R243, [R1+0xc] ;  /* 0x00000c0001f37983 */ /* 0x002ee20000300800 */
[----:B------:R-:W-:-:S03]  /*3c070*/  IMAD.WIDE R2, R11, 0x4, R4 ;  /* 0x000000040b027825 */ /* 0x000fc600078e0204 */
[----:B------:R-:W4:Y:S04]  /*3c080*/  LDL.LU R11, [R1+0x30c] ;  /* 0x00030c00010b7983 */ /* 0x000f280000300800 */
[----:B------:R-:W2:Y:S01]  /*3c090*/  LDL.LU R248, [R1+0x52c] ;  /* 0x00052c0001f87983 */ /* 0x000ea20000300800 */
[----:B------:R-:W-:Y:S01]  /*3c0a0*/  ISETP.LT.AND P5, PT, R9, UR6, !P2 ;  /* 0x0000000609007c0c */ /* 0x000fe2000d7a1270 */
[----:B------:R-:W-:Y:S01]  /*3c0b0*/  IMAD.WIDE R246, R0, 0x4, R208 ;  /* 0x0000000400f67825 */ /* 0x000fe200078e02d0 */
[----:B------:R-:W-:Y:S01]  /*3c0c0*/  ISETP.LT.AND P2, PT, R8, UR8, !P2 ;  /* 0x0000000808007c0c */ /* 0x000fe2000d741270 */
[----:B------:R-:W-:Y:S01]  /*3c0d0*/  ULDC UR6, c[0x0][0x228] ;  /* 0x00008a0000067ab9 */ /* 0x000fe20000000800 */
[----:B------:R-:W-:Y:S01]  /*3c0e0*/  ISETP.LT.AND P6, PT, R7, UR10, !P3 ;  /* 0x0000000a07007c0c */ /* 0x000fe2000dfc1270 */
[----:B------:R-:W-:Y:S01]  /*3c0f0*/  ULDC UR8, c[0x0][0x228] ;  /* 0x00008a0000087ab9 */ /* 0x000fe20000000800 */
[----:B------:R-:W-:Y:S01]  /*3c100*/  ULDC UR10, c[0x0][0x228] ;  /* 0x00008a00000a7ab9 */ /* 0x000fe20000000800 */
[----:B--2---:R1:W-:Y:S06]  /*3c110*/  @P4 STG.E desc[UR48][R2.64], R248 ;  /* 0x000000f802004986 */ /* 0x0043ec000c101930 */
[----:B------:R2:W-:Y:S04]  /*3c120*/  @P5 STG.E desc[UR48][R210.64], R249 ;  /* 0x000000f9d2005986 */ /* 0x0005e8000c101930 */
[----:B----4-:R-:W-:Y:S04]  /*3c130*/  @P2 STG.E desc[UR48][R244.64], R11 ;  /* 0x0000000bf4002986 */ /* 0x010fe8000c101930 */
[----:B-1----:R-:W4:Y:S04]  /*3c140*/  LDL.LU R248, [R1+0x550] ;  /* 0x0005500001f87983 */ /* 0x002f280000300800 */
[----:B--2---:R-:W2:Y:S04]  /*3c150*/  LDL.LU R249, [R1+0x530] ;  /* 0x0005300001f97983 */ /* 0x004ea80000300800 */
[----:B------:R1:W-:Y:S04]  /*3c160*/  @P6 STG.E desc[UR48][R246.64], R242 ;  /* 0x000000f2f6006986 */ /* 0x0003e8000c101930 */
[----:B-1----:R-:W2:Y:S01]  /*3c170*/  LDL.LU R242, [R1+0x540] ;  /* 0x0005400001f27983 */ /* 0x002ea20000300800 */
[----:B------:R-:W-:Y:S01]  /*3c180*/  ISETP.LT.AND P2, PT, R10, UR4, !P3 ;  /* 0x000000040a007c0c */ /* 0x000fe2000df41270 */
[----:B------:R-:W-:-:S02]  /*3c190*/  ULDC UR4, c[0x0][0x228] ;  /* 0x00008a0000047ab9 */ /* 0x000fc40000000800 */
[----:B------:R-:W-:Y:S01]  /*3c1a0*/  ISETP.LT.AND P4, PT, R9, UR4, !P3 ;  /* 0x0000000409007c0c */ /* 0x000fe2000df81270 */
[----:B------:R-:W-:Y:S01]  /*3c1b0*/  IMAD.WIDE R2, R0, 0x4, R4 ;  /* 0x0000000400027825 */ /* 0x000fe200078e0204 */
[----:B------:R-:W-:Y:S01]  /*3c1c0*/  ISETP.LT.AND P3, PT, R8, UR6, !P3 ;  /* 0x0000000608007c0c */ /* 0x000fe2000df61270 */
[----:B------:R-:W-:Y:S02]  /*3c1d0*/  ULDC UR4, c[0x0][0x22c] ;  /* 0x00008b0000047ab9 */ /* 0x000fe40000000800 */
[----:B------:R-:W-:Y:S02]  /*3c1e0*/  VIADD R244, R6, 0xa ;  /* 0x0000000a06f47836 */ /* 0x000fe40000000000 */
[----:B------:R-:W-:Y:S01]  /*3c1f0*/  IMAD.WIDE R210, R0, 0x4, R150 ;  /* 0x0000000400d27825 */ /* 0x000fe200078e0296 */
[----:B------:R-:W-:Y:S01]  /*3c200*/  ISETP.LT.AND P5, PT, R7, UR8, !P1 ;  /* 0x0000000807007c0c */ /* 0x000fe2000cfa1270 */
[----:B------:R-:W-:Y:S01]  /*3c210*/  ULDC UR6, c[0x0][0x228] ;  /* 0x00008a0000067ab9 */ /* 0x000fe20000000800 */
[----:B------:R1:W-:Y:S01]  /*3c220*/  @P2 STG.E desc[UR48][R2.64], R250 ;  /* 0x000000fa02002986 */ /* 0x0003e2000c101930 */
[----:B------:R-:W-:Y:S01]  /*3c230*/  ISETP.GE.AND P2, PT, R244, UR4, PT ;  /* 0x00000004f4007c0c */ /* 0x000fe2000bf46270 */
[----:B------:R-:W-:Y:S01]  /*3c240*/  ULDC UR4, c[0x0][0x228] ;  /* 0x00008a0000047ab9 */ /* 0x000fe20000000800 */
[----:B------:R-:W-:Y:S01]  /*3c250*/  ISETP.LT.AND P6, PT, R10, UR10, !P1 ;  /* 0x0000000a0a007c0c */ /* 0x000fe2000cfc1270 */
[----:B---3--:R3:W-:Y:S01]  /*3c260*/  @P4 STG.E desc[UR48][R210.64], R243 ;  /* 0x000000f3d2004986 */ /* 0x0087e2000c101930 */
[C---:B------:R-:W-:Y:S01]  /*3c270*/  IADD3 R11, R0.reuse, UR26, RZ ;  /* 0x0000001a000b7c10 */ /* 0x040fe2000fffe0ff */
[----:B------:R-:W-:Y:S01]  /*3c280*/  ULDC UR8, c[0x0][0x228] ;  /* 0x00008a0000087ab9 */ /* 0x000fe20000000800 */
[----:B------:R-:W-:Y:S01]  /*3c290*/  ISETP.LT.AND P4, PT, R9, UR4, !P1 ;  /* 0x0000000409007c0c */ /* 0x000fe2000cf81270 */
[----:B------:R-:W-:Y:S01]  /*3c2a0*/  ULDC UR4, c[0x0][0x228] ;  /* 0x00008a0000047ab9 */ /* 0x000fe20000000800 */
[----:B------:R-:W-:Y:S01]  /*3c2b0*/  ULDC UR10, c[0x0][0x228] ;  /* 0x00008a00000a7ab9 */ /* 0x000fe20000000800 */
[----:B-1----:R-:W-:Y:S01]  /*3c2c0*/  IMAD.WIDE R2, R0, 0x4, R148 ;  /* 0x0000000400027825 */ /* 0x002fe200078e0294 */
[----:B------:R-:W2:Y:S03]  /*3c2d0*/  LDL.LU R250, [R1+0x110] ;  /* 0x0001100001fa7983 */ /* 0x000ea60000300800 */
[C---:B---3--:R-:W-:Y:S01]  /*3c2e0*/  IMAD.WIDE R210, R11.reuse, 0x4, R208 ;  /* 0x000000040bd27825 */ /* 0x048fe200078e02d0 */
[----:B------:R1:W-:Y:S03]  /*3c2f0*/  @P3 STG.E desc[UR48][R2.64], R251 ;  /* 0x000000fb02003986 */ /* 0x0003e6000c101930 */
[C---:B------:R-:W-:Y:S01]  /*3c300*/  IMAD.WIDE R244, R11.reuse, 0x4, R4 ;  /* 0x000000040bf47825 */ /* 0x040fe200078e0204 */
[----:B------:R-:W3:Y:S01]  /*3c310*/  LDL.LU R243, [R1+0x10] ;  /* 0x0000100001f37983 */ /* 0x000ee20000300800 */
[----:B------:R-:W-:Y:S01]  /*3c320*/  ISETP.LT.AND P1, PT, R8, UR4, !P1 ;  /* 0x0000000408007c0c */ /* 0x000fe2000cf21270 */
[----:B------:R-:W-:Y:S01]  /*3c330*/  ULDC UR4, c[0x0][0x22c] ;  /* 0x00008b0000047ab9 */ /* 0x000fe20000000800 */
[C---:B-1----:R-:W-:Y:S01]  /*3c340*/  IMAD.WIDE R2, R11.reuse, 0x4, R150 ;  /* 0x000000040b027825 */ /* 0x042fe200078e0296 */
[----:B------:R-:W3:Y:S03]  /*3c350*/  LDL.LU R251, [R1+0x554] ;  /* 0x0005540001fb7983 */ /* 0x000ee60000300800 */
[----:B------:R-:W-:Y:S01]  /*3c360*/  VIADD R0, R11, UR26 ;  /* 0x0000001a0b007c36 */ /* 0x000fe20008000000 */
[----:B----4-:R1:W-:Y:S04]  /*3c370*/  @P5 STG.E desc[UR48][R210.64], R248 ;  /* 0x000000f8d2005986 */ /* 0x0103e8000c101930 */
[----:B--2---:R2:W-:Y:S01]  /*3c380*/  @P6 STG.E desc[UR48][R244.64], R249 ;  /* 0x000000f9f4006986 */ /* 0x0045e2000c101930 */
[----:B-1----:R-:W-:-:S03]  /*3c390*/  IADD3 R248, R6, 0xb, RZ ;  /* 0x0000000b06f87810 */ /* 0x002fc60007ffe0ff */
[----:B--2---:R-:W2:Y:S04]  /*3c3a0*/  LDL.LU R249, [R1+0x534] ;  /* 0x0005340001f97983 */ /* 0x004ea80000300800 */
[----:B------:R1:W-:Y:S01]  /*3c3b0*/  @P4 STG.E desc[UR48][R2.64], R242 ;  /* 0x000000f202004986 */ /* 0x0003e2000c101930 */
[----:B------:R-:W-:Y:S02]  /*3c3c0*/  ISETP.GE.AND P4, PT, R248, UR4, PT ;  /* 0x00000004f8007c0c */ /* 0x000fe4000bf86270 */
[----:B------:R-:W-:Y:S02]  /*3c3d0*/  ISETP.LT.AND P3, PT, R7, UR6, !P0 ;  /* 0x0000000607007c0c */ /* 0x000fe4000c761270 */
[----:B------:R-:W-:Y:S01]  /*3c3e0*/  ISETP.LT.AND P5, PT, R10, UR8, !P0 ;  /* 0x000000080a007c0c */ /* 0x000fe2000c7a1270 */
[C---:B------:R-:W-:Y:S01]  /*3c3f0*/  IMAD.WIDE R210, R0.reuse, 0x4, R208 ;  /* 0x0000000400d27825 */ /* 0x040fe200078e02d0 */
[----:B------:R-:W-:Y:S01]  /*3c400*/  ISETP.LT.AND P6, PT, R9, UR10, !P0 ;  /* 0x0000000a09007c0c */ /* 0x000fe2000c7c1270 */
[----:B------:R-:W-:Y:S01]  /*3c410*/  ULDC UR4, c[0x0][0x228] ;  /* 0x00008a0000047ab9 */ /* 0x000fe20000000800 */
[----:B------:R-:W-:Y:S01]  /*3c420*/  ULDC UR6, c[0x0][0x228] ;  /* 0x00008a0000067ab9 */ /* 0x000fe20000000800 */
[----:B------:R-:W-:Y:S01]  /*3c430*/  IMAD.WIDE R244, R0, 0x4, R4 ;  /* 0x0000000400f47825 */ /* 0x000fe200078e0204 */
[----:B------:R-:W-:Y:S01]  /*3c440*/  ULDC UR8, c[0x0][0x228] ;  /* 0x00008a0000087ab9 */ /* 0x000fe20000000800 */
[----:B-1----:R-:W4:Y:S01]  /*3c450*/  LDL.LU R242, [R1+0x544] ;  /* 0x0005440001f27983 */ /* 0x002f220000300800 */
[----:B------:R-:W-:Y:S01]  /*3c460*/  ULDC UR10, c[0x0][0x228] ;  /* 0x00008a00000a7ab9 */ /* 0x000fe20000000800 */
[----:B------:R-:W-:-:S02]  /*3c470*/  IMAD.WIDE R2, R11, 0x4, R148 ;  /* 0x000000040b027825 */ /* 0x000fc400078e0294 */
[----:B------:R-:W3:Y:S04]  /*3c480*/  LDL.LU R11, [R1+0x310] ;  /* 0x00031000010b7983 */ /* 0x000ee80000300800 */
[----:B------:R-:W2:Y:S01]  /*3c490*/  LDL.LU R248, [R1+0x400] ;  /* 0x0004000001f87983 */ /* 0x000ea20000300800 */
[----:B------:R-:W-:-:S03]  /*3c4a0*/  IMAD.WIDE R246, R0, 0x4, R150 ;  /* 0x0000000400f67825 */ /* 0x000fc600078e0296 */
[----:B--2---:R1:W-:Y:S04]  /*3c4b0*/  @P1 STG.E desc[UR48][R2.64], R248 ;  /* 0x000000f802001986 */ /* 0x0043e8000c101930 */
[----:B---3--:R2:W-:Y:S01]  /*3c4c0*/  @P3 STG.E desc[UR48][R210.64], R11 ;  /* 0x0000000bd2003986 */ /* 0x0085e2000c101930 */
[----:B------:R-:W-:Y:S01]  /*3c4d0*/  ISETP.LT.AND P3, PT, R8, UR4, !P0 ;  /* 0x0000000408007c0c */ /* 0x000fe2000c761270 */
[----:B------:R-:W-:Y:S02]  /*3c4e0*/  ULDC UR4, c[0x0][0x22c] ;  /* 0x00008b0000047ab9 */ /* 0x000fe40000000800 */
[----:B------:R3:W-:Y:S01]  /*3c4f0*/  @P5 STG.E desc[UR48][R244.64], R250 ;  /* 0x000000faf4005986 */ /* 0x0007e2000c101930 */
[----:B-1----:R-:W-:-:S03]  /*3c500*/  VIADD R2, R6, 0xc ;  /* 0x0000000c06027836 */ /* 0x002fc60000000000 */
[----:B------:R1:W-:Y:S01]  /*3c510*/  @P6 STG.E desc[UR48][R246.64], R243 ;  /* 0x000000f3f6006986 */ /* 0x0003e2000c101930 */
[----:B--2---:R-:W-:Y:S02]  /*3c520*/  IADD3 R11, R0, UR26, RZ ;  /* 0x0000001a000b7c10 */ /* 0x004fe4000fffe0ff */
[----:B------:R-:W-:Y:S01]  /*3c530*/  ISETP.GE.AND P1, PT, R2, UR4, PT ;  /* 0x0000000402007c0c */ /* 0x000fe2000bf26270 */
[----:B------:R-:W-:Y:S01]  /*3c540*/  IMAD.WIDE R2, R0, 0x4, R148 ;  /* 0x0000000400027825 */ /* 0x000fe200078e0294 */
[----:B---3--:R-:W2:Y:S01]  /*3c550*/  LDL.LU R250, [R1+0x404] ;  /* 0x0004040001fa7983 */ /* 0x008ea20000300800 */
[----:B------:R-:W-:Y:S01]  /*3c560*/  ISETP.LT.AND P0, PT, R7, UR6, !P2 ;  /* 0x0000000607007c0c */ /* 0x000fe2000d701270 */
[----:B------:R-:W-:Y:S01]  /*3c570*/  ULDC UR4, c[0x0][0x22c] ;  /* 0x00008b0000047ab9 */ /* 0x000fe20000000800 */
[----:B------:R-:W-:Y:S02]  /*3c580*/  ISETP.LT.AND P5, PT, R10, UR8, !P2 ;  /* 0x000000080a007c0c */ /* 0x000fe4000d7a1270 */
[----:B------:R-:W-:Y:S01]  /*3c590*/  ISETP.LT.AND P6, PT, R9, UR10, !P2 ;  /* 0x0000000a09007c0c */ /* 0x000fe2000d7c1270 */
[----:B-1----:R-:W3:Y:S01]  /*3c5a0*/  LDL.LU R243, [R1+0x314] ;  /* 0x0003140001f37983 */ /* 0x002ee20000300800 */
[----:B------:R-:W-:Y:S01]  /*3c5b0*/  VIADD R248, R6, 0xd ;  /* 0x0000000d06f87836 */ /* 0x000fe20000000000 */
[----:B------:R-:W-:Y:S01]  /*3c5c0*/  ULDC UR6, c[0x0][0x228] ;  /* 0x00008a0000067ab9 */ /* 0x000fe20000000800 */
[C---:B------:R-:W-:Y:S01]  /*3c5d0*/  IMAD.WIDE R210, R11.reuse, 0x4, R208 ;  /* 0x000000040bd27825 */ /* 0x040fe200078e02d0 */
[----:B------:R-:W4:Y:S01]  /*3c5e0*/  LDL.LU R0, [R1+0x210] ;  /* 0x0002100001007983 */ /* 0x000f220000300800 */
[----:B------:R-:W-:Y:S01]  /*3c5f0*/  ULDC UR8, c[0x0][0x228] ;  /* 0x00008a0000087ab9 */ /* 0x000fe20000000800 */
[----:B------:R-:W-:Y:S01]  /*3c600*/  ULDC UR10, c[0x0][0x228] ;  /* 0x00008a00000a7ab9 */ /* 0x000fe20000000800 */
[----:B------:R-:W-:-:S04]  /*3c610*/  IMAD.WIDE R244, R11, 0x4, R4 ;  /* 0x000000040bf47825 */ /* 0x000fc800078e0204 */
[----:B------:R-:W-:Y:S01]  /*3c620*/  IMAD.WIDE R246, R11, 0x4, R150 ;  /* 0x000000040bf67825 */ /* 0x000fe200078e0296 */
[----:B----4-:R-:W-:Y:S01]  /*3c630*/  @P3 STG.E desc[UR48][R2.64], R0 ;  /* 0x0000000002003986 */ /* 0x010fe2000c101930 */
[----:B------:R-:W-:Y:S01]  /*3c640*/  ISETP.GE.AND P3, PT, R248, UR4, PT ;  /* 0x00000004f8007c0c */ /* 0x000fe2000bf66270 */
[----:B------:R-:W-:Y:S02]  /*3c650*/  ULDC UR4, c[0x0][0x228] ;  /* 0x00008a0000047ab9 */ /* 0x000fe40000000800 */
[----:B------:R-:W-:Y:S04]  /*3c660*/  @P0 STG.E desc[UR48][R210.64], R251 ;  /* 0x000000fbd2000986 */ /* 0x000fe8000c101930 */
[----:B------:R1:W-:Y:S04]  /*3c670*/  @P5 STG.E desc[UR48][R244.64], R249 ;  /* 0x000000f9f4005986 */ /* 0x0003e8000c101930 */
[----:B------:R-:W4:Y:S04]  /*3c680*/  LDL.LU R248, [R1+0x14] ;  /* 0x0000140001f87983 */ /* 0x000f280000300800 */
[----:B------:R2:W-:Y:S04]  /*3c690*/  @P6 STG.E desc[UR48][R246.64], R242 ;  /* 0x000000f2f6006986 */ /* 0x0005e8000c101930 */
[----:B-1----:R-:W4:Y:S04]  /*3c6a0*/  LDL.LU R249, [R1+0x214] ;  /* 0x0002140001f97983 */ /* 0x002f280000300800 */
[----:B--2---:R-:W2:Y:S04]  /*3c6b0*/  LDL.LU R247, [R1+0x114] ;  /* 0x0001140001f77983 */ /* 0x004ea80000300800 */
[----:B------:R-:W4:Y:S01]  /*3c6c0*/  LDL.LU R242, [R1+0x558] ;  /* 0x0005580001f27983 */ /* 0x000f220000300800 */
[----:B------:R-:W-:Y:S01]  /*3c6d0*/  ISETP.LT.AND P2, PT, R8, UR4, !P2 ;  /* 0x0000000408007c0c */ /* 0x000fe2000d741270 */
[----:B------:R-:W-:-:S02]  /*3c6e0*/  ULDC UR4, c[0x0][0x228] ;  /* 0x00008a0000047ab9 */ /* 0x000fc40000000800 */
[----:B------:R-:W-:Y:S01]  /*3c6f0*/  ISETP.LT.AND P0, PT, R7, UR4, !P4 ;  /* 0x0000000407007c0c */ /* 0x000fe2000e701270 */
[C---:B------:R-:W-:Y:S01]  /*3c700*/  VIADD R0, R11.reuse, UR26 ;  /* 0x0000001a0b007c36 */ /* 0x040fe20008000000 */
[----:B------:R-:W-:Y:S01]  /*3c710*/  ULDC UR4, c[0x0][0x228] ;  /* 0x00008a0000047ab9 */ /* 0x000fe20000000800 */
[----:B------:R-:W-:Y:S01]  /*3c720*/  IMAD.WIDE R2, R11, 0x4, R148 ;  /* 0x000000040b027825 */ /* 0x000fe200078e0294 */
[----:B------:R-:W-:Y:S01]  /*3c730*/  IADD3 R244, R6, 0xe, RZ ;  /* 0x0000000e06f47810 */ /* 0x000fe20007ffe0ff */
[----:B------:R-:W4:Y:S01]  /*3c740*/  LDL.LU R251, [R1+0x548] ;  /* 0x0005480001fb7983 */ /* 0x000f220000300800 */
[----:B------:R-:W-:Y:S01]  /*3c750*/  ISETP.LT.AND P6, PT, R10, UR6, !P4 ;  /* 0x000000060a007c0c */ /* 0x000fe2000e7c1270 */
        /* <DEDUP_REMOVED lines=8> */
[----:B------:R-:W-:-:S02]  /*3c7e0*/  ISETP.LT.AND P0, PT, R7, UR4, !P1 ;  /* 0x0000000407007c0c */ /* 0x000fc4000cf01270 */
[C---:B------:R-:W-:Y:S01]  /*3c7f0*/  IADD3 R11, R0.reuse, UR26, RZ ;  /* 0x0000001a000b7c10 */ /* 0x040fe2000fffe0ff */
[----:B------:R-:W-:Y:S01]  /*3c800*/  ULDC UR6, c[0x0][0x228] ;  /* 0x00008a0000067ab9 */ /* 0x000fe20000000800 */
[C---:B-1----:R-:W-:Y:S01]  /*3c810*/  IMAD.WIDE R2, R0.reuse, 0x4, R4 ;  /* 0x0000000400027825 */ /* 0x042fe200078e0204 */
[----:B------:R-:W4:Y:S01]  /*3c820*/  LDL.LU R250, [R1+0x408] ;  /* 0x0004080001fa7983 */ /* 0x000f220000300800 */
[----:B------:R-:W-:Y:S01]  /*3c830*/  ULDC UR4, c[0x0][0x228] ;  /* 0x00008a0000047ab9 */ /* 0x000fe20000000800 */
[----:B------:R-:W-:Y:S01]  /*3c840*/  ULDC UR8, c[0x0][0x228] ;  /* 0x00008a0000087ab9 */ /* 0x000fe20000000800 */
[C---:B---3--:R-:W-:Y:S01]  /*3c850*/  IMAD.WIDE R210, R0.reuse, 0x4, R150 ;  /* 0x0000000400d27825 */ /* 0x048fe200078e0296 */
[----:B------:R-:W3:Y:S03]  /*3c860*/  LDL.LU R243, [R1+0x318] ;  /* 0x0003180001f37983 */ /* 0x000ee60000300800 */
[----:B------:R-:W-:Y:S01]  /*3c870*/  IMAD.WIDE R244, R0, 0x4, R148 ;  /* 0x0000000400f47825 */ /* 0x000fe200078e0294 */
[C---:B------:R-:W-:Y:S01]  /*3c880*/  IADD3 R0, R11.reuse, UR26, RZ ;  /* 0x0000001a0b007c10 */ /* 0x040fe2000fffe0ff */
[----:B--2---:R1:W-:Y:S04]  /*3c890*/  @P6 STG.E desc[UR48][R2.64], R247 ;  /* 0x000000f702006986 */ /* 0x0043e8000c101930 */
[----:B----4-:R2:W-:Y:S04]  /*3c8a0*/  @P5 STG.E desc[UR48][R210.64], R248 ;  /* 0x000000f8d2005986 */ /* 0x0105e8000c101930 */
[----:B------:R4:W-:Y:S01]  /*3c8b0*/  @P4 STG.E desc[UR48][R244.64], R249 ;  /* 0x000000f9f4004986 */ /* 0x0009e2000c101930 */
[----:B-1----:R-:W-:-:S04]  /*3c8c0*/  IMAD.WIDE R2, R11, 0x4, R208 ;  /* 0x000000040b027825 */ /* 0x002fc800078e02d0 */
[C---:B--2---:R-:W-:Y:S01]  /*3c8d0*/  IMAD.WIDE R210, R11.reuse, 0x4, R150 ;  /* 0x000000040bd27825 */ /* 0x044fe200078e0296 */
[----:B------:R1:W-:Y:S03]  /*3c8e0*/  @P0 STG.E desc[UR48][R2.64], R242 ;  /* 0x000000f202000986 */ /* 0x0003e6000c101930 */
[C---:B----4-:R-:W-:Y:S01]  /*3c8f0*/  IMAD.WIDE R244, R11.reuse, 0x4, R148 ;  /* 0x000000040bf47825 */ /* 0x050fe200078e0294 */
[----:B------:R-:W2:Y:S04]  /*3c900*/  LDL.LU R249, [R1+0x118] ;  /* 0x0001180001f97983 */ /* 0x000ea80000300800 */
[----:B-1----:R-:W4:Y:S01]  /*3c910*/  LDL.LU R242, [R1+0x18] ;  /* 0x0000180001f27983 */ /* 0x002f220000300800 */
[----:B------:R-:W-:-:S03]  /*3c920*/  IMAD.WIDE R2, R11, 0x4, R4 ;  /* 0x000000040b027825 */ /* 0x000fc600078e0204 */
[----:B------:R-:W3:Y:S01]  /*3c930*/  LDL.LU R11, [R1+0x538] ;  /* 0x00053800010b7983 */ /* 0x000ee20000300800 */
[----:B------:R-:W-:Y:S02]  /*3c940*/  ISETP.LT.AND P4, PT, R10, UR4, !P1 ;  /* 0x000000040a007c0c */ /* 0x000fe4000cf81270 */
[----:B------:R-:W-:Y:S01]  /*3c950*/  ISETP.LT.AND P6, PT, R7, UR10, !P3 ;  /* 0x0000000a07007c0c */ /* 0x000fe2000dfc1270 */
[----:B------:R-:W-:Y:S01]  /*3c960*/  VIADD R248, R6, 0xf ;  /* 0x0000000f06f87836 */ /* 0x000fe20000000000 */
[----:B------:R-:W-:Y:S01]  /*3c970*/  ISETP.LT.AND P5, PT, R9, UR6, !P1 ;  /* 0x0000000609007c0c */ /* 0x000fe2000cfa1270 */
[----:B------:R-:W-:Y:S01]  /*3c980*/  IMAD.WIDE R246, R0, 0x4, R208 ;  /* 0x0000000400f67825 */ /* 0x000fe200078e02d0 */
[----:B------:R-:W-:Y:S01]  /*3c990*/  ISETP.LT.AND P1, PT, R8, UR8, !P1 ;  /* 0x0000000808007c0c */ /* 0x000fe2000cf21270 */
[----:B------:R-:W-:Y:S01]  /*3c9a0*/  ULDC UR4, c[0x0][0x22c] ;  /* 0x00008b0000047ab9 */ /* 0x000fe20000000800 */
[----:B------:R-:W-:Y:S01]  /*3c9b0*/  ULDC UR6, c[0x0][0x228] ;  /* 0x00008a0000067ab9 */ /* 0x000fe20000000800 */
[----:B------:R-:W-:Y:S01]  /*3c9c0*/  ISETP.GE.AND P0, PT, R248, UR4, PT ;  /* 0x00000004f8007c0c */ /* 0x000fe2000bf06270 */
[----:B------:R-:W-:Y:S01]  /*3c9d0*/  ULDC UR4, c[0x0][0x228] ;  /* 0x00008a0000047ab9 */ /* 0x000fe20000000800 */
[----:B------:R-:W4:Y:S01]  /*3c9e0*/  LDL.LU R248, [R1+0x55c] ;  /* 0x00055c0001f87983 */ /* 0x000f220000300800 */
[----:B------:R-:W-:Y:S01]  /*3c9f0*/  ULDC UR8, c[0x0][0x228] ;  /* 0x00008a0000087ab9 */ /* 0x000fe20000000800 */
[----:B------:R-:W-:-:S02]  /*3ca00*/  ULDC UR10, c[0x0][0x228] ;  /* 0x00008a00000a7ab9 */ /* 0x000fc40000000800 */
[----:B---3--:R-:W-:Y:S04]  /*3ca10*/  @P4 STG.E desc[UR48][R2.64], R11 ;  /* 0x0000000b02004986 */ /* 0x008fe8000c101930 */
[----:B------:R-:W-:Y:S04]  /*3ca20*/  @P5 STG.E desc[UR48][R210.64], R251 ;  /* 0x000000fbd2005986 */ /* 0x000fe8000c101930 */
[----:B------:R1:W-:Y:S04]  /*3ca30*/  @P1 STG.E desc[UR48][R244.64], R250 ;  /* 0x000000faf4001986 */ /* 0x0003e8000c101930 */
[----:B------:R3:W-:Y:S04]  /*3ca40*/  @P6 STG.E desc[UR48][R246.64], R243 ;  /* 0x000000f3f6006986 */ /* 0x0007e8000c101930 */
[----:B-1----:R-:W4:Y:S04]  /*3ca50*/  LDL.LU R250, [R1+0x53c] ;  /* 0x00053c0001fa7983 */ /* 0x002f280000300800 */
[----:B---3--:R-:W3:Y:S04]  /*3ca60*/  LDL.LU R247, [R1+0x218] ;  /* 0x0002180001f77983 */ /* 0x008ee80000300800 */
[----:B------:R-:W3:Y:S01]  /*3ca70*/  LDL.LU R243, [R1+0x54c] ;  /* 0x00054c0001f37983 */ /* 0x000ee20000300800 */
[----:B------:R-:W-:Y:S01]  /*3ca80*/  ISETP.LT.AND P1, PT, R10, UR4, !P3 ;  /* 0x000000040a007c0c */ /* 0x000fe2000df21270 */
[----:B------:R-:W-:-:S02]  /*3ca90*/  ULDC UR4, c[0x0][0x228] ;  /* 0x00008a0000047ab9 */ /* 0x000fc40000000800 */
[----:B------:R-:W-:Y:S01]  /*3caa0*/  ISETP.LT.AND P4, PT, R9, UR4, !P3 ;  /* 0x0000000409007c0c */ /* 0x000fe2000df81270 */
[----:B------:R-:W-:Y:S01]  /*3cab0*/  IMAD.WIDE R210, R0, 0x4, R4 ;  /* 0x0000000400d27825 */ /* 0x000fe200078e0204 */
[----:B------:R-:W-:Y:S01]  /*3cac0*/  ISETP.LT.AND P3, PT, R8, UR6, !P3 ;  /* 0x0000000608007c0c */ /* 0x000fe2000df61270 */
[----:B------:R-:W-:Y:S02]  /*3cad0*/  ULDC UR4, c[0x0][0x22c] ;  /* 0x00008b0000047ab9 */ /* 0x000fe40000000800 */
[----:B------:R-:W-:Y:S01]  /*3cae0*/  VIADD R244, R6, 0x10 ;  /* 0x0000001006f47836 */ /* 0x000fe20000000000 */
[----:B------:R-:W-:Y:S01]  /*3caf0*/  ISETP.LT.AND P5, PT, R7, UR8, !P2 ;  /* 0x0000000807007c0c */ /* 0x000fe2000d7a1270 */
[C---:B------:R-:W-:Y:S01]  /*3cb00*/  IMAD.WIDE R2, R0.reuse, 0x4, R150 ;  /* 0x0000000400027825 */ /* 0x040fe200078e0296 */
[----:B------:R-:W-:Y:S01]  /*3cb10*/  IADD3 R11, R0, UR26, RZ ;  /* 0x0000001a000b7c10 */ /* 0x000fe2000fffe0ff */
[----:B------:R-:W-:Y:S01]  /*3cb20*/  ULDC UR6, c[0x0][0x228] ;  /* 0x00008a0000067ab9 */ /* 0x000fe20000000800 */
[----:B--2---:R1:W-:Y:S01]  /*3cb30*/  @P1 STG.E desc[UR48][R210.64], R249 ;  /* 0x000000f9d2001986 */ /* 0x0043e2000c101930 */
[----:B------:R-:W-:Y:S01]  /*3cb40*/  ISETP.GE.AND P1, PT, R244, UR4, PT ;  /* 0x00000004f4007c0c */ /* 0x000fe2000bf26270 */
[----:B------:R-:W-:Y:S01]  /*3cb50*/  ULDC UR4, c[0x0][0x228] ;  /* 0x00008a0000047ab9 */ /* 0x000fe20000000800 */
[----:B------:R-:W-:Y:S01]  /*3cb60*/  ISETP.LT.AND P6, PT, R10, UR10, !P2 ;  /* 0x0000000a0a007c0c */ /* 0x000fe2000d7c1270 */
[----:B----4-:R2:W-:Y:S01]  /*3cb70*/  @P4 STG.E desc[UR48][R2.64], R242 ;  /* 0x000000f202004986 */ /* 0x0105e2000c101930 */
[----:B------:R-:W-:Y:S01]  /*3cb80*/  ISETP.LT.AND P4, PT, R9, UR4, !P2 ;  /* 0x0000000409007c0c */ /* 0x000fe2000d781270 */
[----:B------:R-:W-:Y:S01]  /*3cb90*/  IMAD.WIDE R244, R11, 0x4, R4 ;  /* 0x000000040bf47825 */ /* 0x000fe200078e0204 */
[----:B------:R-:W-:Y:S01]  /*3cba0*/  ULDC UR4, c[0x0][0x228] ;  /* 0x00008a0000047ab9 */ /* 0x000fe20000000800 */
[----:B------:R-:W-:Y:S01]  /*3cbb0*/  ULDC UR8, c[0x0][0x228] ;  /* 0x00008a0000087ab9 */ /* 0x000fe20000000800 */
[----:B------:R-:W-:Y:S01]  /*3cbc0*/  ULDC UR10, c[0x0][0x228] ;  /* 0x00008a00000a7ab9 */ /* 0x000fe20000000800 */
[----:B-1----:R-:W-:-:S04]  /*3cbd0*/  IMAD.WIDE R210, R0, 0x4, R148 ;  /* 0x0000000400d27825 */ /* 0x002fc800078e0294 */
[C---:B--2---:R-:W-:Y:S01]  /*3cbe0*/  IMAD.WIDE R2, R11.reuse, 0x4, R208 ;  /* 0x000000040b027825 */ /* 0x044fe200078e02d0 */
[----:B------:R-:W2:Y:S04]  /*3cbf0*/  LDL.LU R242, [R1+0x40c] ;  /* 0x00040c0001f27983 */ /* 0x000ea80000300800 */
[----:B------:R-:W4:Y:S01]  /*3cc00*/  LDL.LU R251, [R1+0x11c] ;  /* 0x00011c0001fb7983 */ /* 0x000f220000300800 */
[----:B------:R-:W-:-:S03]  /*3cc10*/  VIADD R0, R11, UR26 ;  /* 0x0000001a0b007c36 */ /* 0x000fc60008000000 */
[----:B------:R-:W4:Y:S04]  /*3cc20*/  LDL.LU R249, [R1+0x1c] ;  /* 0x00001c0001f97983 */ /* 0x000f280000300800 */
[----:B---3--:R-:W-:Y:S04]  /*3cc30*/  @P3 STG.E desc[UR48][R210.64], R247 ;  /* 0x000000f7d2003986 */ /* 0x008fe8000c101930 */
[----:B------:R1:W-:Y:S04]  /*3cc40*/  @P5 STG.E desc[UR48][R2.64], R248 ;  /* 0x000000f802005986 */ /* 0x0003e8000c101930 */
[----:B------:R-:W-:Y:S01]  /*3cc50*/  @P6 STG.E desc[UR48][R244.64], R250 ;  /* 0x000000faf4006986 */ /* 0x000fe2000c101930 */
[----:B-1----:R-:W-:-:S05]  /*3cc60*/  IMAD.WIDE R2, R11, 0x4, R150 ;  /* 0x000000040b027825 */ /* 0x002fca00078e0296 */
[----:B------:R1:W-:Y:S04]  /*3cc70*/  @P4 STG.E desc[UR48][R2.64], R243 ;  /* 0x000000f302004986 */ /* 0x0003e8000c101930 */
[----:B-1----:R-:W3:Y:S01]  /*3cc80*/  LDL.LU R243, [R1+0x21c] ;  /* 0x00021c0001f37983 */ /* 0x002ee20000300800 */
[----:B------:R-:W-:-:S03]  /*3cc90*/  IMAD.WIDE R2, R11, 0x4, R148 ;  /* 0x000000040b027825 */ /* 0x000fc600078e0294 */
[----:B------:R-:W3:Y:S04]  /*3cca0*/  LDL.LU R250, [R1+0x570] ;  /* 0x0005700001fa7983 */ /* 0x000ee80000300800 */
[----:B------:R-:W4:Y:S01]  /*3ccb0*/  LDL.LU R11, [R1+0x31c] ;  /* 0x00031c00010b7983 */ /* 0x000f220000300800 */
[----:B------:R-:W-:Y:S01]  /*3ccc0*/  ISETP.LT.AND P2, PT, R8, UR4, !P2 ;  /* 0x0000000408007c0c */ /* 0x000fe2000d741270 */
[----:B------:R-:W-:Y:S01]  /*3ccd0*/  IMAD.WIDE R210, R0, 0x4, R208 ;  /* 0x0000000400d27825 */ /* 0x000fe200078e02d0 */
[----:B------:R-:W-:Y:S01]  /*3cce0*/  ISETP.LT.AND P3, PT, R7, UR6, !P0 ;  /* 0x0000000607007c0c */ /* 0x000fe2000c761270 */
[----:B------:R-:W-:Y:S01]  /*3ccf0*/  ULDC UR4, c[0x0][0x22c] ;  /* 0x00008b0000047ab9 */ /* 0x000fe20000000800 */
[----:B------:R-:W-:Y:S02]  /*3cd00*/  ISETP.LT.AND P5, PT, R10, UR8, !P0 ;  /* 0x000000080a007c0c */ /* 0x000fe4000c7a1270 */
[----:B------:R-:W-:Y:S01]  /*3cd10*/  IADD3 R248, R6, 0x11, RZ ;  /* 0x0000001106f87810 */ /* 0x000fe20007ffe0ff */
[----:B------:R-:W-:Y:S01]  /*3cd20*/  IMAD.WIDE R244, R0, 0x4, R4 ;  /* 0x0000000400f47825 */ /* 0x000fe200078e0204 */
[----:B------:R-:W-:Y:S01]  /*3cd30*/  ISETP.LT.AND P6, PT, R9, UR10, !P0 ;  /* 0x0000000a09007c0c */ /* 0x000fe2000c7c1270 */
[----:B------:R-:W-:Y:S01]  /*3cd40*/  ULDC UR6, c[0x0][0x228] ;  /* 0x00008a0000067ab9 */ /* 0x000fe20000000800 */
[----:B------:R-:W-:Y:S01]  /*3cd50*/  ISETP.GE.AND P4, PT, R248, UR4, PT ;  /* 0x00000004f8007c0c */ /* 0x000fe2000bf86270 */
[----:B------:R-:W-:Y:S01]  /*3cd60*/  IMAD.WIDE R246, R0, 0x4, R150 ;  /* 0x0000000400f67825 */ /* 0x000fe200078e0296 */
[----:B------:R-:W-:Y:S01]  /*3cd70*/  ULDC UR4, c[0x0][0x228] ;  /* 0x00008a0000047ab9 */ /* 0x000fe20000000800 */
[----:B--2---:R1:W-:Y:S01]  /*3cd80*/  @P2 STG.E desc[UR48][R2.64], R242 ;  /* 0x000000f202002986 */ /* 0x0043e2000c101930 */
[----:B------:R-:W-:Y:S01]  /*3cd90*/  ULDC UR8, c[0x0][0x228] ;  /* 0x00008a0000087ab9 */ /* 0x000fe20000000800 */
[----:B------:R-:W-:Y:S01]  /*3cda0*/  ULDC UR10, c[0x0][0x228] ;  /* 0x00008a00000a7ab9 */ /* 0x000fe20000000800 */
[----:B-1----:R-:W-:Y:S01]  /*3cdb0*/  VIADD R2, R6, 0x12 ;  /* 0x0000001206027836 */ /* 0x002fe20000000000 */
[----:B------:R-:W2:Y:S04]  /*3cdc0*/  LDL.LU R242, [R1+0x560] ;  /* 0x0005600001f27983 */ /* 0x000ea80000300800 */
[----:B----4-:R1:W-:Y:S01]  /*3cdd0*/  @P3 STG.E desc[UR48][R210.64], R11 ;  /* 0x0000000bd2003986 */ /* 0x0103e2000c101930 */
[----:B------:R-:W-:Y:S01]  /*3cde0*/  ISETP.LT.AND P3, PT, R8, UR4, !P0 ;  /* 0x0000000408007c0c */ /* 0x000fe2000c761270 */
[----:B------:R-:W-:-:S02]  /*3cdf0*/  ULDC UR4, c[0x0][0x22c] ;  /* 0x00008b0000047ab9 */ /* 0x000fc40000000800 */
[----:B------:R4:W-:Y:S01]  /*3ce00*/  @P5 STG.E desc[UR48][R244.64], R251 ;  /* 0x000000fbf4005986 */ /* 0x0009e2000c101930 */
[----:B------:R-:W-:Y:S01]  /*3ce10*/  ISETP.GE.AND P2, PT, R2, UR4, PT ;  /* 0x0000000402007c0c */ /* 0x000fe2000bf46270 */
[C---:B------:R-:W-:Y:S01]  /*3ce20*/  IMAD.WIDE R2, R0.reuse, 0x4, R148 ;  /* 0x0000000400027825 */ /* 0x040fe200078e0294 */
[----:B-1----:R-:W-:Y:S01]  /*3ce30*/  IADD3 R11, R0, UR26, RZ ;  /* 0x0000001a000b7c10 */ /* 0x002fe2000fffe0ff */
[----:B------:R1:W-:Y:S04]  /*3ce40*/  @P6 STG.E desc[UR48][R246.64], R249 ;  /* 0x000000f9f6006986 */ /* 0x0003e8000c101930 */
[----:B----4-:R-:W4:Y:S01]  /*3ce50*/  LDL.LU R251, [R1+0x410] ;  /* 0x0004100001fb7983 */ /* 0x010f220000300800 */
[----:B------:R-:W-:Y:S02]  /*3ce60*/  ISETP.LT.AND P0, PT, R7, UR6, !P1 ;  /* 0x0000000607007c0c */ /* 0x000fe4000cf01270 */
[----:B------:R-:W-:Y:S01]  /*3ce70*/  ISETP.LT.AND P5, PT, R10, UR8, !P1 ;  /* 0x000000080a007c0c */ /* 0x000fe2000cfa1270 */
[----:B------:R-:W-:Y:S01]  /*3ce80*/  VIADD R248, R6, 0x13 ;  /* 0x0000001306f87836 */ /* 0x000fe20000000000 */
[----:B------:R-:W-:Y:S01]  /*3ce90*/  ISETP.LT.AND P6, PT, R9, UR10, !P1 ;  /* 0x0000000a09007c0c */ /* 0x000fe2000cfc1270 */
[----:B------:R-:W-:Y:S01]  /*3cea0*/  IMAD.WIDE R210, R11, 0x4, R208 ;  /* 0x000000040bd27825 */ /* 0x000fe200078e02d0 */
[----:B---3--:R3:W-:Y:S01]  /*3ceb0*/  @P3 STG.E desc[UR48][R2.64], R243 ;  /* 0x000000f302003986 */ /* 0x0087e2000c101930 */
[----:B------:R-:W-:Y:S01]  /*3cec0*/  ULDC UR4, c[0x0][0x22c] ;  /* 0x00008b0000047ab9 */ /* 0x000fe20000000800 */
[----:B------:R-:W-:-:S02]  /*3ced0*/  ULDC UR6, c[0x0][0x228] ;  /* 0x00008a0000067ab9 */ /* 0x000fc40000000800 */
[----:B-1----:R-:W4:Y:S01]  /*3cee0*/  LDL.LU R249, [R1+0x320] ;  /* 0x0003200001f97983 */ /* 0x002f220000300800 */
[C---:B------:R-:W-:Y:S01]  /*3cef0*/  IMAD.WIDE R244, R11.reuse, 0x4, R4 ;  /* 0x000000040bf47825 */ /* 0x040fe200078e0204 */
[----:B------:R-:W-:Y:S01]  /*3cf00*/  ULDC UR8, c[0x0][0x228] ;  /* 0x00008a0000087ab9 */ /* 0x000fe20000000800 */
[----:B------:R-:W-:Y:S01]  /*3cf10*/  ULDC UR10, c[0x0][0x228] ;  /* 0x00008a00000a7ab9 */ /* 0x000fe20000000800 */
[----:B------:R-:W2:Y:S01]  /*3cf20*/  LDL.LU R0, [R1+0x580] ;  /* 0x0005800001007983 */ /* 0x000ea20000300800 */
[----:B------:R-:W-:-:S03]  /*3cf30*/  IMAD.WIDE R246, R11, 0x4, R150 ;  /* 0x000000040bf67825 */ /* 0x000fc600078e0296 */
[----:B---3--:R-:W3:Y:S01]  /*3cf40*/  LDL.LU R243, [R1+0x220] ;  /* 0x0002200001f37983 */ /* 0x008ee20000300800 */
[----:B------:R-:W-:Y:S01]  /*3cf50*/  ISETP.GE.AND P3, PT, R248, UR4, PT ;  /* 0x00000004f8007c0c */ /* 0x000fe2000bf66270 */
[----:B------:R-:W-:Y:S02]  /*3cf60*/  ULDC UR4, c[0x0][0x228] ;  /* 0x00008a0000047ab9 */ /* 0x000fe40000000800 */
[----:B------:R-:W3:Y:S01]  /*3cf70*/  LDL.LU R248, [R1+0x120] ;  /* 0x0001200001f87983 */ /* 0x000ee20000300800 */
[----:B------:R-:W-:Y:S01]  /*3cf80*/  ISETP.LT.AND P1, PT, R8, UR4, !P1 ;  /* 0x0000000408007c0c */ /* 0x000fe2000cf21270 */
[----:B------:R-:W-:Y:S01]  /*3cf90*/  ULDC UR4, c[0x0][0x228] ;  /* 0x00008a0000047ab9 */ /* 0x000fe20000000800 */
[----:B------:R-:W-:Y:S01]  /*3cfa0*/  IMAD.WIDE R2, R11, 0x4, R148 ;  /* 0x000000040b027825 */ /* 0x000fe200078e0294 */
[----:B--2---:R-:W-:Y:S04]  /*3cfb0*/  @P0 STG.E desc[UR48][R210.64], R0 ;  /* 0x00000000d2000986 */ /* 0x004fe8000c101930 */
[----:B------:R1:W-:Y:S04]  /*3cfc0*/  @P5 STG.E desc[UR48][R244.64], R250 ;  /* 0x000000faf4005986 */ /* 0x0003e8000c101930 */
[----:B------:R2:W-:Y:S04]  /*3cfd0*/  @P6 STG.E desc[UR48][R246.64], R242 ;  /* 0x000000f2f6006986 */ /* 0x0005e8000c101930 */
[----:B-1----:R-:W3:Y:S04]  /*3cfe0*/  LDL.LU R250, [R1+0x20] ;  /* 0x0000200001fa7983 */ /* 0x002ee80000300800 */
[----:B--2---:R-:W2:Y:S01]  /*3cff0*/  LDL.LU R242, [R1+0x584] ;  /* 0x0005840001f27983 */ /* 0x004ea20000300800 */
[----:B------:R-:W-:Y:S01]  /*3d000*/  ISETP.LT.AND P0, PT, R7, UR4, !P4 ;  /* 0x0000000407007c0c */ /* 0x000fe2000e701270 */
[----:B------:R-:W-:Y:S01]  /*3d010*/  VIADD R0, R11, UR26 ;  /* 0x0000001a0b007c36 */ /* 0x000fe20008000000 */
[----:B------:R-:W-:Y:S01]  /*3d020*/  ULDC UR4, c[0x0][0x228] ;  /* 0x00008a0000047ab9 */ /* 0x000fe20000000800 */
        /* <DEDUP_REMOVED lines=10> */
[----:B------:R-:W-:Y:S02]  /*3d0d0*/  ISETP.LT.AND P0, PT, R7, UR4, !P2 ;  /* 0x0000000407007c0c */ /* 0x000fe4000d701270 */
[C---:B------:R-:W-:Y:S01]  /*3d0e0*/  IADD3 R11, R0.reuse, UR26, RZ ;  /* 0x0000001a000b7c10 */ /* 0x040fe2000fffe0ff */
[----:B------:R-:W-:Y:S01]  /*3d0f0*/  ULDC UR6, c[0x0][0x228] ;  /* 0x00008a0000067ab9 */ /* 0x000fe20000000800 */
[C---:B-1----:R-:W-:Y:S01]  /*3d100*/  IMAD.WIDE R2, R0.reuse, 0x4, R4 ;  /* 0x0000000400027825 */ /* 0x042fe200078e0204 */
[----:B------:R-:W2:Y:S01]  /*3d110*/  LDL.LU R251, [R1+0x574] ;  /* 0x0005740001fb7983 */ /* 0x000ea20000300800 */
[----:B------:R-:W-:Y:S01]  /*3d120*/  ULDC UR4, c[0x0][0x228] ;  /* 0x00008a0000047ab9 */ /* 0x000fe20000000800 */
[----:B------:R-:W-:Y:S01]  /*3d130*/  ULDC UR8, c[0x0][0x228] ;  /* 0x00008a0000087ab9 */ /* 0x000fe20000000800 */
[C---:B----4-:R-:W-:Y:S01]  /*3d140*/  IMAD.WIDE R210, R0.reuse, 0x4, R150 ;  /* 0x0000000400d27825 */ /* 0x050fe200078e0296 */
[----:B---3--:R1:W-:Y:S03]  /*3d150*/  @P6 STG.E desc[UR48][R2.64], R243 ;  /* 0x000000f302006986 */ /* 0x0083e6000c101930 */
[----:B------:R-:W-:Y:S01]  /*3d160*/  IMAD.WIDE R244, R0, 0x4, R148 ;  /* 0x0000000400f47825 */ /* 0x000fe200078e0294 */
[----:B------:R-:W3:Y:S01]  /*3d170*/  LDL.LU R249, [R1+0x564] ;  /* 0x0005640001f97983 */ /* 0x000ee20000300800 */
[----:B------:R-:W-:-:S03]  /*3d180*/  IADD3 R0, R11, UR26, RZ ;  /* 0x0000001a0b007c10 */ /* 0x000fc6000fffe0ff */
[----:B------:R4:W-:Y:S01]  /*3d190*/  @P5 STG.E desc[UR48][R210.64], R248 ;  /* 0x000000f8d2005986 */ /* 0x0009e2000c101930 */
[----:B-1----:R-:W-:-:S03]  /*3d1a0*/  IMAD.WIDE R2, R11, 0x4, R208 ;  /* 0x000000040b027825 */ /* 0x002fc600078e02d0 */
[----:B------:R-:W3:Y:S01]  /*3d1b0*/  LDL.LU R243, [R1+0x324] ;  /* 0x0003240001f37983 */ /* 0x000ee20000300800 */
[----:B----4-:R-:W-:-:S03]  /*3d1c0*/  IMAD.WIDE R210, R11, 0x4, R150 ;  /* 0x000000040bd27825 */ /* 0x010fc600078e0296 */
[----:B------:R1:W-:Y:S04]  /*3d1d0*/  @P4 STG.E desc[UR48][R244.64], R250 ;  /* 0x000000faf4004986 */ /* 0x0003e8000c101930 */
[----:B--2---:R2:W-:Y:S04]  /*3d1e0*/  @P0 STG.E desc[UR48][R2.64], R242 ;  /* 0x000000f202000986 */ /* 0x0045e8000c101930 */
[----:B-1----:R-:W4:Y:S01]  /*3d1f0*/  LDL.LU R250, [R1+0x224] ;  /* 0x0002240001fa7983 */ /* 0x002f220000300800 */
[----:B------:R-:W-:-:S03]  /*3d200*/  IMAD.WIDE R244, R11, 0x4, R148 ;  /* 0x000000040bf47825 */ /* 0x000fc600078e0294 */
[----:B--2---:R-:W2:Y:S01]  /*3d210*/  LDL.LU R242, [R1+0x124] ;  /* 0x0001240001f27983 */ /* 0x004ea20000300800 */
[----:B------:R-:W-:-:S03]  /*3d220*/  IMAD.WIDE R2, R11, 0x4, R4 ;  /* 0x000000040b027825 */ /* 0x000fc600078e0204 */
[----:B------:R-:W4:Y:S01]  /*3d230*/  LDL.LU R11, [R1+0x414] ;  /* 0x00041400010b7983 */ /* 0x000f220000300800 */
[----:B------:R-:W-:Y:S01]  /*3d240*/  ISETP.LT.AND P4, PT, R10, UR4, !P2 ;  /* 0x000000040a007c0c */ /* 0x000fe2000d781270 */
[----:B------:R-:W-:Y:S01]  /*3d250*/  VIADD R248, R6, 0x15 ;  /* 0x0000001506f87836 */ /* 0x000fe20000000000 */
[----:B------:R-:W-:Y:S01]  /*3d260*/  ISETP.LT.AND P5, PT, R9, UR6, !P2 ;  /* 0x0000000609007c0c */ /* 0x000fe2000d7a1270 */
[----:B------:R-:W-:Y:S01]  /*3d270*/  ULDC UR4, c[0x0][0x22c] ;  /* 0x00008b0000047ab9 */ /* 0x000fe20000000800 */
[----:B------:R-:W-:Y:S02]  /*3d280*/  ISETP.LT.AND P2, PT, R8, UR8, !P2 ;  /* 0x0000000808007c0c */ /* 0x000fe4000d741270 */
[----:B------:R-:W-:Y:S01]  /*3d290*/  ISETP.LT.AND P6, PT, R7, UR10, !P3 ;  /* 0x0000000a07007c0c */ /* 0x000fe2000dfc1270 */
[----:B------:R-:W-:Y:S01]  /*3d2a0*/  IMAD.WIDE R246, R0, 0x4, R208 ;  /* 0x0000000400f67825 */ /* 0x000fe200078e02d0 */
[----:B------:R-:W-:Y:S01]  /*3d2b0*/  ISETP.GE.AND P0, PT, R248, UR4, PT ;  /* 0x00000004f8007c0c */ /* 0x000fe2000bf06270 */
[----:B------:R-:W-:Y:S01]  /*3d2c0*/  ULDC UR4, c[0x0][0x228] ;  /* 0x00008a0000047ab9 */ /* 0x000fe20000000800 */
[----:B------:R-:W2:Y:S01]  /*3d2d0*/  LDL.LU R248, [R1+0x24] ;  /* 0x0000240001f87983 */ /* 0x000ea20000300800 */
[----:B------:R-:W-:Y:S01]  /*3d2e0*/  ULDC UR6, c[0x0][0x228] ;  /* 0x00008a0000067ab9 */ /* 0x000fe20000000800 */
[----:B------:R-:W-:Y:S01]  /*3d2f0*/  ULDC UR8, c[0x0][0x228] ;  /* 0x00008a0000087ab9 */ /* 0x000fe20000000800 */
[----:B------:R-:W-:Y:S01]  /*3d300*/  ULDC UR10, c[0x0][0x228] ;  /* 0x00008a00000a7ab9 */ /* 0x000fe20000000800 */
[----:B------:R1:W-:Y:S04]  /*3d310*/  @P4 STG.E desc[UR48][R2.64], R251 ;  /* 0x000000fb02004986 */ /* 0x0003e8000c101930 */
[----:B---3--:R3:W-:Y:S04]  /*3d320*/  @P5 STG.E desc[UR48][R210.64], R249 ;  /* 0x000000f9d2005986 */ /* 0x0087e8000c101930 */
[----:B-1----:R-:W2:Y:S04]  /*3d330*/  LDL.LU R251, [R1+0x588] ;  /* 0x0005880001fb7983 */ /* 0x002ea80000300800 */
[----:B---3--:R-:W3:Y:S04]  /*3d340*/  LDL.LU R249, [R1+0x578] ;  /* 0x0005780001f97983 */ /* 0x008ee80000300800 */
[----:B----4-:R-:W-:Y:S04]  /*3d350*/  @P2 STG.E desc[UR48][R244.64], R11 ;  /* 0x0000000bf4002986 */ /* 0x010fe8000c101930 */
[----:B------:R1:W-:Y:S04]  /*3d360*/  @P6 STG.E desc[UR48][R246.64], R243 ;  /* 0x000000f3f6006986 */ /* 0x0003e8000c101930 */
[----:B-1----:R-:W4:Y:S01]  /*3d370*/  LDL.LU R243, [R1+0x568] ;  /* 0x0005680001f37983 */ /* 0x002f220000300800 */
        /* <DEDUP_REMOVED lines=11> */
[----:B------:R1:W-:Y:S01]  /*3d430*/  @P2 STG.E desc[UR48][R210.64], R250 ;  /* 0x000000fad2002986 */ /* 0x0003e2000c101930 */
[----:B------:R-:W-:Y:S01]  /*3d440*/  ISETP.GE.AND P2, PT, R244, UR4, PT ;  /* 0x00000004f4007c0c */ /* 0x000fe2000bf46270 */
[----:B------:R-:W-:Y:S01]  /*3d450*/  ULDC UR4, c[0x0][0x228] ;  /* 0x00008a0000047ab9 */ /* 0x000fe20000000800 */
[----:B------:R-:W-:Y:S01]  /*3d460*/  ISETP.LT.AND P6, PT, R10, UR10, !P1 ;  /* 0x0000000a0a007c0c */ /* 0x000fe2000cfc1270 */
[----:B--2---:R2:W-:Y:S01]  /*3d470*/  @P4 STG.E desc[UR48][R2.64], R242 ;  /* 0x000000f202004986 */ /* 0x0045e2000c101930 */
[----:B------:R-:W-:Y:S01]  /*3d480*/  ISETP.LT.AND P4, PT, R9, UR4, !P1 ;  /* 0x0000000409007c0c */ /* 0x000fe2000cf81270 */
[C---:B------:R-:W-:Y:S01]  /*3d490*/  IMAD.WIDE R244, R11.reuse, 0x4, R4 ;  /* 0x000000040bf47825 */ /* 0x040fe200078e0204 */
[----:B------:R-:W-:Y:S01]  /*3d4a0*/  ULDC UR4, c[0x0][0x228] ;  /* 0x00008a0000047ab9 */ /* 0x000fe20000000800 */
[----:B------:R-:W-:Y:S01]  /*3d4b0*/  ULDC UR8, c[0x0][0x228] ;  /* 0x00008a0000087ab9 */ /* 0x000fe20000000800 */
[----:B------:R-:W-:Y:S01]  /*3d4c0*/  ULDC UR10, c[0x0][0x228] ;  /* 0x00008a00000a7ab9 */ /* 0x000fe20000000800 */
[----:B-1----:R-:W-:Y:S01]  /*3d4d0*/  IMAD.WIDE R210, R0, 0x4, R148 ;  /* 0x0000000400d27825 */ /* 0x002fe200078e0294 */
[----:B------:R-:W4:Y:S03]  /*3d4e0*/  LDL.LU R250, [R1+0x228] ;  /* 0x0002280001fa7983 */ /* 0x000f260000300800 */
[----:B--2---:R-:W-:Y:S01]  /*3d4f0*/  IMAD.WIDE R2, R11, 0x4, R208 ;  /* 0x000000040b027825 */ /* 0x004fe200078e02d0 */
[----:B------:R1:W-:Y:S04]  /*3d500*/  @P3 STG.E desc[UR48][R210.64], R248 ;  /* 0x000000f8d2003986 */ /* 0x0003e8000c101930 */
[----:B------:R2:W-:Y:S01]  /*3d510*/  @P5 STG.E desc[UR48][R2.64], R251 ;  /* 0x000000fb02005986 */ /* 0x0005e2000c101930 */
[----:B------:R-:W-:Y:S01]  /*3d520*/  ISETP.LT.AND P1, PT, R8, UR4, !P1 ;  /* 0x0000000408007c0c */ /* 0x000fe2000cf21270 */
[----:B------:R-:W-:-:S02]  /*3d530*/  ULDC UR4, c[0x0][0x22c] ;  /* 0x00008b0000047ab9 */ /* 0x000fc40000000800 */
[----:B------:R-:W4:Y:S01]  /*3d540*/  LDL.LU R242, [R1+0x128] ;  /* 0x0001280001f27983 */ /* 0x000f220000300800 */
[----:B-1----:R-:W-:Y:S01]  /*3d550*/  IADD3 R248, R6, 0x17, RZ ;  /* 0x0000001706f87810 */ /* 0x002fe20007ffe0ff */
[C---:B--2---:R-:W-:Y:S02]  /*3d560*/  IMAD.WIDE R2, R11.reuse, 0x4, R150 ;  /* 0x000000040b027825 */ /* 0x044fe400078e0296 */
[----:B---3--:R1:W-:Y:S04]  /*3d570*/  @P6 STG.E desc[UR48][R244.64], R249 ;  /* 0x000000f9f4006986 */ /* 0x0083e8000c101930 */
[----:B------:R-:W2:Y:S01]  /*3d580*/  LDL.LU R251, [R1+0x58c] ;  /* 0x00058c0001fb7983 */ /* 0x000ea20000300800 */
[----:B------:R-:W-:-:S03]  /*3d590*/  VIADD R0, R11, UR26 ;  /* 0x0000001a0b007c36 */ /* 0x000fc60008000000 */
[----:B-1----:R-:W3:Y:S04]  /*3d5a0*/  LDL.LU R249, [R1+0x57c] ;  /* 0x00057c0001f97983 */ /* 0x002ee80000300800 */
[----:B----4-:R1:W-:Y:S01]  /*3d5b0*/  @P4 STG.E desc[UR48][R2.64], R243 ;  /* 0x000000f302004986 */ /* 0x0103e2000c101930 */
[----:B------:R-:W-:Y:S02]  /*3d5c0*/  ISETP.GE.AND P4, PT, R248, UR4, PT ;  /* 0x00000004f8007c0c */ /* 0x000fe4000bf86270 */
[----:B------:R-:W-:Y:S02]  /*3d5d0*/  ISETP.LT.AND P3, PT, R7, UR6, !P0 ;  /* 0x0000000607007c0c */ /* 0x000fe4000c761270 */
[----:B------:R-:W-:Y:S02]  /*3d5e0*/  ISETP.LT.AND P5, PT, R10, UR8, !P0 ;  /* 0x000000080a007c0c */ /* 0x000fe4000c7a1270 */
[----:B------:R-:W-:Y:S01]  /*3d5f0*/  ISETP.LT.AND P6, PT, R9, UR10, !P0 ;  /* 0x0000000a09007c0c */ /* 0x000fe2000c7c1270 */
[----:B------:R-:W-:Y:S01]  /*3d600*/  IMAD.WIDE R210, R0, 0x4, R208 ;  /* 0x0000000400d27825 */ /* 0x000fe200078e02d0 */
[----:B------:R-:W-:Y:S01]  /*3d610*/  ULDC UR4, c[0x0][0x228] ;  /* 0x00008a0000047ab9 */ /* 0x000fe20000000800 */
[----:B------:R-:W-:Y:S01]  /*3d620*/  ULDC UR6, c[0x0][0x228] ;  /* 0x00008a0000067ab9 */ /* 0x000fe20000000800 */
[----:B------:R-:W-:Y:S01]  /*3d630*/  ULDC UR8, c[0x0][0x228] ;  /* 0x00008a0000087ab9 */ /* 0x000fe20000000800 */
[----:B-1----:R-:W4:Y:S01]  /*3d640*/  LDL.LU R243, [R1+0x56c] ;  /* 0x00056c0001f37983 */ /* 0x002f220000300800 */
[----:B------:R-:W-:Y:S01]  /*3d650*/  IMAD.WIDE R2, R11, 0x4, R148 ;  /* 0x000000040b027825 */ /* 0x000fe200078e0294 */
[----:B------:R-:W-:-:S02]  /*3d660*/  ULDC UR10, c[0x0][0x228] ;  /* 0x00008a00000a7ab9 */ /* 0x000fc40000000800 */
[----:B------:R-:W2:Y:S04]  /*3d670*/  LDL.LU R11, [R1+0x328] ;  /* 0x00032800010b7983 */ /* 0x000ea80000300800 */
[----:B------:R-:W3:Y:S01]  /*3d680*/  LDL.LU R248, [R1+0x418] ;  /* 0x0004180001f87983 */ /* 0x000ee20000300800 */
[----:B------:R-:W-:-:S04]  /*3d690*/  IMAD.WIDE R244, R0, 0x4, R4 ;  /* 0x0000000400f47825 */ /* 0x000fc800078e0204 */
[----:B------:R-:W-:Y:S01]  /*3d6a0*/  IMAD.WIDE R246, R0, 0x4, R150 ;  /* 0x0000000400f67825 */ /* 0x000fe200078e0296 */
[----:B---3--:R1:W-:Y:S04]  /*3d6b0*/  @P1 STG.E desc[UR48][R2.64], R248 ;  /* 0x000000f802001986 */ /* 0x0083e8000c101930 */
[----:B--2---:R2:W-:Y:S01]  /*3d6c0*/  @P3 STG.E desc[UR48][R210.64], R11 ;  /* 0x0000000bd2003986 */ /* 0x0045e2000c101930 */
        /* <DEDUP_REMOVED lines=71> */
[----:B------:R-:W-:Y:S01]  /*3db40*/  ISETP.LT.AND P4, PT, R10, UR4, !P1 ;  /* 0x000000040a007c0c */ /* 0x000fe2000cf81270 */
[----:B------:R-:W-:Y:S01]  /*3db50*/  VIADD R248, R6, 0x1b ;  /* 0x0000001b06f87836 */ /* 0x000fe20000000000 */
[----:B------:R-:W-:Y:S01]  /*3db60*/  ISETP.LT.AND P5, PT, R9, UR6, !P1 ;  /* 0x0000000609007c0c */ /* 0x000fe2000cfa1270 */
[----:B------:R-:W-:Y:S01]  /*3db70*/  ULDC UR4, c[0x0][0x22c] ;  /* 0x00008b0000047ab9 */ /* 0x000fe20000000800 */
[----:B------:R-:W-:Y:S01]  /*3db80*/  ISETP.LT.AND P1, PT, R8, UR8, !P1 ;  /* 0x0000000808007c0c */ /* 0x000fe2000cf21270 */
[----:B------:R-:W-:Y:S01]  /*3db90*/  IMAD.WIDE R246, R0, 0x4, R208 ;  /* 0x0000000400f67825 */ /* 0x000fe200078e02d0 */
[----:B------:R-:W-:Y:S01]  /*3dba0*/  ISETP.GE.AND P0, PT, R248, UR4, PT ;  /* 0x00000004f8007c0c */ /* 0x000fe2000bf06270 */
[----:B------:R-:W-:Y:S01]  /*3dbb0*/  ULDC UR4, c[0x0][0x228] ;  /* 0x00008a0000047ab9 */ /* 0x000fe20000000800 */
[----:B------:R-:W-:Y:S01]  /*3dbc0*/  ISETP.LT.AND P6, PT, R7, UR10, !P3 ;  /* 0x0000000a07007c0c */ /* 0x000fe2000dfc1270 */
[----:B------:R-:W-:Y:S01]  /*3dbd0*/  ULDC UR6, c[0x0][0x228] ;  /* 0x00008a0000067ab9 */ /* 0x000fe20000000800 */
[----:B------:R-:W-:Y:S01]  /*3dbe0*/  ULDC UR8, c[0x0][0x228] ;  /* 0x00008a0000087ab9 */ /* 0x000fe20000000800 */
[----:B------:R-:W-:-:S02]  /*3dbf0*/  ULDC UR10, c[0x0][0x228] ;  /* 0x00008a00000a7ab9 */ /* 0x000fc40000000800 */
[----:B---3--:R1:W-:Y:S04]  /*3dc00*/  @P4 STG.E desc[UR48][R2.64], R11 ;  /* 0x0000000b02004986 */ /* 0x0083e8000c101930 */
[----:B------:R-:W-:Y:S04]  /*3dc10*/  @P5 STG.E desc[UR48][R210.64], R251 ;  /* 0x000000fbd2005986 */ /* 0x000fe8000c101930 */
[----:B------:R3:W-:Y:S01]  /*3dc20*/  @P1 STG.E desc[UR48][R244.64], R250 ;  /* 0x000000faf4001986 */ /* 0x0007e2000c101930 */
[----:B------:R-:W-:Y:S01]  /*3dc30*/  ISETP.LT.AND P1, PT, R10, UR4, !P3 ;  /* 0x000000040a007c0c */ /* 0x000fe2000df21270 */
[----:B------:R-:W-:Y:S01]  /*3dc40*/  ULDC UR4, c[0x0][0x228] ;  /* 0x00008a0000047ab9 */ /* 0x000fe20000000800 */
[----:B-1----:R-:W-:Y:S01]  /*3dc50*/  VIADD R3, R6, 0x1c ;  /* 0x0000001c06037836 */ /* 0x002fe20000000000 */
[----:B------:R-:W-:Y:S01]  /*3dc60*/  ISETP.LT.AND P4, PT, R9, UR4, !P3 ;  /* 0x0000000409007c0c */ /* 0x000fe2000df81270 */
[----:B------:R1:W-:Y:S01]  /*3dc70*/  @P6 STG.E desc[UR48][R246.64], R242 ;  /* 0x000000f2f6006986 */ /* 0x0003e2000c101930 */
[----:B------:R-:W-:-:S03]  /*3dc80*/  ULDC UR4, c[0x0][0x22c] ;  /* 0x00008b0000047ab9 */ /* 0x000fc60000000800 */
[----:B------:R-:W4:Y:S01]  /*3dc90*/  LDL.LU R11, [R1+0x594] ;  /* 0x00059400010b7983 */ /* 0x000f220000300800 */
[----:B---3--:R-:W-:-:S03]  /*3dca0*/  IMAD.WIDE R244, R0, 0x4, R4 ;  /* 0x0000000400f47825 */ /* 0x008fc600078e0204 */
[----:B------:R-:W3:Y:S04]  /*3dcb0*/  LDL.LU R250, [R1+0x5b4] ;  /* 0x0005b40001fa7983 */ /* 0x000ee80000300800 */
[----:B--2---:R2:W-:Y:S01]  /*3dcc0*/  @P1 STG.E desc[UR48][R244.64], R249 ;  /* 0x000000f9f4001986 */ /* 0x0045e2000c101930 */
[----:B------:R-:W-:Y:S01]  /*3dcd0*/  ISETP.GE.AND P1, PT, R3, UR4, PT ;  /* 0x0000000403007c0c */ /* 0x000fe2000bf26270 */
[----:B------:R-:W-:Y:S01]  /*3dce0*/  IMAD.WIDE R210, R0, 0x4, R150 ;  /* 0x0000000400d27825 */ /* 0x000fe200078e0296 */
[----:B------:R-:W-:Y:S01]  /*3dcf0*/  ISETP.LT.AND P3, PT, R8, UR6, !P3 ;  /* 0x0000000608007c0c */ /* 0x000fe2000df61270 */
[----:B-1----:R-:W3:Y:S01]  /*3dd00*/  LDL.LU R242, [R1+0x5a4] ;  /* 0x0005a40001f27983 */ /* 0x002ee20000300800 */
[----:B------:R-:W-:Y:S01]  /*3dd10*/  ISETP.LT.AND P5, PT, R7, UR8, !P2 ;  /* 0x0000000807007c0c */ /* 0x000fe2000d7a1270 */
[----:B------:R-:W-:Y:S01]  /*3dd20*/  ULDC UR4, c[0x0][0x228] ;  /* 0x00008a0000047ab9 */ /* 0x000fe20000000800 */
[----:B------:R-:W-:Y:S01]  /*3dd30*/  ISETP.LT.AND P6, PT, R10, UR10, !P2 ;  /* 0x0000000a0a007c0c */ /* 0x000fe2000d7c1270 */
[----:B------:R-:W3:Y:S01]  /*3dd40*/  LDL.LU R3, [R1+0x30] ;  /* 0x0000300001037983 */ /* 0x000ee20000300800 */
[C---:B------:R-:W-:Y:S01]  /*3dd50*/  IADD3 R2, R0.reuse, UR26, RZ ;  /* 0x0000001a00027c10 */ /* 0x040fe2000fffe0ff */
[----:B------:R-:W-:Y:S01]  /*3dd60*/  ULDC UR6, c[0x0][0x228] ;  /* 0x00008a0000067ab9 */ /* 0x000fe20000000800 */
[----:B------:R-:W-:Y:S01]  /*3dd70*/  ULDC UR8, c[0x0][0x228] ;  /* 0x00008a0000087ab9 */ /* 0x000fe20000000800 */
[----:B----4-:R1:W-:Y:S01]  /*3dd80*/  @P4 STG.E desc[UR48][R210.64], R243 ;  /* 0x000000f3d2004986 */ /* 0x0103e2000c101930 */
[----:B--2---:R-:W-:Y:S01]  /*3dd90*/  IMAD.WIDE R244, R0, 0x4, R148 ;  /* 0x0000000400f47825 */ /* 0x004fe200078e0294 */
[----:B------:R-:W-:-:S02]  /*3dda0*/  ULDC UR10, c[0x0][0x228] ;  /* 0x00008a00000a7ab9 */ /* 0x000fc40000000800 */
[----:B-1----:R-:W2:Y:S04]  /*3ddb0*/  LDL.LU R243, [R1+0x424] ;  /* 0x0004240001f37983 */ /* 0x002ea80000300800 */
[----:B------:R-:W4:Y:S04]  /*3ddc0*/  LDL.LU R248, [R1+0x334] ;  /* 0x0003340001f87983 */ /* 0x000f280000300800 */
[----:B------:R-:W4:Y:S04]  /*3ddd0*/  LDL.LU R251, [R1+0x234] ;  /* 0x0002340001fb7983 */ /* 0x000f280000300800 */
[----:B------:R-:W4:Y:S01]  /*3dde0*/  LDL.LU R249, [R1+0x134] ;  /* 0x0001340001f97983 */ /* 0x000f220000300800 */
[----:B------:R-:W-:Y:S01]  /*3ddf0*/  ISETP.LT.AND P4, PT, R9, UR4, !P2 ;  /* 0x0000000409007c0c */ /* 0x000fe2000d781270 */
[----:B------:R-:W-:Y:S01]  /*3de00*/  IMAD.WIDE R210, R2, 0x4, R208 ;  /* 0x0000000402d27825 */ /* 0x000fe200078e02d0 */
[----:B------:R-:W-:-:S02]  /*3de10*/  ULDC UR4, c[0x0][0x228] ;  /* 0x00008a0000047ab9 */ /* 0x000fc40000000800 */
[----:B------:R-:W-:Y:S01]  /*3de20*/  ISETP.LT.AND P2, PT, R8, UR4, !P2 ;  /* 0x0000000408007c0c */ /* 0x000fe2000d741270 */
[----:B------:R-:W-:Y:S01]  /*3de30*/  IMAD.WIDE R246, R2, 0x4, R4 ;  /* 0x0000000402f67825 */ /* 0x000fe200078e0204 */
[----:B------:R-:W-:-:S03]  /*3de40*/  ULDC UR4, c[0x0][0x22c] ;  /* 0x00008b0000047ab9 */ /* 0x000fc60000000800 */
[----:B------:R-:W-:Y:S01]  /*3de50*/  VIADD R0, R2, UR26 ;  /* 0x0000001a02007c36 */ /* 0x000fe20008000000 */
[----:B---3--:R-:W-:Y:S01]  /*3de60*/  @P3 STG.E desc[UR48][R244.64], R3 ;  /* 0x00000003f4003986 */ /* 0x008fe2000c101930 */
[----:B------:R-:W-:Y:S01]  /*3de70*/  ISETP.LT.AND P3, PT, R7, UR6, !P0 ;  /* 0x0000000607007c0c */ /* 0x000fe2000c761270 */
[----:B------:R-:W-:Y:S02]  /*3de80*/  ULDC UR6, c[0x0][0x228] ;  /* 0x00008a0000067ab9 */ /* 0x000fe40000000800 */
[----:B------:R1:W-:Y:S01]  /*3de90*/  @P5 STG.E desc[UR48][R210.64], R11 ;  /* 0x0000000bd2005986 */ /* 0x0003e2000c101930 */
[----:B------:R-:W-:Y:S01]  /*3dea0*/  ISETP.LT.AND P5, PT, R10, UR8, !P0 ;  /* 0x000000080a007c0c */ /* 0x000fe2000c7a1270 */
[----:B------:R-:W-:Y:S02]  /*3deb0*/  ULDC UR8, c[0x0][0x228] ;  /* 0x00008a0000087ab9 */ /* 0x000fe40000000800 */
[----:B------:R3:W-:Y:S01]  /*3dec0*/  @P6 STG.E desc[UR48][R246.64], R250 ;  /* 0x000000faf6006986 */ /* 0x0007e2000c101930 */
[----:B------:R-:W-:Y:S01]  /*3ded0*/  ISETP.LT.AND P6, PT, R9, UR10, !P0 ;  /* 0x0000000a09007c0c */ /* 0x000fe2000c7c1270 */
[----:B------:R-:W-:Y:S01]  /*3dee0*/  ULDC UR10, c[0x0][0x228] ;  /* 0x00008a00000a7ab9 */ /* 0x000fe20000000800 */
[----:B-1----:R-:W-:Y:S01]  /*3def0*/  IMAD.WIDE R210, R2, 0x4, R150 ;  /* 0x0000000402d27825 */ /* 0x002fe200078e0296 */
[----:B------:R-:W-:-:S03]  /*3df00*/  IADD3 R11, R6, 0x1d, RZ ;  /* 0x0000001d060b7810 */ /* 0x000fc60007ffe0ff */
[----:B------:R-:W-:Y:S01]  /*3df10*/  IMAD.WIDE R2, R2, 0x4, R148 ;  /* 0x0000000402027825 */ /* 0x000fe200078e0294 */
[----:B------:R1:W-:Y:S01]  /*3df20*/  @P4 STG.E desc[UR48][R210.64], R242 ;  /* 0x000000f2d2004986 */ /* 0x0003e2000c101930 */
[----:B------:R-:W-:Y:S01]  /*3df30*/  ISETP.GE.AND P4, PT, R11, UR4, PT ;  /* 0x000000040b007c0c */ /* 0x000fe2000bf86270 */
[----:B------:R-:W-:Y:S01]  /*3df40*/  ULDC UR4, c[0x0][0x228] ;  /* 0x00008a0000047ab9 */ /* 0x000fe20000000800 */
[C---:B------:R-:W-:Y:S01]  /*3df50*/  IMAD.WIDE R244, R0.reuse, 0x4, R4 ;  /* 0x0000000400f47825 */ /* 0x040fe200078e0204 */
[----:B--2---:R2:W-:Y:S03]  /*3df60*/  @P2 STG.E desc[UR48][R2.64], R243 ;  /* 0x000000f302002986 */ /* 0x0045e6000c101930 */
[----:B---3--:R-:W-:-:S04]  /*3df70*/  IMAD.WIDE R246, R0, 0x4, R150 ;  /* 0x0000000400f67825 */ /* 0x008fc800078e0296 */
[----:B-1----:R-:W-:Y:S01]  /*3df80*/  IMAD.WIDE R210, R0, 0x4, R208 ;  /* 0x0000000400d27825 */ /* 0x002fe200078e02d0 */
[----:B------:R-:W3:Y:S03]  /*3df90*/  LDL.LU R242, [R1+0x34] ;  /* 0x0000340001f27983 */ /* 0x000ee60000300800 */
[----:B--2---:R-:W-:Y:S01]  /*3dfa0*/  VIADD R2, R6, 0x1e ;  /* 0x0000001e06027836 */ /* 0x004fe20000000000 */
[----:B----4-:R-:W-:Y:S01]  /*3dfb0*/  @P3 STG.E desc[UR48][R210.64], R248 ;  /* 0x000000f8d2003986 */ /* 0x010fe2000c101930 */
[----:B------:R-:W-:Y:S01]  /*3dfc0*/  ISETP.LT.AND P3, PT, R8, UR4, !P0 ;  /* 0x0000000408007c0c */ /* 0x000fe2000c761270 */
[----:B------:R-:W-:Y:S02]  /*3dfd0*/  ULDC UR4, c[0x0][0x22c] ;  /* 0x00008b0000047ab9 */ /* 0x000fe40000000800 */
[----:B------:R-:W2:Y:S01]  /*3dfe0*/  LDL.LU R250, [R1+0x5b8] ;  /* 0x0005b80001fa7983 */ /* 0x000ea20000300800 */
[----:B------:R-:W-:Y:S01]  /*3dff0*/  ISETP.GE.AND P2, PT, R2, UR4, PT ;  /* 0x0000000402007c0c */ /* 0x000fe2000bf46270 */
[----:B------:R-:W-:-:S02]  /*3e000*/  IMAD.WIDE R2, R0, 0x4, R148 ;  /* 0x0000000400027825 */ /* 0x000fc400078e0294 */
[----:B------:R1:W-:Y:S01]  /*3e010*/  @P5 STG.E desc[UR48][R244.64], R251 ;  /* 0x000000fbf4005986 */ /* 0x0003e2000c101930 */
[----:B------:R-:W-:Y:S01]  /*3e020*/  IADD3 R11, R0, UR26, RZ ;  /* 0x0000001a000b7c10 */ /* 0x000fe2000fffe0ff */
[----:B------:R-:W-:Y:S02]  /*3e030*/  ULDC UR4, c[0x0][0x22c] ;  /* 0x00008b0000047ab9 */ /* 0x000fe40000000800 */
[----:B------:R-:W4:Y:S04]  /*3e040*/  LDL.LU R243, [R1+0x5a8] ;  /* 0x0005a80001f37983 */ /* 0x000f280000300800 */
[----:B------:R1:W-:Y:S04]  /*3e050*/  @P6 STG.E desc[UR48][R246.64], R249 ;  /* 0x000000f9f6006986 */ /* 0x0003e8000c101930 */
[----:B-1----:R-:W4:Y:S04]  /*3e060*/  LDL.LU R251, [R1+0x428] ;  /* 0x0004280001fb7983 */ /* 0x002f280000300800 */
[----:B------:R-:W4:Y:S04]  /*3e070*/  LDL.LU R249, [R1+0x338] ;  /* 0x0003380001f97983 */ /* 0x000f280000300800 */
[----:B------:R-:W2:Y:S01]  /*3e080*/  LDL.LU R0, [R1+0x598] ;  /* 0x0005980001007983 */ /* 0x000ea20000300800 */
[----:B------:R-:W-:-:S02]  /*3e090*/  ISETP.LT.AND P0, PT, R7, UR6, !P1 ;  /* 0x0000000607007c0c */ /* 0x000fc4000cf01270 */
[----:B------:R-:W-:Y:S01]  /*3e0a0*/  ISETP.LT.AND P5, PT, R10, UR8, !P1 ;  /* 0x000000080a007c0c */ /* 0x000fe2000cfa1270 */
[----:B------:R-:W-:Y:S01]  /*3e0b0*/  VIADD R248, R6, 0x1f ;  /* 0x0000001f06f87836 */ /* 0x000fe20000000000 */
[----:B------:R-:W-:Y:S01]  /*3e0c0*/  ISETP.LT.AND P6, PT, R9, UR10, !P1 ;  /* 0x0000000a09007c0c */ /* 0x000fe2000cfc1270 */
[C---:B------:R-:W-:Y:S01]  /*3e0d0*/  IMAD.WIDE R210, R11.reuse, 0x4, R208 ;  /* 0x000000040bd27825 */ /* 0x040fe200078e02d0 */
[----:B------:R-:W-:Y:S01]  /*3e0e0*/  ULDC UR6, c[0x0][0x228] ;  /* 0x00008a0000067ab9 */ /* 0x000fe20000000800 */
[----:B------:R-:W-:Y:S01]  /*3e0f0*/  ULDC UR8, c[0x0][0x228] ;  /* 0x00008a0000087ab9 */ /* 0x000fe20000000800 */
[----:B------:R-:W-:Y:S01]  /*3e100*/  ULDC UR10, c[0x0][0x228] ;  /* 0x00008a00000a7ab9 */ /* 0x000fe20000000800 */
[----:B------:R-:W-:-:S04]  /*3e110*/  IMAD.WIDE R244, R11, 0x4, R4 ;  /* 0x000000040bf47825 */ /* 0x000fc800078e0204 */
[----:B------:R-:W-:Y:S01]  /*3e120*/  IMAD.WIDE R246, R11, 0x4, R150 ;  /* 0x000000040bf67825 */ /* 0x000fe200078e0296 */
[----:B---3--:R1:W-:Y:S01]  /*3e130*/  @P3 STG.E desc[UR48][R2.64], R242 ;  /* 0x000000f202003986 */ /* 0x0083e2000c101930 */
[----:B------:R-:W-:Y:S01]  /*3e140*/  ISETP.GE.AND P3, PT, R248, UR4, PT ;  /* 0x00000004f8007c0c */ /* 0x000fe2000bf66270 */
[----:B------:R-:W-:Y:S02]  /*3e150*/  ULDC UR4, c[0x0][0x228] ;  /* 0x00008a0000047ab9 */ /* 0x000fe40000000800 */
[----:B-1----:R-:W3:Y:S04]  /*3e160*/  LDL.LU R242, [R1+0x238] ;  /* 0x0002380001f27983 */ /* 0x002ee80000300800 */
[----:B------:R-:W3:Y:S04]  /*3e170*/  LDL.LU R248, [R1+0x138] ;  /* 0x0001380001f87983 */ /* 0x000ee80000300800 */
[----:B--2---:R-:W-:Y:S04]  /*3e180*/  @P0 STG.E desc[UR48][R210.64], R0 ;  /* 0x00000000d2000986 */ /* 0x004fe8000c101930 */
[----:B------:R1:W-:Y:S04]  /*3e190*/  @P5 STG.E desc[UR48][R244.64], R250 ;  /* 0x000000faf4005986 */ /* 0x0003e8000c101930 */
[----:B----4-:R2:W-:Y:S04]  /*3e1a0*/  @P6 STG.E desc[UR48][R246.64], R243 ;  /* 0x000000f3f6006986 */ /* 0x0105e8000c101930 */
[----:B-1----:R-:W4:Y:S04]  /*3e1b0*/  LDL.LU R250, [R1+0x38] ;  /* 0x0000380001fa7983 */ /* 0x002f280000300800 */
[----:B--2---:R-:W2:Y:S01]  /*3e1c0*/  LDL.LU R243, [R1+0x59c] ;  /* 0x00059c0001f37983 */ /* 0x004ea20000300800 */
[----:B------:R-:W-:Y:S01]  /*3e1d0*/  ISETP.LT.AND P1, PT, R8, UR4, !P1 ;  /* 0x0000000408007c0c */ /* 0x000fe2000cf21270 */
[----:B------:R-:W-:-:S02]  /*3e1e0*/  ULDC UR4, c[0x0][0x228] ;  /* 0x00008a0000047ab9 */ /* 0x000fc40000000800 */
[----:B------:R-:W-:Y:S01]  /*3e1f0*/  ISETP.LT.AND P0, PT, R7, UR4, !P4 ;  /* 0x0000000407007c0c */ /* 0x000fe2000e701270 */
[C---:B------:R-:W-:Y:S01]  /*3e200*/  VIADD R0, R11.reuse, UR26 ;  /* 0x0000001a0b007c36 */ /* 0x040fe20008000000 */
[----:B------:R-:W-:Y:S01]  /*3e210*/  ULDC UR4, c[0x0][0x228] ;  /* 0x00008a0000047ab9 */ /* 0x000fe20000000800 */
[----:B------:R-:W-:Y:S01]  /*3e220*/  IMAD.WIDE R2, R11, 0x4, R148 ;  /* 0x000000040b027825 */ /* 0x000fe200078e0294 */
[----:B------:R-:W-:Y:S02]  /*3e230*/  IADD3 R244, R6, 0x20, RZ ;  /* 0x0000002006f47810 */ /* 0x000fe40007ffe0ff */
        /* <DEDUP_REMOVED lines=8> */
[----:B------:R1:W-:Y:S01]  /*3e2c0*/  @P0 STG.E desc[UR48][R210.64], R249 ;  /* 0x000000f9d2000986 */ /* 0x0003e2000c101930 */
[----:B------:R-:W-:-:S02]  /*3e2d0*/  ISETP.LT.AND P0, PT, R7, UR4, !P2 ;  /* 0x0000000407007c0c */ /* 0x000fc4000d701270 */
[C---:B------:R-:W-:Y:S01]  /*3e2e0*/  IADD3 R11, R0.reuse, UR26, RZ ;  /* 0x0000001a000b7c10 */ /* 0x040fe2000fffe0ff */
[----:B------:R-:W-:Y:S01]  /*3e2f0*/  ULDC UR6, c[0x0][0x228] ;  /* 0x00008a0000067ab9 */ /* 0x000fe20000000800 */
[C---:B-1----:R-:W-:Y:S01]  /*3e300*/  IMAD.WIDE R2, R0.reuse, 0x4, R4 ;  /* 0x0000000400027825 */ /* 0x042fe200078e0204 */
[----:B------:R-:W2:Y:S01]  /*3e310*/  LDL.LU R251, [R1+0x5bc] ;  /* 0x0005bc0001fb7983 */ /* 0x000ea20000300800 */
[----:B------:R-:W-:Y:S01]  /*3e320*/  ULDC UR4, c[0x0][0x228] ;  /* 0x00008a0000047ab9 */ /* 0x000fe20000000800 */
[----:B------:R-:W-:Y:S01]  /*3e330*/  ULDC UR8, c[0x0][0x228] ;  /* 0x00008a0000087ab9 */ /* 0x000fe20000000800 */
[C---:B------:R-:W-:Y:S01]  /*3e340*/  IMAD.WIDE R210, R0.reuse, 0x4, R150 ;  /* 0x0000000400d27825 */ /* 0x040fe200078e0296 */
[----:B------:R-:W2:Y:S03]  /*3e350*/  LDL.LU R249, [R1+0x5ac] ;  /* 0x0005ac0001f97983 */ /* 0x000ea60000300800 */
[----:B------:R-:W-:Y:S01]  /*3e360*/  IMAD.WIDE R244, R0, 0x4, R148 ;  /* 0x0000000400f47825 */ /* 0x000fe200078e0294 */
[C---:B------:R-:W-:Y:S01]  /*3e370*/  IADD3 R0, R11.reuse, UR26, RZ ;  /* 0x0000001a0b007c10 */ /* 0x040fe2000fffe0ff */
[----:B---3--:R1:W-:Y:S04]  /*3e380*/  @P6 STG.E desc[UR48][R2.64], R242 ;  /* 0x000000f202006986 */ /* 0x0083e8000c101930 */
[----:B------:R3:W-:Y:S01]  /*3e390*/  @P5 STG.E desc[UR48][R210.64], R248 ;  /* 0x000000f8d2005986 */ /* 0x0007e2000c101930 */
[----:B-1----:R-:W-:-:S03]  /*3e3a0*/  IMAD.WIDE R2, R11, 0x4, R208 ;  /* 0x000000040b027825 */ /* 0x002fc600078e02d0 */
[----:B------:R-:W2:Y:S01]  /*3e3b0*/  LDL.LU R242, [R1+0x33c] ;  /* 0x00033c0001f27983 */ /* 0x000ea20000300800 */
[----:B---3--:R-:W-:-:S03]  /*3e3c0*/  IMAD.WIDE R210, R11, 0x4, R150 ;  /* 0x000000040bd27825 */ /* 0x008fc600078e0296 */
[----:B----4-:R1:W-:Y:S04]  /*3e3d0*/  @P4 STG.E desc[UR48][R244.64], R250 ;  /* 0x000000faf4004986 */ /* 0x0103e8000c101930 */
[----:B--2---:R2:W-:Y:S04]  /*3e3e0*/  @P0 STG.E desc[UR48][R2.64], R243 ;  /* 0x000000f302000986 */ /* 0x0045e8000c101930 */
[----:B-1----:R-:W3:Y:S01]  /*3e3f0*/  LDL.LU R250, [R1+0x23c] ;  /* 0x00023c0001fa7983 */ /* 0x002ee20000300800 */
[----:B------:R-:W-:-:S03]  /*3e400*/  IMAD.WIDE R244, R11, 0x4, R148 ;  /* 0x000000040bf47825 */ /* 0x000fc600078e0294 */
[----:B--2---:R-:W2:Y:S01]  /*3e410*/  LDL.LU R243, [R1+0x13c] ;  /* 0x00013c0001f37983 */ /* 0x004ea20000300800 */
[----:B------:R-:W-:-:S03]  /*3e420*/  IMAD.WIDE R2, R11, 0x4, R4 ;  /* 0x000000040b027825 */ /* 0x000fc600078e0204 */
[----:B------:R-:W4:Y:S01]  /*3e430*/  LDL.LU R11, [R1+0x42c] ;  /* 0x00042c00010b7983 */ /* 0x000f220000300800 */
[----:B------:R-:W-:Y:S02]  /*3e440*/  ISETP.LT.AND P4, PT, R10, UR4, !P2 ;  /* 0x000000040a007c0c */ /* 0x000fe4000d781270 */
        /* <DEDUP_REMOVED lines=13> */
[----:B------:R1:W-:Y:S04]  /*3e520*/  @P5 STG.E desc[UR48][R210.64], R249 ;  /* 0x000000f9d2005986 */ /* 0x0003e8000c101930 */
[----:B-1----:R-:W2:Y:S04]  /*3e530*/  LDL.LU R251, [R1+0x5e0] ;  /* 0x0005e00001fb7983 */ /* 0x002ea80000300800 */
[----:B------:R-:W2:Y:S04]  /*3e540*/  LDL.LU R249, [R1+0x5c0] ;  /* 0x0005c00001f97983 */ /* 0x000ea80000300800 */
        /* <DEDUP_REMOVED lines=13> */
[----:B---3--:R1:W-:Y:S01]  /*3e620*/  @P2 STG.E desc[UR48][R2.64], R250 ;  /* 0x000000fa02002986 */ /* 0x0083e2000c101930 */
[----:B------:R-:W-:Y:S01]  /*3e630*/  ISETP.GE.AND P2, PT, R244, UR4, PT ;  /* 0x00000004f4007c0c */ /* 0x000fe2000bf46270 */
[----:B------:R-:W-:Y:S01]  /*3e640*/  ULDC UR4, c[0x0][0x228] ;  /* 0x00008a0000047ab9 */ /* 0x000fe20000000800 */
[----:B------:R-:W-:Y:S01]  /*3e650*/  ISETP.LT.AND P6, PT, R10, UR10, !P1 ;  /* 0x0000000a0a007c0c */ /* 0x000fe2000cfc1270 */
[----:B--2---:R2:W-:Y:S01]  /*3e660*/  @P4 STG.E desc[UR48][R210.64], R243 ;  /* 0x000000f3d2004986 */ /* 0x0045e2000c101930 */
[----:B------:R-:W-:Y:S01]  /*3e670*/  ISETP.LT.AND P4, PT, R9, UR4, !P1 ;  /* 0x0000000409007c0c */ /* 0x000fe2000cf81270 */
[----:B------:R-:W-:Y:S01]  /*3e680*/  ULDC UR4, c[0x0][0x228] ;  /* 0x00008a0000047ab9 */ /* 0x000fe20000000800 */
[C---:B------:R-:W-:Y:S01]  /*3e690*/  IADD3 R11, R0.reuse, UR26, RZ ;  /* 0x0000001a000b7c10 */ /* 0x040fe2000fffe0ff */
[----:B------:R-:W-:Y:S01]  /*3e6a0*/  ULDC UR8, c[0x0][0x228] ;  /* 0x00008a0000087ab9 */ /* 0x000fe20000000800 */
[----:B------:R-:W-:Y:S01]  /*3e6b0*/  ULDC UR10, c[0x0][0x228] ;  /* 0x00008a00000a7ab9 */ /* 0x000fe20000000800 */
[----:B-1----:R-:W-:Y:S01]  /*3e6c0*/  IMAD.WIDE R2, R0, 0x4, R148 ;  /* 0x0000000400027825 */ /* 0x002fe200078e0294 */
[----:B------:R-:W3:Y:S03]  /*3e6d0*/  LDL.LU R250, [R1+0x140] ;  /* 0x0001400001fa7983 */ /* 0x000ee60000300800 */
[C---:B--2---:R-:W-:Y:S01]  /*3e6e0*/  IMAD.WIDE R210, R11.reuse, 0x4, R208 ;  /* 0x000000040bd27825 */ /* 0x044fe200078e02d0 */
[----:B------:R1:W-:Y:S03]  /*3e6f0*/  @P3 STG.E desc[UR48][R2.64], R248 ;  /* 0x000000f802003986 */ /* 0x0003e6000c101930 */
[----:B------:R-:W-:Y:S01]  /*3e700*/  IMAD.WIDE R244, R11, 0x4, R4 ;  /* 0x000000040bf47825 */ /* 0x000fe200078e0204 */
[----:B------:R-:W2:Y:S01]  /*3e710*/  LDL.LU R243, [R1+0x40] ;  /* 0x0000400001f37983 */ /* 0x000ea20000300800 */
[----:B------:R-:W-:Y:S01]  /*3e720*/  ISETP.LT.AND P1, PT, R8, UR4, !P1 ;  /* 0x0000000408007c0c */ /* 0x000fe2000cf21270 */
[----:B------:R-:W-:-:S02]  /*3e730*/  ULDC UR4, c[0x0][0x22c] ;  /* 0x00008b0000047ab9 */ /* 0x000fc40000000800 */
[----:B------:R1:W-:Y:S02]  /*3e740*/  @P5 STG.E desc[UR48][R210.64], R251 ;  /* 0x000000fbd2005986 */ /* 0x0003e4000c101930 */
[C---:B-1----:R-:W-:Y:S01]  /*3e750*/  IMAD.WIDE R2, R11.reuse, 0x4, R150 ;  /* 0x000000040b027825 */ /* 0x042fe200078e0296 */
[----:B------:R-:W-:Y:S01]  /*3e760*/  IADD3 R248, R6, 0x23, RZ ;  /* 0x0000002306f87810 */ /* 0x000fe20007ffe0ff */
[----:B------:R1:W-:Y:S02]  /*3e770*/  @P6 STG.E desc[UR48][R244.64], R249 ;  /* 0x000000f9f4006986 */ /* 0x0003e4000c101930 */
[----:B------:R-:W-:Y:S02]  /*3e780*/  VIADD R0, R11, UR26 ;  /* 0x0000001a0b007c36 */ /* 0x000fe40008000000 */
[----:B------:R-:W2:Y:S04]  /*3e790*/  LDL.LU R251, [R1+0x5e4] ;  /* 0x0005e40001fb7983 */ /* 0x000ea80000300800 */
[----:B-1----:R-:W2:Y:S04]  /*3e7a0*/  LDL.LU R249, [R1+0x5c4] ;  /* 0x0005c40001f97983 */ /* 0x002ea80000300800 */
[----:B----4-:R1:W-:Y:S01]  /*3e7b0*/  @P4 STG.E desc[UR48][R2.64], R242 ;  /* 0x000000f202004986 */ /* 0x0103e2000c101930 */
[----:B------:R-:W-:-:S02]  /*3e7c0*/  ISETP.GE.AND P4, PT, R248, UR4, PT ;  /* 0x00000004f8007c0c */ /* 0x000fc4000bf86270 */
        /* <DEDUP_REMOVED lines=10> */
[----:B------:R-:W3:Y:S04]  /*3e870*/  LDL.LU R11, [R1+0x340] ;  /* 0x00034000010b7983 */ /* 0x000ee80000300800 */
[----:B------:R-:W2:Y:S01]  /*3e880*/  LDL.LU R248, [R1+0x430] ;  /* 0x0004300001f87983 */ /* 0x000ea20000300800 */
[----:B------:R-:W-:-:S04]  /*3e890*/  IMAD.WIDE R244, R0, 0x4, R4 ;  /* 0x0000000400f47825 */ /* 0x000fc800078e0204 */
[----:B------:R-:W-:Y:S01]  /*3e8a0*/  IMAD.WIDE R246, R0, 0x4, R150 ;  /* 0x0000000400f67825 */ /* 0x000fe200078e0296 */
        /* <DEDUP_REMOVED lines=397> */
[----:B--2---:R-:W2:Y:S01]  /*40180*/  LDL.LU R249, [R1+0x454] ;  /* 0x0004540001f97983 */ /* 0x004ea20000300800 */
[----:B------:R-:W-:Y:S01]  /*40190*/  IMAD.WIDE R244, R0, 0x4, R148 ;  /* 0x0000000400f47825 */ /* 0x000fe200078e0294 */
[----:B------:R-:W-:-:S02]  /*401a0*/  ULDC UR10, c[0x0][0x228] ;  /* 0x00008a00000a7ab9 */ /* 0x000fc40000000800 */
[----:B------:R-:W2:Y:S04]  /*401b0*/  LDL.LU R248, [R1+0x364] ;  /* 0x0003640001f87983 */ /* 0x000ea80000300800 */
[----:B----4-:R1:W-:Y:S04]  /*401c0*/  @P4 STG.E desc[UR48][R210.64], R243 ;  /* 0x000000f3d2004986 */ /* 0x0103e8000c101930 */
[----:B------:R-:W4:Y:S04]  /*401d0*/  LDL.LU R251, [R1+0x264] ;  /* 0x0002640001fb7983 */ /* 0x000f280000300800 */
[----:B-1----:R-:W4:Y:S01]  /*401e0*/  LDL.LU R243, [R1+0x164] ;  /* 0x0001640001f37983 */ /* 0x002f220000300800 */
        /* <DEDUP_REMOVED lines=28> */
[----:B------:R-:W-:Y:S01]  /*403b0*/  @P3 STG.E desc[UR48][R210.64], R248 ;  /* 0x000000f8d2003986 */ /* 0x000fe2000c101930 */
[----:B------:R-:W-:Y:S01]  /*403c0*/  ISETP.LT.AND P3, PT, R8, UR4, !P0 ;  /* 0x0000000408007c0c */ /* 0x000fe2000c761270 */
[----:B------:R-:W-:Y:S02]  /*403d0*/  ULDC UR4, c[0x0][0x22c] ;  /* 0x00008b0000047ab9 */ /* 0x000fe40000000800 */
[----:B------:R-:W2:Y:S01]  /*403e0*/  LDL.LU R250, [R1+0x648] ;  /* 0x0006480001fa7983 */ /* 0x000ea20000300800 */
[----:B------:R-:W-:Y:S01]  /*403f0*/  ISETP.GE.AND P2, PT, R2, UR4, PT ;  /* 0x0000000402007c0c */ /* 0x000fe2000bf46270 */
[----:B------:R-:W-:-:S02]  /*40400*/  IMAD.WIDE R2, R0, 0x4, R148 ;  /* 0x0000000400027825 */ /* 0x000fc400078e0294 */
[----:B----4-:R1:W-:Y:S01]  /*40410*/  @P5 STG.E desc[UR48][R244.64], R251 ;  /* 0x000000fbf4005986 */ /* 0x0103e2000c101930 */
        /* <DEDUP_REMOVED lines=9> */
[----:B------:R-:W-:Y:S02]  /*404b0*/  VIADD R248, R6, 0x37 ;  /* 0x0000003706f87836 */ /* 0x000fe40000000000 */
[----:B------:R-:W-:Y:S01]  /*404c0*/  IMAD.WIDE R210, R11, 0x4, R208 ;  /* 0x000000040bd27825 */ /* 0x000fe200078e02d0 */
[----:B------:R-:W-:Y:S01]  /*404d0*/  ISETP.LT.AND P6, PT, R9, UR10, !P1 ;  /* 0x0000000a09007c0c */ /* 0x000fe2000cfc1270 */
[----:B------:R-:W-:Y:S01]  /*404e0*/  ULDC UR6, c[0x0][0x228] ;  /* 0x00008a0000067ab9 */ /* 0x000fe20000000800 */
[----:B------:R-:W-:Y:S01]  /*404f0*/  ULDC UR8, c[0x0][0x228] ;  /* 0x00008a0000087ab9 */ /* 0x000fe20000000800 */
[----:B------:R-:W-:Y:S01]  /*40500*/  IMAD.WIDE R244, R11, 0x4, R4 ;  /* 0x000000040bf47825 */ /* 0x000fe200078e0204 */
[----:B------:R-:W-:-:S03]  /*40510*/  ULDC UR10, c[0x0][0x228] ;  /* 0x00008a00000a7ab9 */ /* 0x000fc60000000800 */
        /* <DEDUP_REMOVED lines=8> */
[----:B-1----:R-:W2:Y:S04]  /*405a0*/  LDL.LU R250, [R1+0x68] ;  /* 0x0000680001fa7983 */ /* 0x002ea80000300800 */
[----:B----4-:R1:W-:Y:S04]  /*405b0*/  @P6 STG.E desc[UR48][R246.64], R249 ;  /* 0x000000f9f6006986 */ /* 0x0103e8000c101930 */
[----:B-1----:R-:W4:Y:S01]  /*405c0*/  LDL.LU R249, [R1+0x62c] ;  /* 0x00062c0001f97983 */ /* 0x002f220000300800 */
[----:B------:R-:W-:Y:S01]  /*405d0*/  ISETP.LT.AND P1, PT, R8, UR4, !P1 ;  /* 0x0000000408007c0c */ /* 0x000fe2000cf21270 */
[----:B------:R-:W-:-:S02]  /*405e0*/  ULDC UR4, c[0x0][0x228] ;  /* 0x00008a0000047ab9 */ /* 0x000fc40000000800 */
[----:B------:R-:W-:Y:S01]  /*405f0*/  ISETP.LT.AND P0, PT, R7, UR4, !P4 ;  /* 0x0000000407007c0c */ /* 0x000fe2000e701270 */
[----:B------:R-:W-:Y:S01]  /*40600*/  ULDC UR4, c[0x0][0x228] ;  /* 0x00008a0000047ab9 */ /* 0x000fe20000000800 */
[C---:B------:R-:W-:Y:S01]  /*40610*/  VIADD R0, R11.reuse, UR26 ;  /* 0x0000001a0b007c36 */ /* 0x040fe20008000000 */
[----:B------:R-:W-:Y:S01]  /*40620*/  ISETP.LT.AND P6, PT, R10, UR6, !P4 ;  /* 0x000000060a007c0c */ /* 0x000fe2000e7c1270 */
[----:B------:R-:W-:Y:S01]  /*40630*/  IMAD.WIDE R2, R11, 0x4, R148 ;  /* 0x000000040b027825 */ /* 0x000fe200078e0294 */
[----:B------:R-:W-:Y:S01]  /*40640*/  ISETP.LT.AND P5, PT, R9, UR4, !P4 ;  /* 0x0000000409007c0c */ /* 0x000fe2000e7a1270 */
[----:B------:R-:W-:Y:S01]  /*40650*/  ULDC UR4, c[0x0][0x22c] ;  /* 0x00008b0000047ab9 */ /* 0x000fe20000000800 */
[----:B------:R-:W-:Y:S01]  /*40660*/  ISETP.LT.AND P4, PT, R8, UR8, !P4 ;  /* 0x0000000808007c0c */ /* 0x000fe2000e781270 */
[----:B------:R-:W-:Y:S01]  /*40670*/  IMAD.WIDE R210, R0, 0x4, R208 ;  /* 0x0000000400d27825 */ /* 0x000fe200078e02d0 */
[C---:B------:R-:W-:Y:S01]  /*40680*/  IADD3 R244, R6.reuse, 0x38, RZ ;  /* 0x0000003806f47810 */ /* 0x040fe20007ffe0ff */
[----:B------:R1:W-:Y:S01]  /*40690*/  @P1 STG.E desc[UR48][R2.64], R251 ;  /* 0x000000fb02001986 */ /* 0x0003e2000c101930 */
[----:B------:R-:W-:Y:S01]  /*406a0*/  ULDC UR6, c[0x0][0x228] ;  /* 0x00008a0000067ab9 */ /* 0x000fe20000000800 */
[----:B------:R-:W-:Y:S01]  /*406b0*/  VIADD R11, R6, 0x39 ;  /* 0x00000039060b7836 */ /* 0x000fe20000000000 */
[----:B------:R-:W-:Y:S01]  /*406c0*/  ISETP.GE.AND P1, PT, R244, UR4, PT ;  /* 0x00000004f4007c0c */ /* 0x000fe2000bf26270 */
[----:B------:R1:W-:Y:S01]  /*406d0*/  @P0 STG.E desc[UR48][R210.64], R243 ;  /* 0x000000f3d2000986 */ /* 0x0003e2000c101930 */
[----:B------:R-:W-:Y:S01]  /*406e0*/  IMAD.WIDE R244, R0, 0x4, R148 ;  /* 0x0000000400f47825 */ /* 0x000fe200078e0294 */
[----:B------:R-:W-:Y:S01]  /*406f0*/  ULDC UR4, c[0x0][0x228] ;  /* 0x00008a0000047ab9 */ /* 0x000fe20000000800 */
[----:B------:R-:W-:-:S02]  /*40700*/  ULDC UR8, c[0x0][0x228] ;  /* 0x00008a0000087ab9 */ /* 0x000fc40000000800 */
[C---:B-1----:R-:W-:Y:S01]  /*40710*/  IMAD.WIDE R2, R0.reuse, 0x4, R4 ;  /* 0x0000000400027825 */ /* 0x042fe200078e0204 */
[----:B------:R-:W4:Y:S03]  /*40720*/  LDL.LU R251, [R1+0x64c] ;  /* 0x00064c0001fb7983 */ /* 0x000f260000300800 */
[----:B------:R-:W-:Y:S01]  /*40730*/  IMAD.WIDE R210, R0, 0x4, R150 ;  /* 0x0000000400d27825 */ /* 0x000fe200078e0296 */
[----:B------:R-:W-:Y:S01]  /*40740*/  ISETP.LT.AND P0, PT, R7, UR4, !P2 ;  /* 0x0000000407007c0c */ /* 0x000fe2000d701270 */
[----:B------:R-:W-:Y:S01]  /*40750*/  ULDC UR4, c[0x0][0x228] ;  /* 0x00008a0000047ab9 */ /* 0x000fe20000000800 */
[----:B------:R-:W4:Y:S04]  /*40760*/  LDL.LU R243, [R1+0x63c] ;  /* 0x00063c0001f37983 */ /* 0x000f280000300800 */
[----:B---3--:R1:W-:Y:S04]  /*40770*/  @P6 STG.E desc[UR48][R2.64], R242 ;  /* 0x000000f202006986 */ /* 0x0083e8000c101930 */
[----:B------:R-:W-:Y:S04]  /*40780*/  @P5 STG.E desc[UR48][R210.64], R248 ;  /* 0x000000f8d2005986 */ /* 0x000fe8000c101930 */
[----:B-1----:R-:W3:Y:S04]  /*40790*/  LDL.LU R242, [R1+0x36c] ;  /* 0x00036c0001f27983 */ /* 0x002ee80000300800 */
[----:B--2---:R1:W-:Y:S01]  /*407a0*/  @P4 STG.E desc[UR48][R244.64], R250 ;  /* 0x000000faf4004986 */ /* 0x0043e2000c101930 */
[----:B------:R-:W-:Y:S01]  /*407b0*/  ISETP.LT.AND P4, PT, R10, UR4, !P2 ;  /* 0x000000040a007c0c */ /* 0x000fe2000d781270 */
[----:B------:R-:W-:Y:S01]  /*407c0*/  ULDC UR4, c[0x0][0x22c] ;  /* 0x00008b0000047ab9 */ /* 0x000fe20000000800 */
[----:B-1----:R-:W-:Y:S01]  /*407d0*/  IADD3 R244, R0, UR26, RZ ;  /* 0x0000001a00f47c10 */ /* 0x002fe2000fffe0ff */
[----:B------:R-:W2:Y:S04]  /*407e0*/  LDL.LU R250, [R1+0x26c] ;  /* 0x00026c0001fa7983 */ /* 0x000ea80000300800 */
[----:B------:R-:W-:-:S05]  /*407f0*/  IMAD.WIDE R2, R244, 0x4, R208 ;  /* 0x00000004f4027825 */ /* 0x000fca00078e02d0 */
[----:B----4-:R1:W-:Y:S01]  /*40800*/  @P0 STG.E desc[UR48][R2.64], R249 ;  /* 0x000000f902000986 */ /* 0x0103e2000c101930 */
[----:B------:R-:W-:Y:S02]  /*40810*/  ISETP.GE.AND P0, PT, R11, UR4, PT ;  /* 0x000000040b007c0c */ /* 0x000fe4000bf06270 */
[----:B------:R-:W-:Y:S02]  /*40820*/  ISETP.LT.AND P5, PT, R9, UR6, !P2 ;  /* 0x0000000609007c0c */ /* 0x000fe4000d7a1270 */
[----:B------:R-:W-:Y:S01]  /*40830*/  ISETP.LT.AND P6, PT, R7, UR10, !P3 ;  /* 0x0000000a07007c0c */ /* 0x000fe2000dfc1270 */
[----:B------:R-:W-:Y:S01]  /*40840*/  IMAD.WIDE R210, R244, 0x4, R150 ;  /* 0x00000004f4d27825 */ /* 0x000fe200078e0296 */
[----:B-1----:R-:W4:Y:S01]  /*40850*/  LDL.LU R249, [R1+0x16c] ;  /* 0x00016c0001f97983 */ /* 0x002f220000300800 */
[----:B------:R-:W-:Y:S02]  /*40860*/  ISETP.LT.AND P2, PT, R8, UR8, !P2 ;  /* 0x0000000808007c0c */ /* 0x000fe4000d741270 */
[C---:B------:R-:W-:Y:S01]  /*40870*/  IADD3 R0, R244.reuse, UR26, RZ ;  /* 0x0000001af4007c10 */ /* 0x040fe2000fffe0ff */
[----:B------:R-:W3:Y:S01]  /*40880*/  LDL.LU R11, [R1+0x45c] ;  /* 0x00045c00010b7983 */ /* 0x000ee20000300800 */
[C---:B------:R-:W-:Y:S01]  /*40890*/  IMAD.WIDE R2, R244.reuse, 0x4, R4 ;  /* 0x00000004f4027825 */ /* 0x040fe200078e0204 */
[----:B------:R-:W-:Y:S01]  /*408a0*/  ULDC UR4, c[0x0][0x228] ;  /* 0x00008a0000047ab9 */ /* 0x000fe20000000800 */
[----:B------:R-:W-:Y:S01]  /*408b0*/  ULDC UR6, c[0x0][0x228] ;  /* 0x00008a0000067ab9 */ /* 0x000fe20000000800 */
[----:B------:R-:W4:Y:S01]  /*408c0*/  LDL.LU R248, [R1+0x6c] ;  /* 0x00006c0001f87983 */ /* 0x000f220000300800 */
[----:B------:R-:W-:Y:S01]  /*408d0*/  IMAD.WIDE R244, R244, 0x4, R148 ;  /* 0x00000004f4f47825 */ /* 0x000fe200078e0294 */
[----:B------:R-:W-:Y:S01]  /*408e0*/  ULDC UR8, c[0x0][0x228] ;  /* 0x00008a0000087ab9 */ /* 0x000fe20000000800 */
[----:B------:R-:W-:-:S02]  /*408f0*/  ULDC UR10, c[0x0][0x228] ;  /* 0x00008a00000a7ab9 */ /* 0x000fc40000000800 */
[----:B------:R-:W-:Y:S01]  /*40900*/  IMAD.WIDE R246, R0, 0x4, R208 ;  /* 0x0000000400f67825 */ /* 0x000fe200078e02d0 */
[----:B------:R1:W-:Y:S04]  /*40910*/  @P4 STG.E desc[UR48][R2.64], R251 ;  /* 0x000000fb02004986 */ /* 0x0003e8000c101930 */
[----:B------:R1:W-:Y:S04]  /*40920*/  @P5 STG.E desc[UR48][R210.64], R243 ;  /* 0x000000f3d2005986 */ /* 0x0003e8000c101930 */
[----:B-1----:R-:W4:Y:S04]  /*40930*/  LDL.LU R251, [R1+0x670] ;  /* 0x0006700001fb7983 */ /* 0x002f280000300800 */
[----:B------:R-:W4:Y:S04]  /*40940*/  LDL.LU R243, [R1+0x650] ;  /* 0x0006500001f37983 */ /* 0x000f280000300800 */
[----:B---3--:R-:W-:Y:S04]  /*40950*/  @P2 STG.E desc[UR48][R244.64], R11 ;  /* 0x0000000bf4002986 */ /* 0x008fe8000c101930 */
[----:B------:R1:W-:Y:S04]  /*40960*/  @P6 STG.E desc[UR48][R246.64], R242 ;  /* 0x000000f2f6006986 */ /* 0x0003e8000c101930 */
[----:B-1----:R-:W3:Y:S01]  /*40970*/  LDL.LU R242, [R1+0x660] ;  /* 0x0006600001f27983 */ /* 0x002ee20000300800 */
        /* <DEDUP_REMOVED lines=10> */
[----:B--2---:R1:W-:Y:S01]  /*40a20*/  @P2 STG.E desc[UR48][R2.64], R250 ;  /* 0x000000fa02002986 */ /* 0x0043e2000c101930 */
[----:B------:R-:W-:Y:S01]  /*40a30*/  ISETP.GE.AND P2, PT, R244, UR4, PT ;  /* 0x00000004f4007c0c */ /* 0x000fe2000bf46270 */
[----:B------:R-:W-:Y:S01]  /*40a40*/  ULDC UR4, c[0x0][0x228] ;  /* 0x00008a0000047ab9 */ /* 0x000fe20000000800 */
[----:B------:R-:W-:Y:S01]  /*40a50*/  ISETP.LT.AND P6, PT, R10, UR10, !P1 ;  /* 0x0000000a0a007c0c */ /* 0x000fe2000cfc1270 */
[----:B----4-:R2:W-:Y:S01]  /*40a60*/  @P4 STG.E desc[UR48][R210.64], R249 ;  /* 0x000000f9d2004986 */ /* 0x0105e2000c101930 */
[----:B------:R-:W-:Y:S01]  /*40a70*/  ISETP.LT.AND P4, PT, R9, UR4, !P1 ;  /* 0x0000000409007c0c */ /* 0x000fe2000cf81270 */
[----:B------:R-:W-:Y:S01]  /*40a80*/  ULDC UR4, c[0x0][0x228] ;  /* 0x00008a0000047ab9 */ /* 0x000fe20000000800 */
[C---:B------:R-:W-:Y:S01]  /*40a90*/  IADD3 R11, R0.reuse, UR26, RZ ;  /* 0x0000001a000b7c10 */ /* 0x040fe2000fffe0ff */
[----:B------:R-:W-:Y:S01]  /*40aa0*/  ULDC UR8, c[0x0][0x228] ;  /* 0x00008a0000087ab9 */ /* 0x000fe20000000800 */
[----:B------:R-:W-:Y:S01]  /*40ab0*/  ULDC UR10, c[0x0][0x228] ;  /* 0x00008a00000a7ab9 */ /* 0x000fe20000000800 */
[----:B-1----:R-:W-:Y:S01]  /*40ac0*/  IMAD.WIDE R2, R0, 0x4, R148 ;  /* 0x0000000400027825 */ /* 0x002fe200078e0294 */
[----:B------:R-:W4:Y:S03]  /*40ad0*/  LDL.LU R250, [R1+0x270] ;  /* 0x0002700001fa7983 */ /* 0x000f260000300800 */
[C---:B--2---:R-:W-:Y:S01]  /*40ae0*/  IMAD.WIDE R210, R11.reuse, 0x4, R208 ;  /* 0x000000040bd27825 */ /* 0x044fe200078e02d0 */
[----:B------:R1:W-:Y:S03]  /*40af0*/  @P3 STG.E desc[UR48][R2.64], R248 ;  /* 0x000000f802003986 */ /* 0x0003e6000c101930 */
[----:B------:R-:W-:Y:S01]  /*40b00*/  IMAD.WIDE R244, R11, 0x4, R4 ;  /* 0x000000040bf47825 */ /* 0x000fe200078e0204 */
[----:B------:R2:W-:Y:S01]  /*40b10*/  @P5 STG.E desc[UR48][R210.64], R251 ;  /* 0x000000fbd2005986 */ /* 0x0005e2000c101930 */
[----:B------:R-:W-:Y:S01]  /*40b20*/  ISETP.LT.AND P1, PT, R8, UR4, !P1 ;  /* 0x0000000408007c0c */ /* 0x000fe2000cf21270 */
[----:B------:R-:W-:-:S02]  /*40b30*/  ULDC UR4, c[0x0][0x22c] ;  /* 0x00008b0000047ab9 */ /* 0x000fc40000000800 */
[----:B------:R-:W-:Y:S01]  /*40b40*/  @P6 STG.E desc[UR48][R244.64], R243 ;  /* 0x000000f3f4006986 */ /* 0x000fe2000c101930 */
[C---:B-1----:R-:W-:Y:S01]  /*40b50*/  IMAD.WIDE R2, R11.reuse, 0x4, R150 ;  /* 0x000000040b027825 */ /* 0x042fe200078e0296 */
[----:B------:R-:W-:Y:S02]  /*40b60*/  IADD3 R248, R6, 0x3b, RZ ;  /* 0x0000003b06f87810 */ /* 0x000fe40007ffe0ff */
[----:B------:R-:W4:Y:S01]  /*40b70*/  LDL.LU R249, [R1+0x170] ;  /* 0x0001700001f97983 */ /* 0x000f220000300800 */
[----:B------:R-:W-:-:S03]  /*40b80*/  VIADD R0, R11, UR26 ;  /* 0x0000001a0b007c36 */ /* 0x000fc60008000000 */
[----:B---3--:R1:W-:Y:S01]  /*40b90*/  @P4 STG.E desc[UR48][R2.64], R242 ;  /* 0x000000f202004986 */ /* 0x0083e2000c101930 */
[----:B------:R-:W-:Y:S02]  /*40ba0*/  ISETP.GE.AND P4, PT, R248, UR4, PT ;  /* 0x00000004f8007c0c */ /* 0x000fe4000bf86270 */
[----:B------:R-:W-:Y:S02]  /*40bb0*/  ISETP.LT.AND P3, PT, R7, UR6, !P0 ;  /* 0x0000000607007c0c */ /* 0x000fe4000c761270 */
[----:B------:R-:W-:Y:S02]  /*40bc0*/  ISETP.LT.AND P5, PT, R10, UR8, !P0 ;  /* 0x000000080a007c0c */ /* 0x000fe4000c7a1270 */
[----:B------:R-:W-:Y:S01]  /*40bd0*/  ISETP.LT.AND P6, PT, R9, UR10, !P0 ;  /* 0x0000000a09007c0c */ /* 0x000fe2000c7c1270 */
[----:B--2---:R-:W-:Y:S01]  /*40be0*/  IMAD.WIDE R210, R0, 0x4, R208 ;  /* 0x0000000400d27825 */ /* 0x004fe200078e02d0 */
[----:B------:R-:W-:Y:S01]  /*40bf0*/  ULDC UR4, c[0x0][0x228] ;  /* 0x00008a0000047ab9 */ /* 0x000fe20000000800 */
[----:B------:R-:W-:Y:S01]  /*40c00*/  ULDC UR6, c[0x0][0x228] ;  /* 0x00008a0000067ab9 */ /* 0x000fe20000000800 */
[----:B------:R-:W-:Y:S01]  /*40c10*/  ULDC UR8, c[0x0][0x228] ;  /* 0x00008a0000087ab9 */ /* 0x000fe20000000800 */
[----:B-1----:R-:W2:Y:S01]  /*40c20*/  LDL.LU R242, [R1+0x370] ;  /* 0x0003700001f27983 */ /* 0x002ea20000300800 */
[----:B------:R-:W-:Y:S01]  /*40c30*/  IMAD.WIDE R2, R11, 0x4, R148 ;  /* 0x000000040b027825 */ /* 0x000fe200078e0294 */
[----:B------:R-:W-:-:S02]  /*40c40*/  ULDC UR10, c[0x0][0x228] ;  /* 0x00008a00000a7ab9 */ /* 0x000fc40000000800 */
[----:B------:R-:W3:Y:S04]  /*40c50*/  LDL.LU R251, [R1+0x654] ;  /* 0x0006540001fb7983 */ /* 0x000ee80000300800 */
[----:B------:R-:W3:Y:S04]  /*40c60*/  LDL.LU R243, [R1+0x664] ;  /* 0x0006640001f37983 */ /* 0x000ee80000300800 */
[----:B------:R-:W4:Y:S04]  /*40c70*/  LDL.LU R11, [R1+0x460] ;  /* 0x00046000010b7983 */ /* 0x000f280000300800 */
[----:B------:R-:W2:Y:S01]  /*40c80*/  LDL.LU R248, [R1+0x470] ;  /* 0x0004700001f87983 */ /* 0x000ea20000300800 */
[----:B------:R-:W-:-:S04]  /*40c90*/  IMAD.WIDE R244, R0, 0x4, R4 ;  /* 0x0000000400f47825 */ /* 0x000fc800078e0204 */
[----:B------:R-:W-:Y:S01]  /*40ca0*/  IMAD.WIDE R246, R0, 0x4, R150 ;  /* 0x0000000400f67825 */ /* 0x000fe200078e0296 */
[----:B--2---:R1:W-:Y:S04]  /*40cb0*/  @P1 STG.E desc[UR48][R2.64], R248 ;  /* 0x000000f802001986 */ /* 0x0043e8000c101930 */
[----:B----4-:R2:W-:Y:S01]  /*40cc0*/  @P3 STG.E desc[UR48][R210.64], R11 ;  /* 0x0000000bd2003986 */ /* 0x0105e2000c101930 */
        /* <DEDUP_REMOVED lines=8> */
[----:B----4-:R-:W2:Y:S01]  /*40d50*/  LDL.LU R250, [R1+0x474] ;  /* 0x0004740001fa7983 */ /* 0x010ea20000300800 */
[----:B------:R-:W-:Y:S01]  /*40d60*/  ISETP.LT.AND P0, PT, R7, UR6, !P2 ;  /* 0x0000000607007c0c */ /* 0x000fe2000d701270 */
[----:B------:R-:W-:Y:S01]  /*40d70*/  ULDC UR4, c[0x0][0x22c] ;  /* 0x00008b0000047ab9 */ /* 0x000fe20000000800 */
[----:B------:R-:W-:Y:S02]  /*40d80*/  ISETP.LT.AND P5, PT, R10, UR8, !P2 ;  /* 0x000000080a007c0c */ /* 0x000fe4000d7a1270 */
[----:B------:R-:W-:Y:S01]  /*40d90*/  ISETP.LT.AND P6, PT, R9, UR10, !P2 ;  /* 0x0000000a09007c0c */ /* 0x000fe2000d7c1270 */
[----:B-1----:R-:W4:Y:S01]  /*40da0*/  LDL.LU R249, [R1+0x464] ;  /* 0x0004640001f97983 */ /* 0x002f220000300800 */
[C---:B------:R-:W-:Y:S01]  /*40db0*/  IMAD.WIDE R210, R11.reuse, 0x4, R208 ;  /* 0x000000040bd27825 */ /* 0x040fe200078e02d0 */
[----:B------:R-:W-:Y:S01]  /*40dc0*/  ULDC UR6, c[0x0][0x228] ;  /* 0x00008a0000067ab9 */ /* 0x000fe20000000800 */
[----:B------:R-:W-:Y:S01]  /*40dd0*/  ULDC UR8, c[0x0][0x228] ;  /* 0x00008a0000087ab9 */ /* 0x000fe20000000800 */
[----:B------:R-:W3:Y:S01]  /*40de0*/  LDL.LU R0, [R1+0x674] ;  /* 0x0006740001007983 */ /* 0x000ee20000300800 */
[----:B------:R-:W-:Y:S01]  /*40df0*/  IMAD.WIDE R244, R11, 0x4, R4 ;  /* 0x000000040bf47825 */ /* 0x000fe200078e0204 */
[----:B------:R-:W-:-:S03]  /*40e00*/  ULDC UR10, c[0x0][0x228] ;  /* 0x00008a00000a7ab9 */ /* 0x000fc60000000800 */
[----:B------:R-:W-:Y:S01]  /*40e10*/  IMAD.WIDE R246, R11, 0x4, R150 ;  /* 0x000000040bf67825 */ /* 0x000fe200078e0296 */
[----:B------:R1:W-:Y:S04]  /*40e20*/  @P3 STG.E desc[UR48][R2.64], R242 ;  /* 0x000000f202003986 */ /* 0x0003e8000c101930 */
[----:B-1----:R-:W4:Y:S01]  /*40e30*/  LDL.LU R242, [R1+0xfcc] ;  /* 0x000fcc0001f27983 */ /* 0x002f220000300800 */
[----:B------:R-:W-:-:S03]  /*40e40*/  VIADD R248, R6, 0x3d ;  /* 0x0000003d06f87836 */ /* 0x000fc60000000000 */
[----:B---3--:R-:W-:Y:S04]  /*40e50*/  @P0 STG.E desc[UR48][R210.64], R0 ;  /* 0x00000000d2000986 */ /* 0x008fe8000c101930 */
[----:B------:R1:W-:Y:S04]  /*40e60*/  @P5 STG.E desc[UR48][R244.64], R251 ;  /* 0x000000fbf4005986 */ /* 0x0003e8000c101930 */
[----:B------:R3:W-:Y:S04]  /*40e70*/  @P6 STG.E desc[UR48][R246.64], R243 ;  /* 0x000000f3f6006986 */ /* 0x0007e8000c101930 */
[----:B-1----:R-:W4:Y:S04]  /*40e80*/  LDL.LU R251, [R1+0x374] ;  /* 0x0003740001fb7983 */ /* 0x002f280000300800 */
[----:B---3--:R-:W3:Y:S04]  /*40e90*/  LDL.LU R246, [R1+0x274] ;  /* 0x0002740001f67983 */ /* 0x008ee80000300800 */
[----:B------:R-:W3:Y:S04]  /*40ea0*/  LDL.LU R247, [R1+0x174] ;  /* 0x0001740001f77983 */ /* 0x000ee80000300800 */
[----:B------:R-:W3:Y:S01]  /*40eb0*/  LDL.LU R243, [R1+0x678] ;  /* 0x0006780001f37983 */ /* 0x000ee20000300800 */
[----:B------:R-:W-:Y:S01]  /*40ec0*/  ISETP.GE.AND P3, PT, R248, UR4, PT ;  /* 0x00000004f8007c0c */ /* 0x000fe2000bf66270 */
[----:B------:R-:W-:-:S02]  /*40ed0*/  ULDC UR4, c[0x0][0x228] ;  /* 0x00008a0000047ab9 */ /* 0x000fc40000000800 */
[----:B------:R-:W-:Y:S01]  /*40ee0*/  ISETP.LT.AND P2, PT, R8, UR4, !P2 ;  /* 0x0000000408007c0c */ /* 0x000fe2000d741270 */
[----:B------:R-:W-:Y:S01]  /*40ef0*/  ULDC UR4, c[0x0][0x228] ;  /* 0x00008a0000047ab9 */ /* 0x000fe20000000800 */
[----:B------:R-:W-:Y:S01]  /*40f00*/  VIADD R0, R11, UR26 ;  /* 0x0000001a0b007c36 */ /* 0x000fe20008000000 */
[----:B------:R-:W-:Y:S01]  /*40f10*/  ISETP.LT.AND P0, PT, R7, UR4, !P4 ;  /* 0x0000000407007c0c */ /* 0x000fe2000e701270 */
[----:B------:R-:W-:Y:S01]  /*40f20*/  ULDC UR4, c[0x0][0x228] ;  /* 0x00008a0000047ab9 */ /* 0x000fe20000000800 */
[----:B------:R-:W-:Y:S01]  /*40f30*/  ISETP.LT.AND P6, PT, R10, UR6, !P4 ;  /* 0x000000060a007c0c */ /* 0x000fe2000e7c1270 */
[----:B------:R-:W-:Y:S01]  /*40f40*/  IMAD.WIDE R2, R11, 0x4, R148 ;  /* 0x000000040b027825 */ /* 0x000fe200078e0294 */
[----:B------:R-:W-:Y:S01]  /*40f50*/  ISETP.LT.AND P5, PT, R9, UR4, !P4 ;  /* 0x0000000409007c0c */ /* 0x000fe2000e7a1270 */
[----:B------:R-:W-:Y:S01]  /*40f60*/  ULDC UR4, c[0x0][0x22c] ;  /* 0x00008b0000047ab9 */ /* 0x000fe20000000800 */
[----:B------:R-:W-:Y:S01]  /*40f70*/  ISETP.LT.AND P4, PT, R8, UR8, !P4 ;  /* 0x0000000808007c0c */ /* 0x000fe2000e781270 */
[----:B------:R-:W-:Y:S01]  /*40f80*/  IMAD.WIDE R210, R0, 0x4, R208 ;  /* 0x0000000400d27825 */ /* 0x000fe200078e02d0 */
[C---:B------:R-:W-:Y:S01]  /*40f90*/  IADD3 R244, R6.reuse, 0x3e, RZ ;  /* 0x0000003e06f47810 */ /* 0x040fe20007ffe0ff */
[----:B------:R-:W3:Y:S01]  /*40fa0*/  LDL.LU R248, [R1+0x668] ;  /* 0x0006680001f87983 */ /* 0x000ee20000300800 */
[----:B------:R-:W-:Y:S01]  /*40fb0*/  ULDC UR6, c[0x0][0x228] ;  /* 0x00008a0000067ab9 */ /* 0x000fe20000000800 */
[----:B------:R-:W-:Y:S01]  /*40fc0*/  VIADD R11, R6, 0x3f ;  /* 0x0000003f060b7836 */ /* 0x000fe20000000000 */
[----:B------:R-:W-:Y:S01]  /*40fd0*/  ULDC UR8, c[0x0][0x228] ;  /* 0x00008a0000087ab9 */ /* 0x000fe20000000800 */
[----:B--2---:R1:W-:Y:S01]  /*40fe0*/  @P2 STG.E desc[UR48][R2.64], R250 ;  /* 0x000000fa02002986 */ /* 0x0043e2000c101930 */
[----:B------:R-:W-:Y:S01]  /*40ff0*/  ISETP.GE.AND P2, PT, R244, UR4, PT ;  /* 0x00000004f4007c0c */ /* 0x000fe2000bf46270 */
[C---:B------:R-:W-:Y:S01]  /*41000*/  IMAD.WIDE R244, R0.reuse, 0x4, R148 ;  /* 0x0000000400f47825 */ /* 0x040fe200078e0294 */
[----:B------:R-:W-:Y:S01]  /*41010*/  ULDC UR4, c[0x0][0x228] ;  /* 0x00008a0000047ab9 */ /* 0x000fe20000000800 */
[----:B----4-:R2:W-:Y:S01]  /*41020*/  @P0 STG.E desc[UR48][R210.64], R249 ;  /* 0x000000f9d2000986 */ /* 0x0105e2000c101930 */
[----:B------:R-:W-:Y:S01]  /*41030*/  ISETP.LT.AND P0, PT, R7, UR4, !P1 ;  /* 0x0000000407007c0c */ /* 0x000fe2000cf01270 */
[----:B------:R-:W-:Y:S01]  /*41040*/  ULDC UR4, c[0x0][0x228] ;  /* 0x00008a0000047ab9 */ /* 0x000fe20000000800 */
[C---:B-1----:R-:W-:Y:S01]  /*41050*/  IMAD.WIDE R2, R0.reuse, 0x4, R4 ;  /* 0x0000000400027825 */ /* 0x042fe200078e0204 */
[----:B------:R-:W4:Y:S03]  /*41060*/  LDL.LU R250, [R1+0x478] ;  /* 0x0004780001fa7983 */ /* 0x000f260000300800 */
[----:B--2---:R-:W-:Y:S01]  /*41070*/  IMAD.WIDE R210, R0, 0x4, R150 ;  /* 0x0000000400d27825 */ /* 0x004fe200078e0296 */
[----:B------:R-:W2:Y:S04]  /*41080*/  LDL.LU R249, [R1+0x468] ;  /* 0x0004680001f97983 */ /* 0x000ea80000300800 */
[----:B---3--:R-:W-:Y:S04]  /*41090*/  @P6 STG.E desc[UR48][R2.64], R246 ;  /* 0x000000f602006986 */ /* 0x008fe8000c101930 */
[----:B------:R-:W-:Y:S04]  /*410a0*/  @P5 STG.E desc[UR48][R210.64], R247 ;  /* 0x000000f7d2005986 */ /* 0x000fe8000c101930 */
[----:B------:R1:W-:Y:S01]  /*410b0*/  @P4 STG.E desc[UR48][R244.64], R251 ;  /* 0x000000fbf4004986 */ /* 0x0003e2000c101930 */
[----:B------:R-:W-:Y:S01]  /*410c0*/  ISETP.LT.AND P4, PT, R10, UR4, !P1 ;  /* 0x000000040a007c0c */ /* 0x000fe2000cf81270 */
[----:B------:R-:W-:Y:S01]  /*410d0*/  ULDC UR4, c[0x0][0x22c] ;  /* 0x00008b0000047ab9 */ /* 0x000fe20000000800 */
[----:B-1----:R-:W-:Y:S01]  /*410e0*/  IADD3 R244, R0, UR26, RZ ;  /* 0x0000001a00f47c10 */ /* 0x002fe2000fffe0ff */
[----:B------:R-:W3:Y:S04]  /*410f0*/  LDL.LU R251, [R1+0x278] ;  /* 0x0002780001fb7983 */ /* 0x000ee80000300800 */
[----:B------:R-:W-:-:S05]  /*41100*/  IMAD.WIDE R2, R244, 0x4, R208 ;  /* 0x00000004f4027825 */ /* 0x000fca00078e02d0 */
[----:B------:R1:W-:Y:S01]  /*41110*/  @P0 STG.E desc[UR48][R2.64], R243 ;  /* 0x000000f302000986 */ /* 0x0003e2000c101930 */
[----:B------:R-:W-:Y:S02]  /*41120*/  ISETP.GE.AND P0, PT, R11, UR4, PT ;  /* 0x000000040b007c0c */ /* 0x000fe4000bf06270 */
[----:B------:R-:W-:Y:S01]  /*41130*/  ISETP.LT.AND P5, PT, R9, UR6, !P1 ;  /* 0x0000000609007c0c */ /* 0x000fe2000cfa1270 */
[C---:B------:R-:W-:Y:S01]  /*41140*/  IMAD.WIDE R210, R244.reuse, 0x4, R150 ;  /* 0x00000004f4d27825 */ /* 0x040fe200078e0296 */
[----:B-1----:R-:W3:Y:S03]  /*41150*/  LDL.LU R243, [R1+0x178] ;  /* 0x0001780001f37983 */ /* 0x002ee60000300800 */
[C---:B------:R-:W-:Y:S01]  /*41160*/  IMAD.WIDE R2, R244.reuse, 0x4, R4 ;  /* 0x00000004f4027825 */ /* 0x040fe200078e0204 */
[----:B------:R-:W-:Y:S01]  /*41170*/  IADD3 R0, R244, UR26, RZ ;  /* 0x0000001af4007c10 */ /* 0x000fe2000fffe0ff */
[----:B------:R-:W-:Y:S01]  /*41180*/  ULDC UR4, c[0x0][0x228] ;  /* 0x00008a0000047ab9 */ /* 0x000fe20000000800 */
[----:B------:R-:W4:Y:S01]  /*41190*/  LDL.LU R11, [R1+0x658] ;  /* 0x00065800010b7983 */ /* 0x000f220000300800 */
[----:B------:R-:W-:Y:S01]  /*411a0*/  ISETP.LT.AND P1, PT, R8, UR8, !P1 ;  /* 0x0000000808007c0c */ /* 0x000fe2000cf21270 */
[----:B------:R-:W-:Y:S01]  /*411b0*/  IMAD.WIDE R244, R244, 0x4, R148 ;  /* 0x00000004f4f47825 */ /* 0x000fe200078e0294 */
[----:B------:R-:W-:Y:S01]  /*411c0*/  ISETP.LT.AND P6, PT, R7, UR10, !P3 ;  /* 0x0000000a07007c0c */ /* 0x000fe2000dfc1270 */
[----:B------:R-:W-:Y:S01]  /*411d0*/  ULDC UR6, c[0x0][0x228] ;  /* 0x00008a0000067ab9 */ /* 0x000fe20000000800 */
[----:B------:R-:W-:Y:S01]  /*411e0*/  ULDC UR8, c[0x0][0x228] ;  /* 0x00008a0000087ab9 */ /* 0x000fe20000000800 */
[----:B------:R-:W-:Y:S01]  /*411f0*/  IMAD.WIDE R246, R0, 0x4, R208 ;  /* 0x0000000400f67825 */ /* 0x000fe200078e02d0 */
[----:B------:R-:W-:Y:S01]  /*41200*/  ULDC UR10, c[0x0][0x228] ;  /* 0x00008a00000a7ab9 */ /* 0x000fe20000000800 */
[----:B----4-:R1:W-:Y:S04]  /*41210*/  @P4 STG.E desc[UR48][R2.64], R11 ;  /* 0x0000000b02004986 */ /* 0x0103e8000c101930 */
[----:B------:R-:W-:Y:S04]  /*41220*/  @P5 STG.E desc[UR48][R210.64], R248 ;  /* 0x000000f8d2005986 */ /* 0x000fe8000c101930 */
[----:B------:R4:W-:Y:S01]  /*41230*/  @P1 STG.E desc[UR48][R244.64], R250 ;  /* 0x000000faf4001986 */ /* 0x0009e2000c101930 */
[----:B------:R-:W-:Y:S01]  /*41240*/  ISETP.LT.AND P1, PT, R10, UR4, !P3 ;  /* 0x000000040a007c0c */ /* 0x000fe2000df21270 */
[----:B------:R-:W-:Y:S01]  /*41250*/  ULDC UR4, c[0x0][0x228] ;  /* 0x00008a0000047ab9 */ /* 0x000fe20000000800 */
[----:B-1----:R-:W-:Y:S01]  /*41260*/  VIADD R3, R6, 0x40 ;  /* 0x0000004006037836 */ /* 0x002fe20000000000 */
[----:B------:R-:W-:Y:S01]  /*41270*/  ISETP.LT.AND P4, PT, R9, UR4, !P3 ;  /* 0x0000000409007c0c */ /* 0x000fe2000df81270 */
[----:B------:R-:W3:Y:S01]  /*41280*/  LDL.LU R11, [R1+0x67c] ;  /* 0x00067c00010b7983 */ /* 0x000ee20000300800 */
[----:B------:R-:W-:Y:S01]  /*41290*/  ULDC UR4, c[0x0][0x22c] ;  /* 0x00008b0000047ab9 */ /* 0x000fe20000000800 */
[----:B----4-:R-:W-:-:S02]  /*412a0*/  IMAD.WIDE R244, R0, 0x4, R4 ;  /* 0x0000000400f47825 */ /* 0x010fc400078e0204 */
[----:B--2---:R1:W-:Y:S04]  /*412b0*/  @P6 STG.E desc[UR48][R246.64], R249 ;  /* 0x000000f9f6006986 */ /* 0x0043e8000c101930 */
[----:B------:R-:W2:Y:S04]  /*412c0*/  LDL.LU R250, [R1+0x65c] ;  /* 0x00065c0001fa7983 */ /* 0x000ea80000300800 */
[----:B---3--:R3:W-:Y:S01]  /*412d0*/  @P1 STG.E desc[UR48][R244.64], R251 ;  /* 0x000000fbf4001986 */ /* 0x0087e2000c101930 */
[----:B------:R-:W-:Y:S01]  /*412e0*/  ISETP.GE.AND P1, PT, R3, UR4, PT ;  /* 0x0000000403007c0c */ /* 0x000fe2000bf26270 */
[----:B------:R-:W-:Y:S01]  /*412f0*/  IMAD.WIDE R210, R0, 0x4, R150 ;  /* 0x0000000400d27825 */ /* 0x000fe200078e0296 */
[----:B------:R-:W-:Y:S01]  /*41300*/  ISETP.LT.AND P3, PT, R8, UR6, !P3 ;  /* 0x0000000608007c0c */ /* 0x000fe2000df61270 */
[----:B-1----:R-:W4:Y:S01]  /*41310*/  LDL.LU R249, [R1+0x66c] ;  /* 0x00066c0001f97983 */ /* 0x002f220000300800 */
[----:B------:R-:W-:Y:S01]  /*41320*/  ISETP.LT.AND P5, PT, R7, UR8, !P2 ;  /* 0x0000000807007c0c */ /* 0x000fe2000d7a1270 */
[----:B------:R-:W-:Y:S01]  /*41330*/  ULDC UR4, c[0x0][0x228] ;  /* 0x00008a0000047ab9 */ /* 0x000fe20000000800 */
[----:B------:R-:W-:Y:S01]  /*41340*/  IADD3 R2, R0, UR26, RZ ;  /* 0x0000001a00027c10 */ /* 0x000fe2000fffe0ff */
[----:B------:R-:W2:Y:S01]  /*41350*/  LDL.LU R3, [R1+0x378] ;  /* 0x0003780001037983 */ /* 0x000ea20000300800 */
[----:B------:R-:W-:Y:S01]  /*41360*/  ISETP.LT.AND P6, PT, R10, UR10, !P2 ;  /* 0x0000000a0a007c0c */ /* 0x000fe2000d7c1270 */
[----:B------:R-:W-:Y:S01]  /*41370*/  ULDC UR6, c[0x0][0x228] ;  /* 0x00008a0000067ab9 */ /* 0x000fe20000000800 */
[----:B------:R-:W-:Y:S01]  /*41380*/  ULDC UR8, c[0x0][0x228] ;  /* 0x00008a0000087ab9 */ /* 0x000fe20000000800 */
[----:B------:R1:W-:Y:S01]  /*41390*/  @P4 STG.E desc[UR48][R210.64], R243 ;  /* 0x000000f3d2004986 */ /* 0x0003e2000c101930 */
[----:B------:R-:W-:Y:S01]  /*413a0*/  ISETP.LT.AND P4, PT, R9, UR4, !P2 ;  /* 0x0000000409007c0c */ /* 0x000fe2000d781270 */
[----:B---3--:R-:W-:Y:S01]  /*413b0*/  IMAD.WIDE R244, R0, 0x4, R148 ;  /* 0x0000000400f47825 */ /* 0x008fe200078e0294 */
[----:B------:R-:W-:Y:S01]  /*413c0*/  ULDC UR4, c[0x0][0x228] ;  /* 0x00008a0000047ab9 */ /* 0x000fe20000000800 */
[----:B------:R-:W-:-:S02]  /*413d0*/  ULDC UR10, c[0x0][0x228] ;  /* 0x00008a00000a7ab9 */ /* 0x000fc40000000800 */
[----:B------:R-:W-:-:S04]  /*413e0*/  IMAD.WIDE R246, R2, 0x4, R4 ;  /* 0x0000000402f67825 */ /* 0x000fc800078e0204 */
[----:B-1----:R-:W-:Y:S01]  /*413f0*/  IMAD.WIDE R210, R2, 0x4, R208 ;  /* 0x0000000402d27825 */ /* 0x002fe200078e02d0 */
[----:B------:R-:W3:Y:S01]  /*41400*/  LDL.LU R243, [R1+0x47c] ;  /* 0x00047c0001f37983 */ /* 0x000ee20000300800 */
[----:B------:R-:W-:Y:S01]  /*41410*/  ISETP.LT.AND P2, PT, R8, UR4, !P2 ;  /* 0x0000000408007c0c */ /* 0x000fe2000d741270 */
[----:B------:R-:W-:Y:S02]  /*41420*/  ULDC UR4, c[0x0][0x22c] ;  /* 0x00008b0000047ab9 */ /* 0x000fe40000000800 */
[----:B------:R-:W3:Y:S04]  /*41430*/  LDL.LU R248, [R1+0x27c] ;  /* 0x00027c0001f87983 */ /* 0x000ee80000300800 */
[----:B------:R-:W3:Y:S04]  /*41440*/  LDL.LU R251, [R1+0x17c] ;  /* 0x00017c0001fb7983 */ /* 0x000ee80000300800 */
[----:B--2---:R-:W-:Y:S04]  /*41450*/  @P3 STG.E desc[UR48][R244.64], R3 ;  /* 0x00000003f4003986 */ /* 0x004fe8000c101930 */
[----:B------:R1:W-:Y:S04]  /*41460*/  @P5 STG.E desc[UR48][R210.64], R11 ;  /* 0x0000000bd2005986 */ /* 0x0003e8000c101930 */
[----:B------:R-:W-:Y:S01]  /*41470*/  @P6 STG.E desc[UR48][R246.64], R250 ;  /* 0x000000faf6006986 */ /* 0x000fe2000c101930 */
[----:B-1----:R-:W-:Y:S01]  /*41480*/  IMAD.WIDE R210, R2, 0x4, R150 ;  /* 0x0000000402d27825 */ /* 0x002fe200078e0296 */
[----:B------:R-:W-:-:S04]  /*41490*/  IADD3 R11, R6, 0x41, RZ ;  /* 0x00000041060b7810 */ /* 0x000fc80007ffe0ff */
[----:B----4-:R1:W-:Y:S01]  /*414a0*/  @P4 STG.E desc[UR48][R210.64], R249 ;  /* 0x000000f9d2004986 */ /* 0x0103e2000c101930 */
[----:B------:R-:W-:Y:S01]  /*414b0*/  ISETP.GE.AND P4, PT, R11, UR4, PT ;  /* 0x000000040b007c0c */ /* 0x000fe2000bf86270 */
[C---:B------:R-:W-:Y:S01]  /*414c0*/  VIADD R0, R2.reuse, UR26 ;  /* 0x0000001a02007c36 */ /* 0x040fe20008000000 */
[----:B------:R-:W-:Y:S01]  /*414d0*/  ISETP.LT.AND P3, PT, R7, UR6, !P0 ;  /* 0x0000000607007c0c */ /* 0x000fe2000c761270 */
[----:B-1----:R-:W2:Y:S01]  /*414e0*/  LDL.LU R249, [R1+0x37c] ;  /* 0x00037c0001f97983 */ /* 0x002ea20000300800 */
[----:B------:R-:W-:Y:S01]  /*414f0*/  IMAD.WIDE R2, R2, 0x4, R148 ;  /* 0x0000000402027825 */ /* 0x000fe200078e0294 */
[----:B------:R-:W-:Y:S01]  /*41500*/  ISETP.LT.AND P5, PT, R10, UR8, !P0 ;  /* 0x000000080a007c0c */ /* 0x000fe2000c7a1270 */
[----:B------:R-:W-:Y:S01]  /*41510*/  ULDC UR4, c[0x0][0x228] ;  /* 0x00008a0000047ab9 */ /* 0x000fe20000000800 */
[----:B------:R-:W4:Y:S01]  /*41520*/  LDL.LU R250, [R1+0x680] ;  /* 0x0006800001fa7983 */ /* 0x000f220000300800 */
[----:B------:R-:W-:Y:S01]  /*41530*/  ISETP.LT.AND P6, PT, R9, UR10, !P0 ;  /* 0x0000000a09007c0c */ /* 0x000fe2000c7c1270 */
[C---:B------:R-:W-:Y:S01]  /*41540*/  IMAD.WIDE R210, R0.reuse, 0x4, R208 ;  /* 0x0000000400d27825 */ /* 0x040fe200078e02d0 */
[----:B------:R-:W-:Y:S01]  /*41550*/  ULDC UR6, c[0x0][0x228] ;  /* 0x00008a0000067ab9 */ /* 0x000fe20000000800 */
[----:B------:R-:W2:Y:S01]  /*41560*/  LDL.LU R11, [R1+0x46c] ;  /* 0x00046c00010b7983 */ /* 0x000ea20000300800 */
[----:B------:R-:W-:Y:S01]  /*41570*/  ULDC UR8, c[0x0][0x228] ;  /* 0x00008a0000087ab9 */ /* 0x000fe20000000800 */
[----:B------:R-:W-:Y:S01]  /*41580*/  IMAD.WIDE R244, R0, 0x4, R4 ;  /* 0x0000000400f47825 */ /* 0x000fe200078e0204 */
[----:B------:R-:W-:Y:S01]  /*41590*/  ULDC UR10, c[0x0][0x228] ;  /* 0x00008a00000a7ab9 */ /* 0x000fe20000000800 */
[----:B---3--:R1:W-:Y:S01]  /*415a0*/  @P2 STG.E desc[UR48][R2.64], R243 ;  /* 0x000000f302002986 */ /* 0x0083e2000c101930 */
[----:B------:R-:W-:Y:S01]  /*415b0*/  ISETP.LT.AND P2, PT, R8, UR4, !P0 ;  /* 0x0000000408007c0c */ /* 0x000fe2000c741270 */
[----:B------:R-:W-:Y:S01]  /*415c0*/  ULDC UR4, c[0x0][0x22c] ;  /* 0x00008b0000047ab9 */ /* 0x000fe20000000800 */
[----:B------:R-:W-:-:S04]  /*415d0*/  IMAD.WIDE R246, R0, 0x4, R150 ;  /* 0x0000000400f67825 */ /* 0x000fc800078e0296 */
[----:B-1----:R-:W-:Y:S01]  /*415e0*/  VIADD R2, R6, 0x42 ;  /* 0x0000004206027836 */ /* 0x002fe20000000000 */
[----:B------:R-:W3:Y:S04]  /*415f0*/  LDL.LU R243, [R1+0xfc8] ;  /* 0x000fc80001f37983 */ /* 0x000ee80000300800 */
[----:B--2---:R1:W-:Y:S01]  /*41600*/  @P3 STG.E desc[UR48][R210.64], R11 ;  /* 0x0000000bd2003986 */ /* 0x0043e2000c101930 */
[----:B------:R-:W-:Y:S01]  /*41610*/  ISETP.GE.AND P3, PT, R2, UR4, PT ;  /* 0x0000000402007c0c */ /* 0x000fe2000bf66270 */
[----:B------:R-:W-:Y:S01]  /*41620*/  IMAD.WIDE R2, R0, 0x4, R148 ;  /* 0x0000000400027825 */ /* 0x000fe200078e0294 */
[----:B------:R-:W-:Y:S01]  /*41630*/  ISETP.LT.AND P0, PT, R7, UR6, !P1 ;  /* 0x0000000607007c0c */ /* 0x000fe2000cf01270 */
[----:B------:R-:W-:Y:S01]  /*41640*/  @P5 STG.E desc[UR48][R244.64], R248 ;  /* 0x000000f8f4005986 */ /* 0x000fe2000c101930 */
[----:B------:R-:W-:Y:S01]  /*41650*/  ULDC UR4, c[0x0][0x22c] ;  /* 0x00008b0000047ab9 */ /* 0x000fe20000000800 */
[----:B------:R-:W-:-:S02]  /*41660*/  ULDC UR6, c[0x0][0x228] ;  /* 0x00008a0000067ab9 */ /* 0x000fc40000000800 */
[----:B------:R2:W-:Y:S01]  /*41670*/  @P6 STG.E desc[UR48][R246.64], R251 ;  /* 0x000000fbf6006986 */ /* 0x0005e2000c101930 */
[----:B-1----:R-:W-:-:S03]  /*41680*/  IADD3 R11, R0, UR26, RZ ;  /* 0x0000001a000b7c10 */ /* 0x002fc6000fffe0ff */
[----:B------:R1:W-:Y:S04]  /*41690*/  @P2 STG.E desc[UR48][R2.64], R249 ;  /* 0x000000f902002986 */ /* 0x0003e8000c101930 */
[----:B--2---:R-:W2:Y:S04]  /*416a0*/  LDL.LU R251, [R1+0x180] ;  /* 0x0001800001fb7983 */ /* 0x004ea80000300800 */
[----:B------:R-:W4:Y:S04]  /*416b0*/  LDL.LU R0, [R1+0x690] ;  /* 0x0006900001007983 */ /* 0x000f280000300800 */
[----:B-1----:R-:W3:Y:S01]  /*416c0*/  LDL.LU R3, [R1+0x6a0] ;  /* 0x0006a00001037983 */ /* 0x002ee20000300800 */
[----:B------:R-:W-:-:S02]  /*416d0*/  ISETP.LT.AND P5, PT, R10, UR8, !P1 ;  /* 0x000000080a007c0c */ /* 0x000fc4000cfa1270 */
[----:B------:R-:W-:Y:S01]  /*416e0*/  ISETP.LT.AND P6, PT, R9, UR10, !P1 ;  /* 0x0000000a09007c0c */ /* 0x000fe2000cfc1270 */
[----:B------:R-:W-:Y:S01]  /*416f0*/  VIADD R248, R6, 0x43 ;  /* 0x0000004306f87836 */ /* 0x000fe20000000000 */
[----:B------:R-:W2:Y:S01]  /*41700*/  LDL.LU R249, [R1+0x78] ;  /* 0x0000780001f97983 */ /* 0x000ea20000300800 */
[C---:B------:R-:W-:Y:S01]  /*41710*/  IMAD.WIDE R210, R11.reuse, 0x4, R208 ;  /* 0x000000040bd27825 */ /* 0x040fe200078e02d0 */
[----:B------:R-:W-:Y:S01]  /*41720*/  ULDC UR8, c[0x0][0x228] ;  /* 0x00008a0000087ab9 */ /* 0x000fe20000000800 */
[----:B------:R-:W-:Y:S01]  /*41730*/  ULDC UR10, c[0x0][0x228] ;  /* 0x00008a00000a7ab9 */ /* 0x000fe20000000800 */
[----:B------:R-:W-:Y:S01]  /*41740*/  ISETP.GE.AND P2, PT, R248, UR4, PT ;  /* 0x00000004f8007c0c */ /* 0x000fe2000bf46270 */
[C---:B------:R-:W-:Y:S01]  /*41750*/  IMAD.WIDE R244, R11.reuse, 0x4, R4 ;  /* 0x000000040bf47825 */ /* 0x040fe200078e0204 */
[----:B------:R-:W2:Y:S01]  /*41760*/  LDL.LU R248, [R1+0x280] ;  /* 0x0002800001f87983 */ /* 0x000ea20000300800 */
[----:B------:R-:W-:Y:S02]  /*41770*/  ULDC UR4, c[0x0][0x228] ;  /* 0x00008a0000047ab9 */ /* 0x000fe40000000800 */
[----:B------:R-:W-:Y:S01]  /*41780*/  IMAD.WIDE R246, R11, 0x4, R150 ;  /* 0x000000040bf67825 */ /* 0x000fe200078e0296 */
[----:B------:R-:W-:Y:S01]  /*41790*/  ISETP.LT.AND P1, PT, R8, UR4, !P1 ;  /* 0x0000000408007c0c */ /* 0x000fe2000cf21270 */
[----:B------:R-:W-:Y:S01]  /*417a0*/  ULDC UR4, c[0x0][0x228] ;  /* 0x00008a0000047ab9 */ /* 0x000fe20000000800 */
[----:B---3--:R-:W-:Y:S04]  /*417b0*/  @P0 STG.E desc[UR48][R210.64], R3 ;  /* 0x00000003d2000986 */ /* 0x008fe8000c101930 */
[----:B----4-:R-:W-:Y:S04]  /*417c0*/  @P5 STG.E desc[UR48][R244.64], R0 ;  /* 0x00000000f4005986 */ /* 0x010fe8000c101930 */
[----:B------:R1:W-:Y:S04]  /*417d0*/  @P6 STG.E desc[UR48][R246.64], R250 ;  /* 0x000000faf6006986 */ /* 0x0003e8000c101930 */
[----:B-1----:R-:W3:Y:S04]  /*417e0*/  LDL.LU R246, [R1+0x80] ;  /* 0x0000800001f67983 */ /* 0x002ee80000300800 */
[----:B------:R-:W4:Y:S04]  /*417f0*/  LDL.LU R247, [R1+0x70] ;  /* 0x0000700001f77983 */ /* 0x000f280000300800 */
[----:B------:R-:W4:Y:S01]  /*41800*/  LDL.LU R250, [R1+0x6a4] ;  /* 0x0006a40001fa7983 */ /* 0x000f220000300800 */
        /* <DEDUP_REMOVED lines=10> */
[----:B--2---:R1:W-:Y:S01]  /*418b0*/  @P1 STG.E desc[UR48][R2.64], R248 ;  /* 0x000000f802001986 */ /* 0x0043e2000c101930 */
        /* <DEDUP_REMOVED lines=9> */
[----:B--2---:R-:W-:Y:S01]  /*41950*/  IMAD.WIDE R210, R0, 0x4, R150 ;  /* 0x0000000400d27825 */ /* 0x004fe200078e0296 */
[----:B------:R-:W-:Y:S01]  /*41960*/  ISETP.LT.AND P0, PT, R7, UR4, !P3 ;  /* 0x0000000407007c0c */ /* 0x000fe2000df01270 */
[----:B------:R-:W-:Y:S01]  /*41970*/  ULDC UR4, c[0x0][0x228] ;  /* 0x00008a0000047ab9 */ /* 0x000fe20000000800 */
[----:B------:R-:W2:Y:S04]  /*41980*/  LDL.LU R251, [R1+0x184] ;  /* 0x0001840001fb7983 */ /* 0x000ea80000300800 */
[----:B---3--:R-:W-:Y:S04]  /*41990*/  @P6 STG.E desc[UR48][R2.64], R246 ;  /* 0x000000f602006986 */ /* 0x008fe8000c101930 */
[----:B----4-:R-:W-:Y:S04]  /*419a0*/  @P5 STG.E desc[UR48][R210.64], R247 ;  /* 0x000000f7d2005986 */ /* 0x010fe8000c101930 */
        /* <DEDUP_REMOVED lines=10> */
[----:B-1----:R-:W4:Y:S03]  /*41a50*/  LDL.LU R250, [R1+0x84] ;  /* 0x0000840001fa7983 */ /* 0x002f260000300800 */
[C---:B------:R-:W-:Y:S01]  /*41a60*/  IMAD.WIDE R2, R244.reuse, 0x4, R4 ;  /* 0x00000004f4027825 */ /* 0x040fe200078e0204 */
[----:B------:R-:W-:Y:S01]  /*41a70*/  IADD3 R0, R244, UR26, RZ ;  /* 0x0000001af4007c10 */ /* 0x000fe2000fffe0ff */
[----:B------:R-:W-:Y:S01]  /*41a80*/  ULDC UR4, c[0x0][0x228] ;  /* 0x00008a0000047ab9 */ /* 0x000fe20000000800 */
[----:B------:R-:W2:Y:S01]  /*41a90*/  LDL.LU R11, [R1+0x694] ;  /* 0x00069400010b7983 */ /* 0x000ea20000300800 */
[----:B------:R-:W-:Y:S01]  /*41aa0*/  ISETP.LT.AND P3, PT, R8, UR8, !P3 ;  /* 0x0000000808007c0c */ /* 0x000fe2000df61270 */
[----:B------:R-:W-:Y:S01]  /*41ab0*/  IMAD.WIDE R244, R244, 0x4, R148 ;  /* 0x00000004f4f47825 */ /* 0x000fe200078e0294 */
[----:B------:R-:W-:Y:S01]  /*41ac0*/  ISETP.LT.AND P6, PT, R7, UR10, !P2 ;  /* 0x0000000a07007c0c */ /* 0x000fe2000d7c1270 */
[----:B------:R-:W-:Y:S01]  /*41ad0*/  ULDC UR6, c[0x0][0x228] ;  /* 0x00008a0000067ab9 */ /* 0x000fe20000000800 */
[----:B------:R-:W-:Y:S01]  /*41ae0*/  ULDC UR8, c[0x0][0x228] ;  /* 0x00008a0000087ab9 */ /* 0x000fe20000000800 */
[----:B------:R-:W-:Y:S01]  /*41af0*/  IMAD.WIDE R246, R0, 0x4, R208 ;  /* 0x0000000400f67825 */ /* 0x000fe200078e02d0 */
[----:B------:R-:W-:Y:S01]  /*41b00*/  ULDC UR10, c[0x0][0x228] ;  /* 0x00008a00000a7ab9 */ /* 0x000fe20000000800 */
[----:B--2---:R1:W-:Y:S04]  /*41b10*/  @P4 STG.E desc[UR48][R2.64], R11 ;  /* 0x0000000b02004986 */ /* 0x0043e8000c101930 */
[----:B---3--:R2:W-:Y:S04]  /*41b20*/  @P5 STG.E desc[UR48][R210.64], R240 ;  /* 0x000000f0d2005986 */ /* 0x0085e8000c101930 */
[----:B------:R3:W-:Y:S01]  /*41b30*/  @P3 STG.E desc[UR48][R244.64], R248 ;  /* 0x000000f8f4003986 */ /* 0x0007e2000c101930 */
[----:B------:R-:W-:Y:S01]  /*41b40*/  ISETP.LT.AND P3, PT, R10, UR4, !P2 ;  /* 0x000000040a007c0c */ /* 0x000fe2000d761270 */
[----:B------:R-:W-:Y:S01]  /*41b50*/  ULDC UR4, c[0x0][0x228] ;  /* 0x00008a0000047ab9 */ /* 0x000fe20000000800 */
[----:B-1----:R-:W-:Y:S01]  /*41b60*/  IMAD.WIDE R2, R0, 0x4, R4 ;  /* 0x0000000400027825 */ /* 0x002fe200078e0204 */
[----:B------:R1:W-:Y:S01]  /*41b70*/  @P6 STG.E desc[UR48][R246.64], R251 ;  /* 0x000000fbf6006986 */ /* 0x0003e2000c101930 */
[----:B------:R-:W-:Y:S01]  /*41b80*/  ISETP.LT.AND P4, PT, R9, UR4, !P2 ;  /* 0x0000000409007c0c */ /* 0x000fe2000d781270 */
[----:B------:R-:W-:Y:S01]  /*41b90*/  ULDC UR4, c[0x0][0x22c] ;  /* 0x00008b0000047ab9 */ /* 0x000fe20000000800 */
[----:B--2---:R-:W-:Y:S01]  /*41ba0*/  VIADD R240, R6, 0x46 ;  /* 0x0000004606f07836 */ /* 0x004fe20000000000 */
[----:B---3--:R-:W2:Y:S04]  /*41bb0*/  LDL.LU R245, [R1+0x74] ;  /* 0x0000740001f57983 */ /* 0x008ea80000300800 */
[----:B-1----:R-:W3:Y:S04]  /*41bc0*/  LDL.LU R246, [R1+0x698] ;  /* 0x0006980001f67983 */ /* 0x002ee80000300800 */
[----:B------:R-:W3:Y:S04]  /*41bd0*/  LDL.LU R247, [R1+0x688] ;  /* 0x0006880001f77983 */ /* 0x000ee80000300800 */
[----:B------:R-:W3:Y:S04]  /*41be0*/  LDL.LU R248, [R1+0x288] ;  /* 0x0002880001f87983 */ /* 0x000ee80000300800 */
[----:B----4-:R1:W-:Y:S01]  /*41bf0*/  @P3 STG.E desc[UR48][R2.64], R250 ;  /* 0x000000fa02003986 */ /* 0x0103e2000c101930 */
[----:B------:R-:W-:Y:S01]  /*41c00*/  ISETP.GE.AND P3, PT, R240, UR4, PT ;  /* 0x00000004f0007c0c */ /* 0x000fe2000bf66270 */
[----:B------:R-:W-:Y:S01]  /*41c10*/  IMAD.WIDE R210, R0, 0x4, R150 ;  /* 0x0000000400d27825 */ /* 0x000fe200078e0296 */
[----:B------:R-:W-:Y:S01]  /*41c20*/  ISETP.LT.AND P2, PT, R8, UR6, !P2 ;  /* 0x0000000608007c0c */ /* 0x000fe2000d741270 */
[----:B------:R-:W4:Y:S01]  /*41c30*/  LDL.LU R251, [R1+0x188] ;  /* 0x0001880001fb7983 */ /* 0x000f220000300800 */
[----:B------:R-:W-:Y:S01]  /*41c40*/  ISETP.LT.AND P5, PT, R7, UR8, !P1 ;  /* 0x0000000807007c0c */ /* 0x000fe2000cfa1270 */
[----:B------:R-:W-:Y:S01]  /*41c50*/  ULDC UR4, c[0x0][0x228] ;  /* 0x00008a0000047ab9 */ /* 0x000fe20000000800 */
[----:B------:R-:W-:Y:S01]  /*41c60*/  ISETP.LT.AND P6, PT, R10, UR10, !P1 ;  /* 0x0000000a0a007c0c */ /* 0x000fe2000cfc1270 */
[----:B------:R-:W-:Y:S01]  /*41c70*/  ULDC UR6, c[0x0][0x228] ;  /* 0x00008a0000067ab9 */ /* 0x000fe20000000800 */
[C---:B------:R-:W-:Y:S01]  /*41c80*/  IADD3 R11, R0.reuse, UR26, RZ ;  /* 0x0000001a000b7c10 */ /* 0x040fe2000fffe0ff */
[----:B------:R-:W-:Y:S01]  /*41c90*/  ULDC UR8, c[0x0][0x228] ;  /* 0x00008a0000087ab9 */ /* 0x000fe20000000800 */
[----:B------:R-:W-:Y:S01]  /*41ca0*/  ULDC UR10, c[0x0][0x228] ;  /* 0x00008a00000a7ab9 */ /* 0x000fe20000000800 */
[----:B-1----:R-:W4:Y:S04]  /*41cb0*/  LDL.LU R250, [R1+0x88] ;  /* 0x0000880001fa7983 */ /* 0x002f280000300800 */
[----:B------:R-:W3:Y:S01]  /*41cc0*/  LDL.LU R240, [R1+0x6a8] ;  /* 0x0006a80001f07983 */ /* 0x000ee20000300800 */
[----:B------:R-:W-:-:S04]  /*41cd0*/  IMAD.WIDE R2, R0, 0x4, R148 ;  /* 0x0000000400027825 */ /* 0x000fc800078e0294 */
[----:B------:R-:W-:Y:S01]  /*41ce0*/  VIADD R0, R11, UR26 ;  /* 0x0000001a0b007c36 */ /* 0x000fe20008000000 */
[----:B--2---:R1:W-:Y:S04]  /*41cf0*/  @P4 STG.E desc[UR48][R210.64], R245 ;  /* 0x000000f5d2004986 */ /* 0x0043e8000c101930 */
[----:B------:R2:W-:Y:S01]  /*41d00*/  @P2 STG.E desc[UR48][R2.64], R241 ;  /* 0x000000f102002986 */ /* 0x0005e2000c101930 */
[----:B------:R-:W-:Y:S01]  /*41d10*/  ISETP.LT.AND P2, PT, R9, UR4, !P1 ;  /* 0x0000000409007c0c */ /* 0x000fe2000cf41270 */
[----:B------:R-:W-:Y:S01]  /*41d20*/  ULDC UR4, c[0x0][0x228] ;  /* 0x00008a0000047ab9 */ /* 0x000fe20000000800 */
[----:B-1----:R-:W-:-:S04]  /*41d30*/  IMAD.WIDE R210, R11, 0x4, R208 ;  /* 0x000000040bd27825 */ /* 0x002fc800078e02d0 */
[C---:B------:R-:W-:Y:S01]  /*41d40*/  IMAD.WIDE R244, R11.reuse, 0x4, R4 ;  /* 0x000000040bf47825 */ /* 0x040fe200078e0204 */
[----:B------:R-:W-:Y:S01]  /*41d50*/  ISETP.LT.AND P1, PT, R8, UR4, !P1 ;  /* 0x0000000408007c0c */ /* 0x000fe2000cf21270 */
[----:B------:R-:W-:Y:S02]  /*41d60*/  ULDC UR4, c[0x0][0x22c] ;  /* 0x00008b0000047ab9 */ /* 0x000fe40000000800 */
[----:B--2---:R-:W-:Y:S01]  /*41d70*/  IMAD.WIDE R2, R11, 0x4, R150 ;  /* 0x000000040b027825 */ /* 0x004fe200078e0296 */
[----:B------:R-:W-:Y:S01]  /*41d80*/  ISETP.LT.AND P4, PT, R9, UR10, !P0 ;  /* 0x0000000a09007c0c */ /* 0x000fe2000c781270 */
[----:B------:R-:W-:Y:S01]  /*41d90*/  ULDC UR10, c[0x0][0x228] ;  /* 0x00008a00000a7ab9 */ /* 0x000fe20000000800 */
[----:B---3--:R-:W-:Y:S04]  /*41da0*/  @P5 STG.E desc[UR48][R210.64], R240 ;  /* 0x000000f0d2005986 */ /* 0x008fe8000c101930 */
[----:B------:R1:W-:Y:S01]  /*41db0*/  @P6 STG.E desc[UR48][R244.64], R246 ;  /* 0x000000f6f4006986 */ /* 0x0003e2000c101930 */
[----:B------:R-:W-:Y:S01]  /*41dc0*/  ISETP.LT.AND P6, PT, R7, UR6, !P0 ;  /* 0x0000000607007c0c */ /* 0x000fe2000c7c1270 */
[----:B------:R-:W-:Y:S01]  /*41dd0*/  ULDC UR6, c[0x0][0x228] ;  /* 0x00008a0000067ab9 */ /* 0x000fe20000000800 */
[----:B------:R-:W-:Y:S01]  /*41de0*/  ISETP.LT.AND P5, PT, R10, UR8, !P0 ;  /* 0x000000080a007c0c */ /* 0x000fe2000c7a1270 */
[----:B------:R2:W-:Y:S01]  /*41df0*/  @P2 STG.E desc[UR48][R2.64], R247 ;  /* 0x000000f702002986 */ /* 0x0005e2000c101930 */
[----:B------:R-:W-:Y:S01]  /*41e00*/  ULDC UR8, c[0x0][0x228] ;  /* 0x00008a0000087ab9 */ /* 0x000fe20000000800 */
[----:B-1----:R-:W-:-:S04]  /*41e10*/  IADD3 R246, R6, 0x47, RZ ;  /* 0x0000004706f67810 */ /* 0x002fc80007ffe0ff */
[----:B------:R-:W-:Y:S01]  /*41e20*/  ISETP.GE.AND P2, PT, R246, UR4, PT ;  /* 0x00000004f6007c0c */ /* 0x000fe2000bf46270 */
[----:B------:R-:W-:Y:S01]  /*41e30*/  ULDC UR4, c[0x0][0x228] ;  /* 0x00008a0000047ab9 */ /* 0x000fe20000000800 */
[----:B------:R-:W-:Y:S01]  /*41e40*/  IMAD.WIDE R210, R0, 0x4, R208 ;  /* 0x0000000400d27825 */ /* 0x000fe200078e02d0 */
[----:B------:R-:W-:Y:S01]  /*41e50*/  ISETP.LT.AND P0, PT, R8, UR4, !P0 ;  /* 0x0000000408007c0c */ /* 0x000fe2000c701270 */
[----:B--2---:R-:W2:Y:S01]  /*41e60*/  LDL.LU R247, [R1+0x68c] ;  /* 0x00068c0001f77983 */ /* 0x004ea20000300800 */
[----:B------:R-:W-:Y:S01]  /*41e70*/  ULDC UR4, c[0x0][0x22c] ;  /* 0x00008b0000047ab9 */ /* 0x000fe20000000800 */
[----:B------:R-:W-:-:S04]  /*41e80*/  IMAD.WIDE R2, R11, 0x4, R148 ;  /* 0x000000040b027825 */ /* 0x000fc800078e0294 */
[C---:B------:R-:W-:Y:S01]  /*41e90*/  IMAD.WIDE R240, R0.reuse, 0x4, R4 ;  /* 0x0000000400f07825 */ /* 0x040fe200078e0204 */
[----:B------:R1:W-:Y:S03]  /*41ea0*/  @P1 STG.E desc[UR48][R2.64], R248 ;  /* 0x000000f802001986 */ /* 0x0003e6000c101930 */
[C---:B------:R-:W-:Y:S01]  /*41eb0*/  IMAD.WIDE R244, R0.reuse, 0x4, R150 ;  /* 0x0000000400f47825 */ /* 0x040fe200078e0296 */
[----:B----4-:R3:W-:Y:S01]  /*41ec0*/  @P6 STG.E desc[UR48][R210.64], R251 ;  /* 0x000000fbd2006986 */ /* 0x0107e2000c101930 */
[----:B------:R-:W-:-:S03]  /*41ed0*/  IADD3 R11, R0, UR26, RZ ;  /* 0x0000001a000b7c10 */ /* 0x000fc6000fffe0ff */
[----:B------:R4:W-:Y:S01]  /*41ee0*/  @P5 STG.E desc[UR48][R240.64], R250 ;  /* 0x000000faf0005986 */ /* 0x0009e2000c101930 */
[----:B-1----:R-:W-:-:S03]  /*41ef0*/  IMAD.WIDE R2, R0, 0x4, R148 ;  /* 0x0000000400027825 */ /* 0x002fc600078e0294 */
[----:B------:R-:W2:Y:S04]  /*41f00*/  LDL.LU R248, [R1+0x28c] ;  /* 0x00028c0001f87983 */ /* 0x000ea80000300800 */
[----:B---3--:R-:W3:Y:S04]  /*41f10*/  LDL.LU R251, [R1+0x18c] ;  /* 0x00018c0001fb7983 */ /* 0x008ee80000300800 */
[----:B------:R1:W-:Y:S04]  /*41f20*/  @P4 STG.E desc[UR48][R244.64], R249 ;  /* 0x000000f9f4004986 */ /* 0x0003e8000c101930 */
[----:B----4-:R-:W4:Y:S04]  /*41f30*/  LDL.LU R250, [R1+0x8c] ;  /* 0x00008c0001fa7983 */ /* 0x010f280000300800 */
[----:B------:R1:W-:Y:S04]  /*41f40*/  @P0 STG.E desc[UR48][R2.64], R242 ;  /* 0x000000f202000986 */ /* 0x0003e8000c101930 */
[----:B-1----:R-:W4:Y:S04]  /*41f50*/  LDL.LU R249, [R1+0x7c] ;  /* 0x00007c0001f97983 */ /* 0x002f280000300800 */
[----:B------:R-:W2:Y:S04]  /*41f60*/  LDL.LU R0, [R1+0x69c] ;  /* 0x00069c0001007983 */ /* 0x000ea80000300800 */
[----:B------:R-:W3:Y:S01]  /*41f70*/  LDL.LU R3, [R1+0x6ac] ;  /* 0x0006ac0001037983 */ /* 0x000ee20000300800 */
[----:B------:R-:W-:Y:S01]  /*41f80*/  VIADD R246, R6, 0x48 ;  /* 0x0000004806f67836 */ /* 0x000fe20000000000 */
[----:B------:R-:W-:-:S02]  /*41f90*/  ISETP.LT.AND P4, PT, R7, UR6, !P3 ;  /* 0x0000000607007c0c */ /* 0x000fc4000df81270 */
[----:B------:R-:W-:Y:S02]  /*41fa0*/  ISETP.LT.AND P5, PT, R10, UR8, !P3 ;  /* 0x000000080a007c0c */ /* 0x000fe4000dfa1270 */
[----:B------:R-:W-:Y:S01]  /*41fb0*/  ISETP.LT.AND P6, PT, R9, UR10, !P3 ;  /* 0x0000000a09007c0c */ /* 0x000fe2000dfc1270 */
[C---:B------:R-:W-:Y:S01]  /*41fc0*/  IMAD.WIDE R210, R11.reuse, 0x4, R208 ;  /* 0x000000040bd27825 */ /* 0x040fe200078e02d0 */
[----:B------:R-:W-:Y:S01]  /*41fd0*/  ISETP.GE.AND P1, PT, R246, UR4, PT ;  /* 0x00000004f6007c0c */ /* 0x000fe2000bf26270 */
[----:B------:R-:W-:Y:S01]  /*41fe0*/  ULDC UR4, c[0x0][0x22c] ;  /* 0x00008b0000047ab9 */ /* 0x000fe20000000800 */
[----:B------:R-:W-:Y:S01]  /*41ff0*/  ULDC UR6, c[0x0][0x228] ;  /* 0x00008a0000067ab9 */ /* 0x000fe20000000800 */
[----:B------:R-:W-:Y:S01]  /*42000*/  VIADD R246, R6, 0x49 ;  /* 0x0000004906f67836 */ /* 0x000fe20000000000 */
[----:B------:R-:W-:Y:S01]  /*42010*/  ULDC UR8, c[0x0][0x228] ;  /* 0x00008a0000087ab9 */ /* 0x000fe20000000800 */
[----:B------:R-:W-:Y:S01]  /*42020*/  IMAD.WIDE R240, R11, 0x4, R4 ;  /* 0x000000040bf07825 */ /* 0x000fe200078e0204 */
[----:B------:R-:W-:-:S02]  /*42030*/  ULDC UR10, c[0x0][0x228] ;  /* 0x00008a00000a7ab9 */ /* 0x000fc40000000800 */
[----:B------:R-:W-:Y:S01]  /*42040*/  ISETP.GE.AND P0, PT, R246, UR4, PT ;  /* 0x00000004f6007c0c */ /* 0x000fe2000bf06270 */
[----:B------:R-:W-:Y:S01]  /*42050*/  ULDC UR4, c[0x0][0x228] ;  /* 0x00008a0000047ab9 */ /* 0x000fe20000000800 */
[----:B------:R-:W-:Y:S01]  /*42060*/  IMAD.WIDE R244, R11, 0x4, R150 ;  /* 0x000000040bf47825 */ /* 0x000fe200078e0296 */
[----:B------:R-:W-:Y:S01]  /*42070*/  ISETP.LT.AND P3, PT, R8, UR4, !P3 ;  /* 0x0000000408007c0c */ /* 0x000fe2000df61270 */
[----:B------:R-:W-:Y:S01]  /*42080*/  ULDC UR4, c[0x0][0x228] ;  /* 0x00008a0000047ab9 */ /* 0x000fe20000000800 */
[----:B---3--:R1:W-:Y:S01]  /*42090*/  @P4 STG.E desc[UR48][R210.64], R3 ;  /* 0x00000003d2004986 */ /* 0x0083e2000c101930 */
[----:B------:R-:W-:Y:S01]  /*420a0*/  ISETP.LT.AND P4, PT, R7, UR4, !P2 ;  /* 0x0000000407007c0c */ /* 0x000fe2000d781270 */
[----:B------:R-:W-:Y:S02]  /*420b0*/  ULDC UR4, c[0x0][0x228] ;  /* 0x00008a0000047ab9 */ /* 0x000fe40000000800 */
[----:B--2---:R-:W-:Y:S01]  /*420c0*/  @P5 STG.E desc[UR48][R240.64], R0 ;  /* 0x00000000f0005986 */ /* 0x004fe2000c101930 */
[----:B------:R-:W-:Y:S01]  /*420d0*/  ISETP.LT.AND P5, PT, R9, UR4, !P2 ;  /* 0x0000000409007c0c */ /* 0x000fe2000d7a1270 */
[----:B------:R-:W-:-:S02]  /*420e0*/  ULDC UR4, c[0x0][0x22c] ;  /* 0x00008b0000047ab9 */ /* 0x000fc40000000800 */
[----:B------:R2:W-:Y:S01]  /*420f0*/  @P6 STG.E desc[UR48][R244.64], R247 ;  /* 0x000000f7f4006986 */ /* 0x0005e2000c101930 */
[----:B------:R-:W-:Y:S01]  /*42100*/  ISETP.LT.AND P6, PT, R10, UR6, !P2 ;  /* 0x000000060a007c0c */ /* 0x000fe2000d7c1270 */
[----:B------:R-:W-:Y:S01]  /*42110*/  ULDC UR6, c[0x0][0x228] ;  /* 0x00008a0000067ab9 */ /* 0x000fe20000000800 */
[----:B------:R-:W-:Y:S01]  /*42120*/  ISETP.LT.AND P2, PT, R8, UR8, !P2 ;  /* 0x0000000808007c0c */ /* 0x000fe2000d741270 */
[----:B-1----:R-:W-:Y:S01]  /*42130*/  IMAD.WIDE R2, R11, 0x4, R148 ;  /* 0x000000040b027825 */ /* 0x002fe200078e0294 */
[----:B------:R-:W-:-:S03]  /*42140*/  ULDC UR8, c[0x0][0x228] ;  /* 0x00008a0000087ab9 */ /* 0x000fc60000000800 */
[----:B--2---:R-:W-:Y:S01]  /*42150*/  VIADD R247, R11, UR26 ;  /* 0x0000001a0bf77c36 */ /* 0x004fe20008000000 */
[----:B------:R-:W-:-:S03]  /*42160*/  IADD3 R0, R6, 0x4a, RZ ;  /* 0x0000004a06007810 */ /* 0x000fc60007ffe0ff */
[C---:B------:R-:W-:Y:S01]  /*42170*/  IMAD.WIDE R210, R247.reuse, 0x4, R208 ;  /* 0x00000004f7d27825 */ /* 0x040fe200078e02d0 */
[----:B------:R1:W-:Y:S01]  /*42180*/  @P3 STG.E desc[UR48][R2.64], R248 ;  /* 0x000000f802003986 */ /* 0x0003e2000c101930 */
[----:B------:R-:W-:Y:S01]  /*42190*/  ISETP.GE.AND P3, PT, R0, UR4, PT ;  /* 0x0000000400007c0c */ /* 0x000fe2000bf66270 */
[----:B------:R-:W-:Y:S02]  /*421a0*/  ULDC UR4, c[0x0][0x228] ;  /* 0x00008a0000047ab9 */ /* 0x000fe40000000800 */
[----:B------:R2:W-:Y:S01]  /*421b0*/  @P4 STG.E desc[UR48][R210.64], R251 ;  /* 0x000000fbd2004986 */ /* 0x0005e2000c101930 */
[----:B------:R-:W-:Y:S01]  /*421c0*/  IMAD.WIDE R240, R247, 0x4, R148 ;  /* 0x00000004f7f07825 */ /* 0x000fe200078e0294 */
[----:B------:R-:W-:Y:S01]  /*421d0*/  ISETP.LT.AND P4, PT, R7, UR4, !P1 ;  /* 0x0000000407007c0c */ /* 0x000fe2000cf81270 */
[----:B------:R-:W-:Y:S02]  /*421e0*/  ULDC UR4, c[0x0][0x228] ;  /* 0x00008a0000047ab9 */ /* 0x000fe40000000800 */
[----:B-1----:R-:W-:-:S04]  /*421f0*/  IMAD.WIDE R2, R247, 0x4, R4 ;  /* 0x00000004f7027825 */ /* 0x002fc800078e0204 */
[C---:B--2---:R-:W-:Y:S01]  /*42200*/  IMAD.WIDE R210, R247.reuse, 0x4, R150 ;  /* 0x00000004f7d27825 */ /* 0x044fe200078e0296 */
[----:B----4-:R1:W-:Y:S01]  /*42210*/  @P6 STG.E desc[UR48][R2.64], R250 ;  /* 0x000000fa02006986 */ /* 0x0103e2000c101930 */
[----:B------:R-:W-:-:S03]  /*42220*/  IADD3 R247, R247, UR26, RZ ;  /* 0x0000001af7f77c10 */ /* 0x000fc6000fffe0ff */
[----:B------:R2:W-:Y:S01]  /*42230*/  @P5 STG.E desc[UR48][R210.64], R249 ;  /* 0x000000f9d2005986 */ /* 0x0005e2000c101930 */
[----:B------:R-:W-:Y:S01]  /*42240*/  ISETP.LT.AND P5, PT, R9, UR6, !P1 ;  /* 0x0000000609007c0c */ /* 0x000fe2000cfa1270 */
[----:B------:R-:W-:Y:S01]  /*42250*/  IMAD.WIDE R244, R247, 0x4, R208 ;  /* 0x00000004f7f47825 */ /* 0x000fe200078e02d0 */
[----:B------:R-:W-:Y:S01]  /*42260*/  ISETP.LT.AND P6, PT, R7, UR10, !P0 ;  /* 0x0000000a07007c0c */ /* 0x000fe2000c7c1270 */
[----:B------:R3:W-:Y:S01]  /*42270*/  @P2 STG.E desc[UR48][R240.64], R243 ;  /* 0x000000f3f0002986 */ /* 0x0007e2000c101930 */
[----:B------:R-:W-:Y:S01]  /*42280*/  ISETP.LT.AND P2, PT, R10, UR4, !P1 ;  /* 0x000000040a007c0c */ /* 0x000fe2000cf41270 */
[----:B------:R-:W-:Y:S01]  /*42290*/  VIADD R0, R6, 0x4b ;  /* 0x0000004b06007836 */ /* 0x000fe20000000000 */
[----:B------:R-:W-:Y:S01]  /*422a0*/  ISETP.LT.AND P1, PT, R8, UR8, !P1 ;  /* 0x0000000808007c0c */ /* 0x000fe2000cf21270 */
[C---:B-1----:R-:W-:Y:S01]  /*422b0*/  IMAD.WIDE R2, R247.reuse, 0x4, R4 ;  /* 0x00000004f7027825 */ /* 0x042fe200078e0204 */
[----:B------:R-:W-:Y:S01]  /*422c0*/  ULDC UR4, c[0x0][0x22c] ;  /* 0x00008b0000047ab9 */ /* 0x000fe20000000800 */
[----:B------:R-:W-:Y:S01]  /*422d0*/  @P4 STG.E desc[UR48][R244.64], R236 ;  /* 0x000000ecf4004986 */ /* 0x000fe2000c101930 */
[C---:B------:R-:W-:Y:S01]  /*422e0*/  IADD3 R11, R247.reuse, UR26, RZ ;  /* 0x0000001af70b7c10 */ /* 0x040fe2000fffe0ff */
[C---:B--2---:R-:W-:Y:S01]  /*422f0*/  IMAD.WIDE R210, R247.reuse, 0x4, R150 ;  /* 0x00000004f7d27825 */ /* 0x044fe200078e0296 */
[----:B------:R-:W-:Y:S01]  /*42300*/  ISETP.GE.AND P4, PT, R0, UR4, PT ;  /* 0x0000000400007c0c */ /* 0x000fe2000bf86270 */
[----:B------:R-:W-:Y:S01]  /*42310*/  ULDC UR4, c[0x0][0x228] ;  /* 0x00008a0000047ab9 */ /* 0x000fe20000000800 */
[----:B------:R-:W-:Y:S01]  /*42320*/  ULDC UR6, c[0x0][0x228] ;  /* 0x00008a0000067ab9 */ /* 0x000fe20000000800 */
[----:B---3--:R-:W-:Y:S01]  /*42330*/  IMAD.WIDE R240, R247, 0x4, R148 ;  /* 0x00000004f7f07825 */ /* 0x008fe200078e0294 */
[----:B------:R-:W-:Y:S01]  /*42340*/  ULDC UR8, c[0x0][0x228] ;  /* 0x00008a0000087ab9 */ /* 0x000fe20000000800 */
[----:B------:R1:W-:Y:S01]  /*42350*/  @P2 STG.E desc[UR48][R2.64], R232 ;  /* 0x000000e802002986 */ /* 0x0003e2000c101930 */
[----:B------:R-:W-:Y:S01]  /*42360*/  ISETP.LT.AND P2, PT, R10, UR4, !P0 ;  /* 0x000000040a007c0c */ /* 0x000fe2000c741270 */
[----:B------:R-:W-:Y:S01]  /*42370*/  ULDC UR4, c[0x0][0x228] ;  /* 0x00008a0000047ab9 */ /* 0x000fe20000000800 */
[----:B------:R-:W-:Y:S01]  /*42380*/  IMAD.WIDE R242, R11, 0x4, R208 ;  /* 0x000000040bf27825 */ /* 0x000fe200078e02d0 */
[----:B------:R2:W-:Y:S01]  /*42390*/  @P5 STG.E desc[UR48][R210.64], R224 ;  /* 0x000000e0d2005986 */ /* 0x0005e2000c101930 */
[----:B------:R-:W-:-:S03]  /*423a0*/  ULDC UR10, c[0x0][0x228] ;  /* 0x00008a00000a7ab9 */ /* 0x000fc60000000800 */
[----:B------:R3:W-:Y:S01]  /*423b0*/  @P1 STG.E desc[UR48][R240.64], R216 ;  /* 0x000000d8f0001986 */ /* 0x0007e2000c101930 */
[----:B------:R-:W-:Y:S01]  /*423c0*/  ISETP.LT.AND P1, PT, R9, UR4, !P0 ;  /* 0x0000000409007c0c */ /* 0x000fe2000c721270 */
[----:B------:R-:W-:Y:S01]  /*423d0*/  VIADD R0, R6, 0x4c ;  /* 0x0000004c06007836 */ /* 0x000fe20000000000 */
[----:B------:R-:W-:Y:S01]  /*423e0*/  ISETP.LT.AND P0, PT, R8, UR6, !P0 ;  /* 0x0000000608007c0c */ /* 0x000fe2000c701270 */
[----:B------:R4:W-:Y:S01]  /*423f0*/  @P6 STG.E desc[UR48][R242.64], R12 ;  /* 0x0000000cf2006986 */ /* 0x0009e2000c101930 */
[----:B------:R-:W-:Y:S01]  /*42400*/  ISETP.LT.AND P5, PT, R7, UR8, !P3 ;  /* 0x0000000807007c0c */ /* 0x000fe2000dfa1270 */
[C---:B-1----:R-:W-:Y:S01]  /*42410*/  IMAD.WIDE R2, R11.reuse, 0x4, R150 ;  /* 0x000000040b027825 */ /* 0x042fe200078e0296 */
[----:B------:R-:W-:Y:S01]  /*42420*/  ISETP.LT.AND P6, PT, R10, UR10, !P3 ;  /* 0x0000000a0a007c0c */ /* 0x000fe2000dfc1270 */
[----:B------:R-:W-:Y:S01]  /*42430*/  ULDC UR4, c[0x0][0x22c] ;  /* 0x00008b0000047ab9 */ /* 0x000fe20000000800 */
[C---:B------:R-:W-:Y:S01]  /*42440*/  IADD3 R247, R11.reuse, UR26, RZ ;  /* 0x0000001a0bf77c10 */ /* 0x040fe2000fffe0ff */
[C---:B--2---:R-:W-:Y:S01]  /*42450*/  IMAD.WIDE R210, R11.reuse, 0x4, R4 ;  /* 0x000000040bd27825 */ /* 0x044fe200078e0204 */
[----:B------:R-:W-:Y:S01]  /*42460*/  ULDC UR6, c[0x0][0x228] ;  /* 0x00008a0000067ab9 */ /* 0x000fe20000000800 */
[----:B------:R-:W-:Y:S01]  /*42470*/  ULDC UR8, c[0x0][0x228] ;  /* 0x00008a0000087ab9 */ /* 0x000fe20000000800 */
[----:B------:R-:W-:Y:S01]  /*42480*/  ULDC UR10, c[0x0][0x228] ;  /* 0x00008a00000a7ab9 */ /* 0x000fe20000000800 */
[----:B---3--:R-:W-:Y:S01]  /*42490*/  IMAD.WIDE R240, R11, 0x4, R148 ;  /* 0x000000040bf07825 */ /* 0x008fe200078e0294 */
[----:B------:R-:W-:Y:S01]  /*424a0*/  @P2 STG.E desc[UR48][R210.64], R28 ;  /* 0x0000001cd2002986 */ /* 0x000fe2000c101930 */
[----:B------:R-:W-:Y:S01]  /*424b0*/  ISETP.GE.AND P2, PT, R0, UR4, PT ;  /* 0x0000000400007c0c */ /* 0x000fe2000bf46270 */
[----:B------:R-:W-:Y:S01]  /*424c0*/  ULDC UR4, c[0x0][0x228] ;  /* 0x00008a0000047ab9 */ /* 0x000fe20000000800 */
[C---:B----4-:R-:W-:Y:S01]  /*424d0*/  IMAD.WIDE R242, R247.reuse, 0x4, R208 ;  /* 0x00000004f7f27825 */ /* 0x050fe200078e02d0 */
[----:B------:R1:W-:Y:S03]  /*424e0*/  @P1 STG.E desc[UR48][R2.64], R36 ;  /* 0x0000002402001986 */ /* 0x0003e6000c101930 */
[----:B------:R-:W-:Y:S01]  /*424f0*/  IMAD.WIDE R244, R247, 0x4, R4 ;  /* 0x00000004f7f47825 */ /* 0x000fe200078e0204 */
[----:B------:R-:W-:Y:S01]  /*42500*/  @P0 STG.E desc[UR48][R240.64], R32 ;  /* 0x00000020f0000986 */ /* 0x000fe2000c101930 */
[----:B------:R-:W-:Y:S01]  /*42510*/  ISETP.LT.AND P0, PT, R9, UR4, !P3 ;  /* 0x0000000409007c0c */ /* 0x000fe2000df01270 */
[----:B------:R-:W-:-:S02]  /*42520*/  ULDC UR4, c[0x0][0x228] ;  /* 0x00008a0000047ab9 */ /* 0x000fc40000000800 */
[----:B------:R2:W-:Y:S01]  /*42530*/  @P5 STG.E desc[UR48][R242.64], R237 ;  /* 0x000000edf2005986 */ /* 0x0005e2000c101930 */
[----:B------:R-:W-:Y:S01]  /*42540*/  ISETP.LT.AND P3, PT, R8, UR4, !P3 ;  /* 0x0000000408007c0c */ /* 0x000fe2000df61270 */
[----:B------:R-:W-:Y:S01]  /*42550*/  VIADD R11, R247, UR26 ;  /* 0x0000001af70b7c36 */ /* 0x000fe20008000000 */
[----:B------:R-:W-:Y:S01]  /*42560*/  ISETP.LT.AND P5, PT, R10, UR8, !P4 ;  /* 0x000000080a007c0c */ /* 0x000fe2000e7a1270 */
[----:B------:R3:W-:Y:S01]  /*42570*/  @P6 STG.E desc[UR48][R244.64], R233 ;  /* 0x000000e9f4006986 */ /* 0x0007e2000c101930 */
[----:B------:R-:W-:Y:S01]  /*42580*/  ISETP.LT.AND P6, PT, R7, UR6, !P4 ;  /* 0x0000000607007c0c */ /* 0x000fe2000e7c1270 */
[----:B-1----:R-:W-:Y:S01]  /*42590*/  IMAD.WIDE R2, R247, 0x4, R150 ;  /* 0x00000004f7027825 */ /* 0x002fe200078e0296 */
[----:B------:R-:W-:Y:S01]  /*425a0*/  ISETP.LT.AND P1, PT, R9, UR10, !P4 ;  /* 0x0000000a09007c0c */ /* 0x000fe2000e721270 */
[----:B------:R-:W-:Y:S02]  /*425b0*/  ULDC UR4, c[0x0][0x22c] ;  /* 0x00008b0000047ab9 */ /* 0x000fe40000000800 */
[----:B------:R-:W-:Y:S01]  /*425c0*/  IMAD.WIDE R210, R247, 0x4, R148 ;  /* 0x00000004f7d27825 */ /* 0x000fe200078e0294 */
[----:B------:R-:W-:Y:S01]  /*425d0*/  IADD3 R0, R6, 0x4d, RZ ;  /* 0x0000004d06007810 */ /* 0x000fe20007ffe0ff */
[----:B------:R1:W-:Y:S01]  /*425e0*/  @P0 STG.E desc[UR48][R2.64], R225 ;  /* 0x000000e102000986 */ /* 0x0003e2000c101930 */
[----:B------:R-:W-:Y:S01]  /*425f0*/  ULDC UR6, c[0x0][0x228] ;  /* 0x00008a0000067ab9 */ /* 0x000fe20000000800 */
[----:B--2---:R-:W-:Y:S01]  /*42600*/  IMAD.WIDE R236, R11, 0x4, R4 ;  /* 0x000000040bec7825 */ /* 0x004fe200078e0204 */
[----:B------:R-:W-:-:S03]  /*42610*/  ULDC UR8, c[0x0][0x228] ;  /* 0x00008a0000087ab9 */ /* 0x000fc60000000800 */
[C---:B---3--:R-:W-:Y:S01]  /*42620*/  IMAD.WIDE R232, R11.reuse, 0x4, R208 ;  /* 0x000000040be87825 */ /* 0x048fe200078e02d0 */
[----:B------:R2:W-:Y:S03]  /*42630*/  @P3 STG.E desc[UR48][R210.64], R217 ;  /* 0x000000d9d2003986 */ /* 0x0005e6000c101930 */
[----:B------:R-:W-:Y:S01]  /*42640*/  IMAD.WIDE R240, R11, 0x4, R150 ;  /* 0x000000040bf07825 */ /* 0x000fe200078e0296 */
[----:B------:R-:W-:Y:S01]  /*42650*/  ISETP.GE.AND P0, PT, R0, UR4, PT ;  /* 0x0000000400007c0c */ /* 0x000fe2000bf06270 */
[----:B------:R3:W-:Y:S01]  /*42660*/  @P6 STG.E desc[UR48][R232.64], R13 ;  /* 0x0000000de8006986 */ /* 0x0007e2000c101930 */
[----:B------:R-:W-:Y:S01]  /*42670*/  ULDC UR4, c[0x0][0x228] ;  /* 0x00008a0000047ab9 */ /* 0x000fe20000000800 */
[----:B------:R-:W-:Y:S02]  /*42680*/  ULDC UR10, c[0x0][0x228] ;  /* 0x00008a00000a7ab9 */ /* 0x000fe40000000800 */
[----:B------:R4:W-:Y:S04]  /*42690*/  @P5 STG.E desc[UR48][R236.64], R29 ;  /* 0x0000001dec005986 */ /* 0x0009e8000c101930 */
[----:B------:R4:W-:Y:S01]  /*426a0*/  @P1 STG.E desc[UR48][R240.64], R37 ;  /* 0x00000025f0001986 */ /* 0x0009e2000c101930 */
[----:B------:R-:W-:Y:S01]  /*426b0*/  ISETP.LT.AND P1, PT, R8, UR4, !P4 ;  /* 0x0000000408007c0c */ /* 0x000fe2000e721270 */
[----:B------:R-:W-:Y:S01]  /*426c0*/  VIADD R0, R6, 0x4e ;  /* 0x0000004e06007836 */ /* 0x000fe20000000000 */
[----:B------:R-:W-:Y:S01]  /*426d0*/  ULDC UR4, c[0x0][0x22c] ;  /* 0x00008b0000047ab9 */ /* 0x000fe20000000800 */
[----:B------:R-:W-:Y:S01]  /*426e0*/  ISETP.LT.AND P4, PT, R7, UR6, !P2 ;  /* 0x0000000607007c0c */ /* 0x000fe2000d781270 */
[----:B-1----:R-:W-:Y:S01]  /*426f0*/  IMAD.WIDE R2, R11, 0x4, R148 ;  /* 0x000000040b027825 */ /* 0x002fe200078e0294 */
[----:B------:R-:W-:Y:S01]  /*42700*/  ISETP.LT.AND P5, PT, R10, UR8, !P2 ;  /* 0x000000080a007c0c */ /* 0x000fe2000d7a1270 */
[----:B------:R-:W-:Y:S01]  /*42710*/  ULDC UR6, c[0x0][0x228] ;  /* 0x00008a0000067ab9 */ /* 0x000fe20000000800 */
[----:B------:R-:W-:Y:S01]  /*42720*/  ISETP.LT.AND P6, PT, R9, UR10, !P2 ;  /* 0x0000000a09007c0c */ /* 0x000fe2000d7c1270 */
[----:B------:R-:W-:Y:S01]  /*42730*/  ULDC UR8, c[0x0][0x228] ;  /* 0x00008a0000087ab9 */ /* 0x000fe20000000800 */
[----:B------:R-:W-:Y:S01]  /*42740*/  ISETP.GE.AND P3, PT, R0, UR4, PT ;  /* 0x0000000400007c0c */ /* 0x000fe2000bf66270 */
[----:B------:R-:W-:Y:S01]  /*42750*/  VIADD R0, R6, 0x4f ;  /* 0x0000004f06007836 */ /* 0x000fe20000000000 */
[----:B--2---:R-:W-:Y:S01]  /*42760*/  IADD3 R211, R11, UR26, RZ ;  /* 0x0000001a0bd37c10 */ /* 0x004fe2000fffe0ff */
[----:B------:R-:W-:Y:S01]  /*42770*/  ULDC UR4, c[0x0][0x22c] ;  /* 0x00008b0000047ab9 */ /* 0x000fe20000000800 */
[----:B------:R1:W-:Y:S01]  /*42780*/  @P1 STG.E desc[UR48][R2.64], R33 ;  /* 0x0000002102001986 */ /* 0x0003e2000c101930 */
[----:B------:R-:W-:Y:S01]  /*42790*/  ULDC UR10, c[0x0][0x228] ;  /* 0x00008a00000a7ab9 */ /* 0x000fe20000000800 */
[----:B------:R-:W-:Y:S01]  /*427a0*/  ISETP.GE.AND P1, PT, R0, UR4, PT ;  /* 0x0000000400007c0c */ /* 0x000fe2000bf26270 */
[----:B---3--:R-:W-:Y:S01]  /*427b0*/  IMAD.WIDE R12, R211, 0x4, R208 ;  /* 0x00000004d30c7825 */ /* 0x008fe200078e02d0 */
[----:B------:R-:W-:-:S03]  /*427c0*/  ULDC UR4, c[0x0][0x228] ;  /* 0x00008a0000047ab9 */ /* 0x000fc60000000800 */
[C---:B----4-:R-:W-:Y:S01]  /*427d0*/  IMAD.WIDE R28, R211.reuse, 0x4, R4 ;  /* 0x00000004d31c7825 */ /* 0x050fe200078e0204 */
[----:B------:R-:W-:Y:S01]  /*427e0*/  ISETP.LT.AND P2, PT, R8, UR4, !P2 ;  /* 0x0000000408007c0c */ /* 0x000fe2000d741270 */
[----:B------:R-:W-:Y:S02]  /*427f0*/  ULDC UR4, c[0x0][0x228] ;  /* 0x00008a0000047ab9 */ /* 0x000fe40000000800 */
[----:B------:R-:W-:Y:S01]  /*42800*/  IMAD.WIDE R36, R211, 0x4, R150 ;  /* 0x00000004d3247825 */ /* 0x000fe200078e0296 */
[----:B------:R2:W-:Y:S01]  /*42810*/  @P4 STG.E desc[UR48][R12.64], R238 ;  /* 0x000000ee0c004986 */ /* 0x0005e2000c101930 */
[----:B------:R-:W-:Y:S01]  /*42820*/  ISETP.LT.AND P4, PT, R7, UR4, !P0 ;  /* 0x0000000407007c0c */ /* 0x000fe2000c781270 */
[----:B------:R-:W-:Y:S02]  /*42830*/  ULDC UR4, c[0x0][0x228] ;  /* 0x00008a0000047ab9 */ /* 0x000fe40000000800 */
[----:B------:R3:W-:Y:S01]  /*42840*/  @P5 STG.E desc[UR48][R28.64], R234 ;  /* 0x000000ea1c005986 */ /* 0x0007e2000c101930 */
[----:B------:R-:W-:Y:S01]  /*42850*/  ISETP.LT.AND P5, PT, R9, UR4, !P0 ;  /* 0x0000000409007c0c */ /* 0x000fe2000c7a1270 */
[----:B------:R-:W-:-:S02]  /*42860*/  VIADD R11, R211, UR26 ;  /* 0x0000001ad30b7c36 */ /* 0x000fc40008000000 */
[----:B-1----:R-:W-:Y:S01]  /*42870*/  IMAD.WIDE R2, R211, 0x4, R148 ;  /* 0x00000004d3027825 */ /* 0x002fe200078e0294 */
[----:B------:R1:W-:Y:S01]  /*42880*/  @P6 STG.E desc[UR48][R36.64], R226 ;  /* 0x000000e224006986 */ /* 0x0003e2000c101930 */
[----:B------:R-:W-:Y:S01]  /*42890*/  ISETP.LT.AND P6, PT, R10, UR6, !P0 ;  /* 0x000000060a007c0c */ /* 0x000fe2000c7c1270 */
[----:B------:R-:W-:Y:S01]  /*428a0*/  ULDC UR4, c[0x0][0x22c] ;  /* 0x00008b0000047ab9 */ /* 0x000fe20000000800 */
[----:B------:R-:W-:Y:S01]  /*428b0*/  ISETP.LT.AND P0, PT, R8, UR8, !P0 ;  /* 0x0000000808007c0c */ /* 0x000fe2000c701270 */
[C---:B--2---:R-:W-:Y:S01]  /*428c0*/  IMAD.WIDE R12, R11.reuse, 0x4, R208 ;  /* 0x000000040b0c7825 */ /* 0x044fe200078e02d0 */
[----:B------:R-:W-:Y:S01]  /*428d0*/  IADD3 R0, R6, 0x50, RZ ;  /* 0x0000005006007810 */ /* 0x000fe20007ffe0ff */
[----:B------:R2:W-:Y:S01]  /*428e0*/  @P2 STG.E desc[UR48][R2.64], R218 ;  /* 0x000000da02002986 */ /* 0x0005e2000c101930 */
[----:B------:R-:W-:Y:S01]  /*428f0*/  ULDC UR6, c[0x0][0x228] ;  /* 0x00008a0000067ab9 */ /* 0x000fe20000000800 */
[----:B---3--:R-:W-:Y:S01]  /*42900*/  IMAD.WIDE R28, R11, 0x4, R4 ;  /* 0x000000040b1c7825 */ /* 0x008fe200078e0204 */
[----:B------:R-:W-:Y:S01]  /*42910*/  ISETP.GE.AND P2, PT, R0, UR4, PT ;  /* 0x0000000400007c0c */ /* 0x000fe2000bf46270 */
[----:B------:R-:W-:-:S02]  /*42920*/  ULDC UR4, c[0x0][0x228] ;  /* 0x00008a0000047ab9 */ /* 0x000fc40000000800 */
[C---:B------:R-:W-:Y:S01]  /*42930*/  IMAD.WIDE R32, R11.reuse, 0x4, R150 ;  /* 0x000000040b207825 */ /* 0x040fe200078e0296 */
[----:B------:R3:W-:Y:S03]  /*42940*/  @P4 STG.E desc[UR48][R12.64], R14 ;  /* 0x0000000e0c004986 */ /* 0x0007e6000c101930 */
[----:B-1----:R-:W-:Y:S01]  /*42950*/  IMAD.WIDE R36, R11, 0x4, R148 ;  /* 0x000000040b247825 */ /* 0x002fe200078e0294 */
[----:B------:R1:W-:Y:S01]  /*42960*/  @P6 STG.E desc[UR48][R28.64], R30 ;  /* 0x0000001e1c006986 */ /* 0x0003e2000c101930 */
[----:B------:R-:W-:Y:S01]  /*42970*/  ISETP.LT.AND P4, PT, R7, UR4, !P3 ;  /* 0x0000000407007c0c */ /* 0x000fe2000df81270 */
[----:B------:R-:W-:Y:S01]  /*42980*/  ULDC UR4, c[0x0][0x228] ;  /* 0x00008a0000047ab9 */ /* 0x000fe20000000800 */
[----:B------:R-:W-:Y:S01]  /*42990*/  ULDC UR8, c[0x0][0x228] ;  /* 0x00008a0000087ab9 */ /* 0x000fe20000000800 */
[----:B------:R4:W-:Y:S01]  /*429a0*/  @P5 STG.E desc[UR48][R32.64], R38 ;  /* 0x0000002620005986 */ /* 0x0009e2000c101930 */
[----:B------:R-:W-:Y:S01]  /*429b0*/  ISETP.LT.AND P5, PT, R9, UR6, !P3 ;  /* 0x0000000609007c0c */ /* 0x000fe2000dfa1270 */
[----:B------:R-:W-:Y:S01]  /*429c0*/  VIADD R0, R6, 0x51 ;  /* 0x0000005106007836 */ /* 0x000fe20000000000 */
[----:B------:R-:W-:Y:S01]  /*429d0*/  IADD3 R11, R11, UR26, RZ ;  /* 0x0000001a0b0b7c10 */ /* 0x000fe2000fffe0ff */
[----:B------:R4:W-:Y:S01]  /*429e0*/  @P0 STG.E desc[UR48][R36.64], R34 ;  /* 0x0000002224000986 */ /* 0x0009e2000c101930 */
[----:B------:R-:W-:Y:S01]  /*429f0*/  ISETP.LT.AND P0, PT, R10, UR4, !P3 ;  /* 0x000000040a007c0c */ /* 0x000fe2000df01270 */
[----:B------:R-:W-:Y:S01]  /*42a00*/  ULDC UR4, c[0x0][0x22c] ;  /* 0x00008b0000047ab9 */ /* 0x000fe20000000800 */
[----:B------:R-:W-:Y:S01]  /*42a10*/  ISETP.LT.AND P3, PT, R8, UR8, !P3 ;  /* 0x0000000808007c0c */ /* 0x000fe2000df61270 */
[----:B--2---:R-:W-:Y:S01]  /*42a20*/  IMAD.WIDE R2, R11, 0x4, R208 ;  /* 0x000000040b027825 */ /* 0x004fe200078e02d0 */
[----:B------:R-:W-:Y:S01]  /*42a30*/  ISETP.LT.AND P6, PT, R7, UR10, !P1 ;  /* 0x0000000a07007c0c */ /* 0x000fe2000cfc1270 */
[----:B------:R-:W-:-:S02]  /*42a40*/  ULDC UR6, c[0x0][0x228] ;  /* 0x00008a0000067ab9 */ /* 0x000fc40000000800 */
[C---:B---3--:R-:W-:Y:S01]  /*42a50*/  IMAD.WIDE R12, R11.reuse, 0x4, R4 ;  /* 0x000000040b0c7825 */ /* 0x048fe200078e0204 */
[----:B------:R2:W-:Y:S03]  /*42a60*/  @P4 STG.E desc[UR48][R2.64], R239 ;  /* 0x000000ef02004986 */ /* 0x0005e6000c101930 */
[C---:B-1----:R-:W-:Y:S01]  /*42a70*/  IMAD.WIDE R28, R11.reuse, 0x4, R150 ;  /* 0x000000040b1c7825 */ /* 0x042fe200078e0296 */
[----:B------:R-:W-:-:S03]  /*42a80*/  IADD3 R211, R11, UR26, RZ ;  /* 0x0000001a0bd37c10 */ /* 0x000fc6000fffe0ff */
[----:B----4-:R-:W-:Y:S01]  /*42a90*/  IMAD.WIDE R32, R11, 0x4, R148 ;  /* 0x000000040b207825 */ /* 0x010fe200078e0294 */
[----:B------:R-:W-:Y:S01]  /*42aa0*/  ISETP.GE.AND P4, PT, R0, UR4, PT ;  /* 0x0000000400007c0c */ /* 0x000fe2000bf86270 */
[----:B------:R1:W-:Y:S01]  /*42ab0*/  @P0 STG.E desc[UR48][R12.64], R235 ;  /* 0x000000eb0c000986 */ /* 0x0003e2000c101930 */
[----:B------:R-:W-:Y:S01]  /*42ac0*/  ULDC UR4, c[0x0][0x228] ;  /* 0x00008a0000047ab9 */ /* 0x000fe20000000800 */
[----:B------:R-:W-:Y:S01]  /*42ad0*/  ULDC UR8, c[0x0][0x228] ;  /* 0x00008a0000087ab9 */ /* 0x000fe20000000800 */
[----:B------:R-:W-:Y:S01]  /*42ae0*/  ULDC UR10, c[0x0][0x228] ;  /* 0x00008a00000a7ab9 */ /* 0x000fe20000000800 */
[----:B------:R-:W-:Y:S01]  /*42af0*/  @P5 STG.E desc[UR48][R28.64], R227 ;  /* 0x000000e31c005986 */ /* 0x000fe2000c101930 */
[----:B------:R-:W-:-:S03]  /*42b00*/  IMAD.WIDE R36, R211, 0x4, R208 ;  /* 0x00000004d3247825 */ /* 0x000fc600078e02d0 */
[----:B------:R-:W-:Y:S01]  /*42b10*/  @P3 STG.E desc[UR48][R32.64], R219 ;  /* 0x000000db20003986 */ /* 0x000fe2000c101930 */
[----:B------:R-:W-:Y:S01]  /*42b20*/  ISETP.LT.AND P3, PT, R10, UR4, !P1 ;  /* 0x000000040a007c0c */ /* 0x000fe2000cf61270 */
[----:B------:R-:W-:Y:S02]  /*42b30*/  ULDC UR4, c[0x0][0x228] ;  /* 0x00008a0000047ab9 */ /* 0x000fe40000000800 */
[----:B------:R-:W-:Y:S01]  /*42b40*/  ISETP.LT.AND P0, PT, R9, UR4, !P1 ;  /* 0x0000000409007c0c */ /* 0x000fe2000cf01270 */
[----:B------:R3:W-:Y:S01]  /*42b50*/  @P6 STG.E desc[UR48][R36.64], R15 ;  /* 0x0000000f24006986 */ /* 0x0007e2000c101930 */
[----:B------:R-:W-:Y:S01]  /*42b60*/  ISETP.LT.AND P1, PT, R8, UR6, !P1 ;  /* 0x0000000608007c0c */ /* 0x000fe2000cf21270 */
[----:B--2---:R-:W-:Y:S01]  /*42b70*/  IMAD.WIDE R2, R211, 0x4, R4 ;  /* 0x00000004d3027825 */ /* 0x004fe200078e0204 */
[----:B------:R-:W-:Y:S01]  /*42b80*/  ISETP.LT.AND P5, PT, R7, UR8, !P2 ;  /* 0x0000000807007c0c */ /* 0x000fe2000d7a1270 */
[----:B------:R-:W-:Y:S01]  /*42b90*/  ULDC UR4, c[0x0][0x22c] ;  /* 0x00008b0000047ab9 */ /* 0x000fe20000000800 */
[----:B------:R-:W-:Y:S01]  /*42ba0*/  ISETP.LT.AND P6, PT, R10, UR10, !P2 ;  /* 0x0000000a0a007c0c */ /* 0x000fe2000d7c1270 */
[----:B------:R-:W-:Y:S01]  /*42bb0*/  VIADD R0, R6, 0x52 ;  /* 0x0000005206007836 */ /* 0x000fe20000000000 */
[C---:B------:R-:W-:Y:S01]  /*42bc0*/  IADD3 R11, R211.reuse, UR26, RZ ;  /* 0x0000001ad30b7c10 */ /* 0x040fe2000fffe0ff */
[C---:B-1----:R-:W-:Y:S01]  /*42bd0*/  IMAD.WIDE R12, R211.reuse, 0x4, R150 ;  /* 0x00000004d30c7825 */ /* 0x042fe200078e0296 */
[----:B------:R1:W-:Y:S01]  /*42be0*/  @P3 STG.E desc[UR48][R2.64], R31 ;  /* 0x0000001f02003986 */ /* 0x0003e2000c101930 */
[----:B------:R-:W-:Y:S01]  /*42bf0*/  ULDC UR6, c[0x0][0x228] ;  /* 0x00008a0000067ab9 */ /* 0x000fe20000000800 */
[----:B------:R-:W-:Y:S01]  /*42c00*/  ISETP.GE.AND P3, PT, R0, UR4, PT ;  /* 0x0000000400007c0c */ /* 0x000fe2000bf66270 */
[----:B---3--:R-:W-:Y:S01]  /*42c10*/  IMAD.WIDE R14, R211, 0x4, R148 ;  /* 0x00000004d30e7825 */ /* 0x008fe200078e0294 */
[----:B------:R-:W-:Y:S01]  /*42c20*/  ULDC UR4, c[0x0][0x228] ;  /* 0x00008a0000047ab9 */ /* 0x000fe20000000800 */
[----:B------:R2:W-:Y:S01]  /*42c30*/  @P0 STG.E desc[UR48][R12.64], R39 ;  /* 0x000000270c000986 */ /* 0x0005e2000c101930 */
[----:B------:R-:W-:Y:S01]  /*42c40*/  ULDC UR8, c[0x0][0x228] ;  /* 0x00008a0000087ab9 */ /* 0x000fe20000000800 */
[----:B------:R-:W-:Y:S01]  /*42c50*/  IMAD.WIDE R28, R11, 0x4, R208 ;  /* 0x000000040b1c7825 */ /* 0x000fe200078e02d0 */
[----:B------:R-:W-:Y:S01]  /*42c60*/  ISETP.LT.AND P0, PT, R9, UR4, !P2 ;  /* 0x0000000409007c0c */ /* 0x000fe2000d701270 */
[----:B------:R-:W-:-:S02]  /*42c70*/  ULDC UR10, c[0x0][0x228] ;  /* 0x00008a00000a7ab9 */ /* 0x000fc40000000800 */
[C---:B------:R-:W-:Y:S01]  /*42c80*/  IMAD.WIDE R32, R11.reuse, 0x4, R4 ;  /* 0x000000040b207825 */ /* 0x040fe200078e0204 */
[----:B------:R3:W-:Y:S01]  /*42c90*/  @P1 STG.E desc[UR48][R14.64], R35 ;  /* 0x000000230e001986 */ /* 0x0007e2000c101930 */
[----:B------:R-:W-:Y:S02]  /*42ca0*/  ULDC UR4, c[0x0][0x228] ;  /* 0x00008a0000047ab9 */ /* 0x000fe40000000800 */
[----:B------:R-:W-:Y:S01]  /*42cb0*/  ISETP.LT.AND P2, PT, R8, UR4, !P2 ;  /* 0x0000000408007c0c */ /* 0x000fe2000d741270 */
[----:B------:R4:W-:Y:S01]  /*42cc0*/  @P5 STG.E desc[UR48][R28.64], R24 ;  /* 0x000000181c005986 */ /* 0x0009e2000c101930 */
[----:B------:R-:W-:Y:S01]  /*42cd0*/  ISETP.LT.AND P5, PT, R10, UR8, !P4 ;  /* 0x000000080a007c0c */ /* 0x000fe2000e7a1270 */
[----:B-1----:R-:W-:Y:S01]  /*42ce0*/  IMAD.WIDE R2, R11, 0x4, R150 ;  /* 0x000000040b027825 */ /* 0x002fe200078e0296 */
[----:B------:R-:W-:Y:S01]  /*42cf0*/  ISETP.LT.AND P1, PT, R9, UR10, !P4 ;  /* 0x0000000a09007c0c */ /* 0x000fe2000e721270 */
[----:B------:R-:W-:Y:S01]  /*42d00*/  @P6 STG.E desc[UR48][R32.64], R20 ;  /* 0x0000001420006986 */ /* 0x000fe2000c101930 */
[----:B------:R-:W-:Y:S01]  /*42d10*/  ISETP.LT.AND P6, PT, R7, UR6, !P4 ;  /* 0x0000000607007c0c */ /* 0x000fe2000e7c1270 */
[----:B--2---:R-:W-:Y:S01]  /*42d20*/  IMAD.WIDE R12, R11, 0x4, R148 ;  /* 0x000000040b0c7825 */ /* 0x004fe200078e0294 */
[----:B------:R-:W-:-:S03]  /*42d30*/  IADD3 R0, R6, 0x53, RZ ;  /* 0x0000005306007810 */ /* 0x000fc60007ffe0ff */
[----:B---3--:R-:W-:Y:S01]  /*42d40*/  VIADD R35, R11, UR26 ;  /* 0x0000001a0b237c36 */ /* 0x008fe20008000000 */
[----:B------:R1:W-:Y:S01]  /*42d50*/  @P0 STG.E desc[UR48][R2.64], R16 ;  /* 0x0000001002000986 */ /* 0x0003e2000c101930 */
[----:B------:R-:W-:Y:S01]  /*42d60*/  ULDC UR4, c[0x0][0x22c] ;  /* 0x00008b0000047ab9 */ /* 0x000fe20000000800 */
[----:B------:R-:W-:Y:S01]  /*42d70*/  ULDC UR6, c[0x0][0x228] ;  /* 0x00008a0000067ab9 */ /* 0x000fe20000000800 */
[C---:B------:R-:W-:Y:S01]  /*42d80*/  IMAD.WIDE R14, R35.reuse, 0x4, R208 ;  /* 0x00000004230e7825 */ /* 0x040fe200078e02d0 */
[----:B------:R2:W-:Y:S01]  /*42d90*/  @P2 STG.E desc[UR48][R12.64], R44 ;  /* 0x0000002c0c002986 */ /* 0x0005e2000c101930 */
[----:B------:R-:W-:Y:S01]  /*42da0*/  ULDC UR8, c[0x0][0x228] ;  /* 0x00008a0000087ab9 */ /* 0x000fe20000000800 */
[----:B------:R-:W-:Y:S01]  /*42db0*/  ULDC UR10, c[0x0][0x228] ;  /* 0x00008a00000a7ab9 */ /* 0x000fe20000000800 */
[----:B----4-:R-:W-:Y:S01]  /*42dc0*/  IMAD.WIDE R28, R35, 0x4, R4 ;  /* 0x00000004231c7825 */ /* 0x010fe200078e0204 */
[----:B------:R-:W-:-:S03]  /*42dd0*/  ISETP.GE.AND P0, PT, R0, UR4, PT ;  /* 0x0000000400007c0c */ /* 0x000fc6000bf06270 */
[----:B------:R-:W-:Y:S01]  /*42de0*/  IMAD.WIDE R30, R35, 0x4, R150 ;  /* 0x00000004231e7825 */ /* 0x000fe200078e0296 */
[----:B------:R3:W-:Y:S01]  /*42df0*/  @P6 STG.E desc[UR48][R14.64], R40 ;  /* 0x000000280e006986 */ /* 0x0007e2000c101930 */
[----:B------:R-:W-:-:S03]  /*42e00*/  ULDC UR4, c[0x0][0x228] ;  /* 0x00008a0000047ab9 */ /* 0x000fc60000000800 */
[----:B------:R4:W-:Y:S04]  /*42e10*/  @P5 STG.E desc[UR48][R28.64], R88 ;  /* 0x000000581c005986 */ /* 0x0009e8000c101930 */
[----:B------:R-:W-:Y:S01]  /*42e20*/  @P1 STG.E desc[UR48][R30.64], R64 ;  /* 0x000000401e001986 */ /* 0x000fe2000c101930 */
        /* <DEDUP_REMOVED lines=11> */
[----:B------:R-:W-:Y:S01]  /*42ee0*/  IADD3 R11, R35, UR26, RZ ;  /* 0x0000001a230b7c10 */ /* 0x000fe2000fffe0ff */
[----:B------:R-:W-:Y:S01]  /*42ef0*/  ULDC UR4, c[0x0][0x22c] ;  /* 0x00008b0000047ab9 */ /* 0x000fe20000000800 */
[----:B------:R1:W-:Y:S01]  /*42f00*/  @P1 STG.E desc[UR48][R2.64], R60 ;  /* 0x0000003c02001986 */ /* 0x0003e2000c101930 */
[----:B------:R-:W-:Y:S01]  /*42f10*/  ULDC UR10, c[0x0][0x228] ;  /* 0x00008a00000a7ab9 */ /* 0x000fe20000000800 */
[----:B------:R-:W-:Y:S01]  /*42f20*/  ISETP.GE.AND P1, PT, R0, UR4, PT ;  /* 0x0000000400007c0c */ /* 0x000fe2000bf26270 */
[----:B--2---:R-:W-:Y:S01]  /*42f30*/  IMAD.WIDE R12, R11, 0x4, R208 ;  /* 0x000000040b0c7825 */ /* 0x004fe200078e02d0 */
[----:B------:R-:W-:-:S03]  /*42f40*/  ULDC UR4, c[0x0][0x228] ;  /* 0x00008a0000047ab9 */ /* 0x000fc60000000800 */
[C---:B---3--:R-:W-:Y:S01]  /*42f50*/  IMAD.WIDE R14, R11.reuse, 0x4, R4 ;  /* 0x000000040b0e7825 */ /* 0x048fe200078e0204 */
[----:B------:R-:W-:Y:S01]  /*42f60*/  ISETP.LT.AND P3, PT, R8, UR4, !P3 ;  /* 0x0000000408007c0c */ /* 0x000fe2000df61270 */
[----:B------:R-:W-:Y:S02]  /*42f70*/  ULDC UR4, c[0x0][0x228] ;  /* 0x00008a0000047ab9 */ /* 0x000fe40000000800 */
[----:B----4-:R-:W-:Y:S01]  /*42f80*/  IMAD.WIDE R28, R11, 0x4, R150 ;  /* 0x000000040b1c7825 */ /* 0x010fe200078e0296 */
[----:B------:R2:W-:Y:S01]  /*42f90*/  @P4 STG.E desc[UR48][R12.64], R25 ;  /* 0x000000190c004986 */ /* 0x0005e2000c101930 */
[----:B------:R-:W-:Y:S01]  /*42fa0*/  ISETP.LT.AND P4, PT, R7, UR4, !P0 ;  /* 0x0000000407007c0c */ /* 0x000fe2000c781270 */
[----:B------:R-:W-:Y:S02]  /*42fb0*/  ULDC UR4, c[0x0][0x228] ;  /* 0x00008a0000047ab9 */ /* 0x000fe40000000800 */
[----:B------:R3:W-:Y:S01]  /*42fc0*/  @P5 STG.E desc[UR48][R14.64], R21 ;  /* 0x000000150e005986 */ /* 0x0007e2000c101930 */
[----:B------:R-:W-:Y:S01]  /*42fd0*/  ISETP.LT.AND P5, PT, R9, UR4, !P0 ;  /* 0x0000000409007c0c */ /* 0x000fe2000c7a1270 */
[C---:B-1----:R-:W-:Y:S01]  /*42fe0*/  IMAD.WIDE R2, R11.reuse, 0x4, R148 ;  /* 0x000000040b027825 */ /* 0x042fe200078e0294 */
[----:B------:R-:W-:Y:S01]  /*42ff0*/  IADD3 R0, R6, 0x56, RZ ;  /* 0x0000005606007810 */ /* 0x000fe20007ffe0ff */
[----:B------:R1:W-:Y:S01]  /*43000*/  @P6 STG.E desc[UR48][R28.64], R17 ;  /* 0x000000111c006986 */ /* 0x0003e2000c101930 */
[----:B------:R-:W-:Y:S01]  /*43010*/  ISETP.LT.AND P6, PT, R10, UR6, !P0 ;  /* 0x000000060a007c0c */ /* 0x000fe2000c7c1270 */
[----:B------:R-:W-:Y:S01]  /*43020*/  ULDC UR4, c[0x0][0x22c] ;  /* 0x00008b0000047ab9 */ /* 0x000fe20000000800 */
[----:B------:R-:W-:Y:S01]  /*43030*/  ISETP.LT.AND P0, PT, R8, UR8, !P0 ;  /* 0x0000000808007c0c */ /* 0x000fe2000c701270 */
[----:B--2---:R-:W-:Y:S01]  /*43040*/  VIADD R25, R11, UR26 ;  /* 0x0000001a0b197c36 */ /* 0x004fe20008000000 */
[----:B------:R2:W-:Y:S01]  /*43050*/  @P3 STG.E desc[UR48][R2.64], R45 ;  /* 0x0000002d02003986 */ /* 0x0005e2000c101930 */
[----:B------:R-:W-:Y:S01]  /*43060*/  ULDC UR6, c[0x0][0x228] ;  /* 0x00008a0000067ab9 */ /* 0x000fe20000000800 */
[----:B------:R-:W-:Y:S01]  /*43070*/  ULDC UR8, c[0x0][0x228] ;  /* 0x00008a0000087ab9 */ /* 0x000fe20000000800 */
[----:B------:R-:W-:Y:S01]  /*43080*/  IMAD.WIDE R12, R25, 0x4, R208 ;  /* 0x00000004190c7825 */ /* 0x000fe200078e02d0 */
[----:B------:R-:W-:Y:S01]  /*43090*/  ISETP.GE.AND P3, PT, R0, UR4, PT ;  /* 0x0000000400007c0c */ /* 0x000fe2000bf66270 */
[----:B------:R-:W-:-:S02]  /*430a0*/  ULDC UR4, c[0x0][0x228] ;  /* 0x00008a0000047ab9 */ /* 0x000fc40000000800 */
[C---:B---3--:R-:W-:Y:S01]  /*430b0*/  IMAD.WIDE R14, R25.reuse, 0x4, R4 ;  /* 0x00000004190e7825 */ /* 0x048fe200078e0204 */
[----:B------:R3:W-:Y:S03]  /*430c0*/  @P4 STG.E desc[UR48][R12.64], R41 ;  /* 0x000000290c004986 */ /* 0x0007e6000c101930 */
[C---:B-1----:R-:W-:Y:S01]  /*430d0*/  IMAD.WIDE R16, R25.reuse, 0x4, R150 ;  /* 0x0000000419107825 */ /* 0x042fe200078e0296 */
[----:B------:R1:W-:Y:S03]  /*430e0*/  @P6 STG.E desc[UR48][R14.64], R89 ;  /* 0x000000590e006986 */ /* 0x0003e6000c101930 */
[----:B------:R-:W-:Y:S01]  /*430f0*/  IMAD.WIDE R20, R25, 0x4, R148 ;  /* 0x0000000419147825 */ /* 0x000fe200078e0294 */
[----:B------:R-:W-:Y:S01]  /*43100*/  ISETP.LT.AND P4, PT, R7, UR4, !P2 ;  /* 0x0000000407007c0c */ /* 0x000fe2000d781270 */
[----:B------:R4:W-:Y:S01]  /*43110*/  @P5 STG.E desc[UR48][R16.64], R65 ;  /* 0x0000004110005986 */ /* 0x0009e2000c101930 */
[----:B------:R-:W-:Y:S01]  /*43120*/  ULDC UR4, c[0x0][0x228] ;  /* 0x00008a0000047ab9 */ /* 0x000fe20000000800 */
[----:B------:R-:W-:Y:S01]  /*43130*/  ISETP.LT.AND P5, PT, R9, UR6, !P2 ;  /* 0x0000000609007c0c */ /* 0x000fe2000d7a1270 */
[----:B------:R-:W-:Y:S01]  /*43140*/  VIADD R0, R6, 0x57 ;  /* 0x0000005706007836 */ /* 0x000fe20000000000 */
[----:B------:R4:W-:Y:S01]  /*43150*/  @P0 STG.E desc[UR48][R20.64], R61 ;  /* 0x0000003d14000986 */ /* 0x0009e2000c101930 */
[----:B------:R-:W-:Y:S01]  /*43160*/  ISETP.LT.AND P0, PT, R10, UR4, !P2 ;  /* 0x000000040a007c0c */ /* 0x000fe2000d701270 */
[----:B------:R-:W-:Y:S01]  /*43170*/  ULDC UR4, c[0x0][0x22c] ;  /* 0x00008b0000047ab9 */ /* 0x000fe20000000800 */
[----:B------:R-:W-:Y:S01]  /*43180*/  IADD3 R25, R25, UR26, RZ ;  /* 0x0000001a19197c10 */ /* 0x000fe2000fffe0ff */
[----:B------:R-:W-:Y:S01]  /*43190*/  ULDC UR6, c[0x0][0x228] ;  /* 0x00008a0000067ab9 */ /* 0x000fe20000000800 */
[----:B------:R-:W-:Y:S01]  /*431a0*/  ISETP.LT.AND P2, PT, R8, UR8, !P2 ;  /* 0x0000000808007c0c */ /* 0x000fe2000d741270 */
[----:B------:R-:W-:-:S02]  /*431b0*/  ULDC UR8, c[0x0][0x228] ;  /* 0x00008a0000087ab9 */ /* 0x000fc40000000800 */
[----:B--2---:R-:W-:Y:S01]  /*431c0*/  IMAD.WIDE R2, R25, 0x4, R208 ;  /* 0x0000000419027825 */ /* 0x004fe200078e02d0 */
[----:B------:R-:W-:Y:S01]  /*431d0*/  ISETP.LT.AND P6, PT, R7, UR10, !P1 ;  /* 0x0000000a07007c0c */ /* 0x000fe2000cfc1270 */
[----:B------:R-:W-:Y:S02]  /*431e0*/  ULDC UR10, c[0x0][0x228] ;  /* 0x00008a00000a7ab9 */ /* 0x000fe40000000800 */
[C---:B---3--:R-:W-:Y:S01]  /*431f0*/  IMAD.WIDE R12, R25.reuse, 0x4, R4 ;  /* 0x00000004190c7825 */ /* 0x048fe200078e0204 */
[----:B------:R2:W-:Y:S03]  /*43200*/  @P4 STG.E desc[UR48][R2.64], R26 ;  /* 0x0000001a02004986 */ /* 0x0005e6000c101930 */
[C---:B-1----:R-:W-:Y:S01]  /*43210*/  IMAD.WIDE R14, R25.reuse, 0x4, R150 ;  /* 0x00000004190e7825 */ /* 0x042fe200078e0296 */
[----:B------:R-:W-:-:S03]  /*43220*/  IADD3 R11, R25, UR26, RZ ;  /* 0x0000001a190b7c10 */ /* 0x000fc6000fffe0ff */
[----:B----4-:R-:W-:Y:S01]  /*43230*/  IMAD.WIDE R16, R25, 0x4, R148 ;  /* 0x0000000419107825 */ /* 0x010fe200078e0294 */
[----:B------:R-:W-:Y:S01]  /*43240*/  ISETP.GE.AND P4, PT, R0, UR4, PT ;  /* 0x0000000400007c0c */ /* 0x000fe2000bf86270 */
[----:B------:R1:W-:Y:S01]  /*43250*/  @P0 STG.E desc[UR48][R12.64], R22 ;  /* 0x000000160c000986 */ /* 0x0003e2000c101930 */
[----:B------:R-:W-:-:S03]  /*43260*/  ULDC UR4, c[0x0][0x228] ;  /* 0x00008a0000047ab9 */ /* 0x000fc60000000800 */
[----:B------:R3:W-:Y:S01]  /*43270*/  @P5 STG.E desc[UR48][R14.64], R18 ;  /* 0x000000120e005986 */ /* 0x0007e2000c101930 */
[----:B------:R-:W-:-:S03]  /*43280*/  IMAD.WIDE R20, R11, 0x4, R208 ;  /* 0x000000040b147825 */ /* 0x000fc600078e02d0 */
[----:B------:R4:W-:Y:S01]  /*43290*/  @P2 STG.E desc[UR48][R16.64], R46 ;  /* 0x0000002e10002986 */ /* 0x0009e2000c101930 */
        /* <DEDUP_REMOVED lines=19> */
[----:B----4-:R-:W-:Y:S01]  /*433d0*/  IMAD.WIDE R16, R25, 0x4, R208 ;  /* 0x0000000419107825 */ /* 0x010fe200078e02d0 */
        /* <DEDUP_REMOVED lines=8> */
[----:B------:R-:W-:Y:S01]  /*43460*/  VIADD R11, R25, UR26 ;  /* 0x0000001a190b7c36 */ /* 0x000fe20008000000 */
[----:B------:R-:W-:Y:S01]  /*43470*/  ISETP.LT.AND P1, PT, R9, UR10, !P4 ;  /* 0x0000000a09007c0c */ /* 0x000fe2000e721270 */
[----:B------:R4:W-:Y:S01]  /*43480*/  @P6 STG.E desc[UR48][R20.64], R23 ;  /* 0x0000001714006986 */ /* 0x0009e2000c101930 */
[----:B------:R-:W-:Y:S01]  /*43490*/  ISETP.LT.AND P6, PT, R7, UR6, !P4 ;  /* 0x0000000607007c0c */ /* 0x000fe2000e7c1270 */
[C---:B-1----:R-:W-:Y:S01]  /*434a0*/  IMAD.WIDE R2, R25.reuse, 0x4, R150 ;  /* 0x0000000419027825 */ /* 0x042fe200078e0296 */
[----:B------:R-:W-:Y:S01]  /*434b0*/  IADD3 R0, R6, 0x59, RZ ;  /* 0x0000005906007810 */ /* 0x000fe20007ffe0ff */
[----:B------:R-:W-:Y:S01]  /*434c0*/  ULDC UR4, c[0x0][0x22c] ;  /* 0x00008b0000047ab9 */ /* 0x000fe20000000800 */
[----:B------:R-:W-:Y:S01]  /*434d0*/  ULDC UR6, c[0x0][0x228] ;  /* 0x00008a0000067ab9 */ /* 0x000fe20000000800 */
[----:B--2---:R-:W-:Y:S01]  /*434e0*/  IMAD.WIDE R12, R25, 0x4, R148 ;  /* 0x00000004190c7825 */ /* 0x004fe200078e0294 */
[----:B------:R1:W-:Y:S01]  /*434f0*/  @P0 STG.E desc[UR48][R2.64], R19 ;  /* 0x0000001302000986 */ /* 0x0003e2000c101930 */
[----:B------:R-:W-:-:S02]  /*43500*/  ULDC UR8, c[0x0][0x228] ;  /* 0x00008a0000087ab9 */ /* 0x000fc40000000800 */
[C---:B---3--:R-:W-:Y:S01]  /*43510*/  IMAD.WIDE R14, R11.reuse, 0x4, R208 ;  /* 0x000000040b0e7825 */ /* 0x048fe200078e02d0 */
[----:B------:R2:W-:Y:S01]  /*43520*/  @P3 STG.E desc[UR48][R12.64], R47 ;  /* 0x0000002f0c003986 */ /* 0x0005e2000c101930 */
[----:B------:R-:W-:Y:S02]  /*43530*/  ULDC UR10, c[0x0][0x228] ;  /* 0x00008a00000a7ab9 */ /* 0x000fe40000000800 */
        /* <DEDUP_REMOVED lines=47> */
[C---:B-1----:R-:W-:Y:S01]  /*43830*/  IMAD.WIDE R16, R11.reuse, 0x4, R150 ;  /* 0x000000040b107825 */ /* 0x042fe200078e0296 */
[----:B------:R1:W-:Y:S03]  /*43840*/  @P4 STG.E desc[UR48][R12.64], R92 ;  /* 0x0000005c0c004986 */ /* 0x0003e6000c101930 */
[----:B------:R-:W-:Y:S01]  /*43850*/  IMAD.WIDE R18, R11, 0x4, R148 ;  /* 0x000000040b127825 */ /* 0x000fe200078e0294 */
        /* <DEDUP_REMOVED lines=15> */
[C---:B-1----:R-:W-:Y:S01]  /*43950*/  IMAD.WIDE R12, R11.reuse, 0x4, R4 ;  /* 0x000000040b0c7825 */ /* 0x042fe200078e0204 */
[----:B------:R1:W-:Y:S03]  /*43960*/  @P4 STG.E desc[UR48][R2.64], R49 ;  /* 0x0000003102004986 */ /* 0x0003e6000c101930 */
[C---:B---3--:R-:W-:Y:S01]  /*43970*/  IMAD.WIDE R14, R11.reuse, 0x4, R150 ;  /* 0x000000040b0e7825 */ /* 0x048fe200078e0296 */
[----:B------:R-:W-:-:S03]  /*43980*/  IADD3 R21, R11, UR26, RZ ;  /* 0x0000001a0b157c10 */ /* 0x000fc6000fffe0ff */
[----:B----4-:R-:W-:Y:S01]  /*43990*/  IMAD.WIDE R16, R11, 0x4, R148 ;  /* 0x000000040b107825 */ /* 0x010fe200078e0294 */
[----:B------:R-:W-:Y:S01]  /*439a0*/  ISETP.GE.AND P4, PT, R0, UR4, PT ;  /* 0x0000000400007c0c */ /* 0x000fe2000bf86270 */
[----:B------:R2:W-:Y:S01]  /*439b0*/  @P0 STG.E desc[UR48][R12.64], R57 ;  /* 0x000000390c000986 */ /* 0x0005e2000c101930 */
[----:B------:R-:W-:Y:S01]  /*439c0*/  ULDC UR4, c[0x0][0x228] ;  /* 0x00008a0000047ab9 */ /* 0x000fe20000000800 */
[----:B------:R-:W-:Y:S01]  /*439d0*/  ULDC UR8, c[0x0][0x228] ;  /* 0x00008a0000087ab9 */ /* 0x000fe20000000800 */
[----:B------:R-:W-:Y:S01]  /*439e0*/  ULDC UR10, c[0x0][0x228] ;  /* 0x00008a00000a7ab9 */ /* 0x000fe20000000800 */
        /* <DEDUP_REMOVED lines=8> */
[----:B-1----:R-:W-:Y:S01]  /*43a70*/  IMAD.WIDE R2, R21, 0x4, R4 ;  /* 0x0000000415027825 */ /* 0x002fe200078e0204 */
[----:B------:R-:W-:Y:S01]  /*43a80*/  ISETP.LT.AND P5, PT, R7, UR8, !P2 ;  /* 0x0000000807007c0c */ /* 0x000fe2000d7a1270 */
[----:B------:R-:W-:Y:S01]  /*43a90*/  ULDC UR4, c[0x0][0x22c] ;  /* 0x00008b0000047ab9 */ /* 0x000fe20000000800 */
[----:B------:R-:W-:Y:S01]  /*43aa0*/  ISETP.LT.AND P6, PT, R10, UR10, !P2 ;  /* 0x0000000a0a007c0c */ /* 0x000fe2000d7c1270 */
[----:B------:R-:W-:Y:S01]  /*43ab0*/  VIADD R0, R6, 0x5e ;  /* 0x0000005e06007836 */ /* 0x000fe20000000000 */
[C---:B------:R-:W-:Y:S01]  /*43ac0*/  IADD3 R11, R21.reuse, UR26, RZ ;  /* 0x0000001a150b7c10 */ /* 0x040fe2000fffe0ff */
[C---:B--2---:R-:W-:Y:S01]  /*43ad0*/  IMAD.WIDE R12, R21.reuse, 0x4, R150 ;  /* 0x00000004150c7825 */ /* 0x044fe200078e0296 */
        /* <DEDUP_REMOVED lines=148> */
[----:B------:R-:W-:Y:S01]  /*44420*/  @P3 STG.E desc[UR48][R12.64], R125 ;  /* 0x0000007d0c003986 */ /* 0x000fe2000c101930 */
[----:B------:R-:W-:Y:S02]  /*44430*/  ULDC UR10, c[0x0][0x228] ;  /* 0x00008a00000a7ab9 */ /* 0x000fe40000000800 */
[----:B----4-:R-:W-:Y:S01]  /*44440*/  IMAD.WIDE R16, R11, 0x4, R4 ;  /* 0x000000040b107825 */ /* 0x010fe200078e0204 */
[----:B------:R-:W-:-:S03]  /*44450*/  ISETP.GE.AND P0, PT, R0, UR4, PT ;  /* 0x0000000400007c0c */ /* 0x000fc6000bf06270 */
[----:B------:R-:W-:Y:S01]  /*44460*/  IMAD.WIDE R18, R11, 0x4, R150 ;  /* 0x000000040b127825 */ /* 0x000fe200078e0296 */
[----:B------:R-:W-:Y:S01]  /*44470*/  @P6 STG.E desc[UR48][R14.64], R121 ;  /* 0x000000790e006986 */ /* 0x000fe2000c101930 */
[----:B------:R-:W-:-:S03]  /*44480*/  ULDC UR4, c[0x0][0x228] ;  /* 0x00008a0000047ab9 */ /* 0x000fc60000000800 */
[----:B------:R-:W-:Y:S04]  /*44490*/  @P5 STG.E desc[UR48][R16.64], R129 ;  /* 0x0000008110005986 */ /* 0x000fe8000c101930 */
        /* <DEDUP_REMOVED lines=17> */
[----:B------:R-:W-:Y:S01]  /*445b0*/  IMAD.WIDE R12, R19, 0x4, R208 ;  /* 0x00000004130c7825 */ /* 0x000fe200078e02d0 */
[----:B------:R-:W-:-:S03]  /*445c0*/  ULDC UR4, c[0x0][0x228] ;  /* 0x00008a0000047ab9 */ /* 0x000fc60000000800 */
[C---:B------:R-:W-:Y:S01]  /*445d0*/  IMAD.WIDE R14, R19.reuse, 0x4, R4 ;  /* 0x00000004130e7825 */ /* 0x040fe200078e0204 */
        /* <DEDUP_REMOVED lines=103> */
[----:B------:R-:W-:Y:S01]  /*44c50*/  ISETP.LT.AND P6, PT, R7, UR6, !P3 ;  /* 0x0000000607007c0c */ /* 0x000fe2000dfc1270 */
[----:B------:R-:W-:Y:S01]  /*44c60*/  ULDC UR4, c[0x0][0x22c] ;  /* 0x00008b0000047ab9 */ /* 0x000fe20000000800 */
[----:B------:R-:W-:Y:S01]  /*44c70*/  ISETP.LT.AND P4, PT, R10, UR8, !P3 ;  /* 0x000000080a007c0c */ /* 0x000fe2000df81270 */
[----:B-1----:R-:W-:Y:S01]  /*44c80*/  IMAD.WIDE R2, R21, 0x4, R148 ;  /* 0x0000000415027825 */ /* 0x002fe200078e0294 */
[----:B------:R-:W-:Y:S01]  /*44c90*/  ISETP.LT.AND P5, PT, R9, UR10, !P3 ;  /* 0x0000000a09007c0c */ /* 0x000fe2000dfa1270 */
[----:B------:R-:W-:Y:S01]  /*44ca0*/  ULDC UR6, c[0x0][0x228] ;  /* 0x00008a0000067ab9 */ /* 0x000fe20000000800 */
[----:B------:R-:W-:Y:S01]  /*44cb0*/  IADD3 R21, R21, UR26, RZ ;  /* 0x0000001a15157c10 */ /* 0x000fe2000fffe0ff */
[----:B------:R-:W-:Y:S01]  /*44cc0*/  ULDC UR8, c[0x0][0x228] ;  /* 0x00008a0000087ab9 */ /* 0x000fe20000000800 */
[----:B------:R-:W-:Y:S01]  /*44cd0*/  ISETP.GE.AND P2, PT, R0, UR4, PT ;  /* 0x0000000400007c0c */ /* 0x000fe2000bf46270 */
[----:B------:R-:W-:Y:S01]  /*44ce0*/  VIADD R0, R6, 0x6d ;  /* 0x0000006d06007836 */ /* 0x000fe20000000000 */
[----:B------:R-:W-:Y:S01]  /*44cf0*/  ULDC UR4, c[0x0][0x22c] ;  /* 0x00008b0000047ab9 */ /* 0x000fe20000000800 */
[----:B------:R1:W-:Y:S01]  /*44d00*/  @P1 STG.E desc[UR48][R2.64], R164 ;  /* 0x000000a402001986 */ /* 0x0003e2000c101930 */
[C---:B--2---:R-:W-:Y:S01]  /*44d10*/  IMAD.WIDE R12, R21.reuse, 0x4, R208 ;  /* 0x00000004150c7825 */ /* 0x044fe200078e02d0 */
[----:B------:R-:W-:Y:S01]  /*44d20*/  ULDC UR10, c[0x0][0x228] ;  /* 0x00008a00000a7ab9 */ /* 0x000fe20000000800 */
[----:B------:R-:W-:Y:S01]  /*44d30*/  ISETP.GE.AND P1, PT, R0, UR4, PT ;  /* 0x0000000400007c0c */ /* 0x000fe2000bf26270 */
[----:B------:R-:W-:Y:S01]  /*44d40*/  ULDC UR4, c[0x0][0x228] ;  /* 0x00008a0000047ab9 */ /* 0x000fe20000000800 */
[C---:B---3--:R-:W-:Y:S01]  /*44d50*/  IMAD.WIDE R14, R21.reuse, 0x4, R4 ;  /* 0x00000004150e7825 */ /* 0x048fe200078e0204 */
[----:B------:R-:W-:Y:S01]  /*44d60*/  ISETP.LT.AND P3, PT, R8, UR4, !P3 ;  /* 0x0000000408007c0c */ /* 0x000fe2000df61270 */
[----:B------:R2:W-:Y:S01]  /*44d70*/  @P6 STG.E desc[UR48][R12.64], R73 ;  /* 0x000000490c006986 */ /* 0x0005e2000c101930 */
[----:B------:R-:W-:Y:S01]  /*44d80*/  ULDC UR4, c[0x0][0x228] ;  /* 0x00008a0000047ab9 */ /* 0x000fe20000000800 */
[----:B----4-:R-:W-:-:S02]  /*44d90*/  IMAD.WIDE R16, R21, 0x4, R150 ;  /* 0x0000000415107825 */ /* 0x010fc400078e0296 */
[----:B------:R3:W-:Y:S01]  /*44da0*/  @P4 STG.E desc[UR48][R14.64], R157 ;  /* 0x0000009d0e004986 */ /* 0x0007e2000c101930 */
[----:B------:R-:W-:Y:S01]  /*44db0*/  ISETP.LT.AND P4, PT, R7, UR4, !P0 ;  /* 0x0000000407007c0c */ /* 0x000fe2000c781270 */
[----:B-1----:R-:W-:Y:S01]  /*44dc0*/  IMAD.WIDE R2, R21, 0x4, R148 ;  /* 0x0000000415027825 */ /* 0x002fe200078e0294 */
[----:B------:R-:W-:Y:S01]  /*44dd0*/  ISETP.LT.AND P6, PT, R10, UR6, !P0 ;  /* 0x000000060a007c0c */ /* 0x000fe2000c7c1270 */
[----:B------:R1:W-:Y:S01]  /*44de0*/  @P5 STG.E desc[UR48][R16.64], R161 ;  /* 0x000000a110005986 */ /* 0x0003e2000c101930 */
[----:B------:R-:W-:Y:S01]  /*44df0*/  ISETP.LT.AND P5, PT, R9, UR8, !P0 ;  /* 0x0000000809007c0c */ /* 0x000fe2000c7a1270 */
[----:B------:R-:W-:Y:S01]  /*44e00*/  VIADD R0, R6, 0x6e ;  /* 0x0000006e06007836 */ /* 0x000fe20000000000 */
[----:B------:R-:W-:Y:S01]  /*44e10*/  IADD3 R21, R21, UR26, RZ ;  /* 0x0000001a15157c10 */ /* 0x000fe2000fffe0ff */
[----:B------:R-:W-:Y:S01]  /*44e20*/  ULDC UR4, c[0x0][0x22c] ;  /* 0x00008b0000047ab9 */ /* 0x000fe20000000800 */
[----:B------:R-:W-:Y:S01]  /*44e30*/  ISETP.LT.AND P0, PT, R8, UR10, !P0 ;  /* 0x0000000a08007c0c */ /* 0x000fe2000c701270 */
[----:B------:R4:W-:Y:S01]  /*44e40*/  @P3 STG.E desc[UR48][R2.64], R169 ;  /* 0x000000a902003986 */ /* 0x0009e2000c101930 */
[----:B------:R-:W-:Y:S01]  /*44e50*/  ULDC UR6, c[0x0][0x228] ;  /* 0x00008a0000067ab9 */ /* 0x000fe20000000800 */
[----:B--2---:R-:W-:Y:S01]  /*44e60*/  IMAD.WIDE R12, R21, 0x4, R208 ;  /* 0x00000004150c7825 */ /* 0x004fe200078e02d0 */
[----:B------:R-:W-:-:S03]  /*44e70*/  ULDC UR8, c[0x0][0x228] ;  /* 0x00008a0000087ab9 */ /* 0x000fc60000000800 */
[----:B---3--:R-:W-:Y:S01]  /*44e80*/  IMAD.WIDE R14, R21, 0x4, R4 ;  /* 0x00000004150e7825 */ /* 0x008fe200078e0204 */
[----:B------:R-:W-:-:S03]  /*44e90*/  ISETP.GE.AND P3, PT, R0, UR4, PT ;  /* 0x0000000400007c0c */ /* 0x000fc6000bf66270 */
[C---:B-1----:R-:W-:Y:S01]  /*44ea0*/  IMAD.WIDE R16, R21.reuse, 0x4, R150 ;  /* 0x0000000415107825 */ /* 0x042fe200078e0296 */
[----:B------:R1:W-:Y:S01]  /*44eb0*/  @P4 STG.E desc[UR48][R12.64], R153 ;  /* 0x000000990c004986 */ /* 0x0003e2000c101930 */
[----:B------:R-:W-:Y:S01]  /*44ec0*/  ULDC UR4, c[0x0][0x228] ;  /* 0x00008a0000047ab9 */ /* 0x000fe20000000800 */
[----:B------:R-:W-:Y:S01]  /*44ed0*/  ULDC UR10, c[0x0][0x228] ;  /* 0x00008a00000a7ab9 */ /* 0x000fe20000000800 */
[----:B------:R-:W-:Y:S01]  /*44ee0*/  IMAD.WIDE R18, R21, 0x4, R148 ;  /* 0x0000000415127825 */ /* 0x000fe200078e0294 */
[----:B------:R2:W-:Y:S04]  /*44ef0*/  @P6 STG.E desc[UR48][R14.64], R177 ;  /* 0x000000b10e006986 */ /* 0x0005e8000c101930 */
[----:B------:R3:W-:Y:S01]  /*44f00*/  @P5 STG.E desc[UR48][R16.64], R173 ;  /* 0x000000ad10005986 */ /* 0x0007e2000c101930 */
[----:B------:R-:W-:Y:S01]  /*44f10*/  ISETP.LT.AND P5, PT, R7, UR4, !P2 ;  /* 0x0000000407007c0c */ /* 0x000fe2000d7a1270 */
[----:B------:R-:W-:-:S02]  /*44f20*/  ULDC UR4, c[0x0][0x228] ;  /* 0x00008a0000047ab9 */ /* 0x000fc40000000800 */
[----:B------:R3:W-:Y:S01]  /*44f30*/  @P0 STG.E desc[UR48][R18.64], R165 ;  /* 0x000000a512000986 */ /* 0x0007e2000c101930 */
[----:B------:R-:W-:Y:S01]  /*44f40*/  ISETP.LT.AND P0, PT, R10, UR4, !P2 ;  /* 0x000000040a007c0c */ /* 0x000fe2000d701270 */
[----:B------:R-:W-:Y:S01]  /*44f50*/  VIADD R21, R21, UR26 ;  /* 0x0000001a15157c36 */ /* 0x000fe20008000000 */
[----:B------:R-:W-:Y:S01]  /*44f60*/  ISETP.LT.AND P4, PT, R9, UR6, !P2 ;  /* 0x0000000609007c0c */ /* 0x000fe2000d781270 */
[----:B------:R-:W-:Y:S01]  /*44f70*/  ULDC UR4, c[0x0][0x22c] ;  /* 0x00008b0000047ab9 */ /* 0x000fe20000000800 */
[----:B------:R-:W-:Y:S01]  /*44f80*/  ISETP.LT.AND P2, PT, R8, UR8, !P2 ;  /* 0x0000000808007c0c */ /* 0x000fe2000d741270 */
[----:B----4-:R-:W-:Y:S01]  /*44f90*/  IMAD.WIDE R2, R21, 0x4, R208 ;  /* 0x0000000415027825 */ /* 0x010fe200078e02d0 */
[----:B------:R-:W-:Y:S01]  /*44fa0*/  IADD3 R0, R6, 0x6f, RZ ;  /* 0x0000006f06007810 */ /* 0x000fe20007ffe0ff */
[----:B------:R-:W-:Y:S01]  /*44fb0*/  ULDC UR6, c[0x0][0x228] ;  /* 0x00008a0000067ab9 */ /* 0x000fe20000000800 */
[----:B------:R-:W-:Y:S01]  /*44fc0*/  ISETP.LT.AND P6, PT, R7, UR10, !P1 ;  /* 0x0000000a07007c0c */ /* 0x000fe2000cfc1270 */
[C---:B-1----:R-:W-:Y:S01]  /*44fd0*/  IMAD.WIDE R12, R21.reuse, 0x4, R4 ;  /* 0x00000004150c7825 */ /* 0x042fe200078e0204 */
[----:B------:R1:W-:Y:S01]  /*44fe0*/  @P5 STG.E desc[UR48][R2.64], R74 ;  /* 0x0000004a02005986 */ /* 0x0003e2000c101930 */
[C---:B------:R-:W-:Y:S01]  /*44ff0*/  IADD3 R11, R21.reuse, UR26, RZ ;  /* 0x0000001a150b7c10 */ /* 0x040fe2000fffe0ff */
[----:B------:R-:W-:Y:S01]  /*45000*/  ULDC UR8, c[0x0][0x228] ;  /* 0x00008a0000087ab9 */ /* 0x000fe20000000800 */
[----:B--2---:R-:W-:Y:S01]  /*45010*/  IMAD.WIDE R14, R21, 0x4, R150 ;  /* 0x00000004150e7825 */ /* 0x004fe200078e0296 */
[----:B------:R-:W-:Y:S01]  /*45020*/  ISETP.GE.AND P5, PT, R0, UR4, PT ;  /* 0x0000000400007c0c */ /* 0x000fe2000bfa6270 */
[----:B------:R-:W-:-:S02]  /*45030*/  ULDC UR4, c[0x0][0x228] ;  /* 0x00008a0000047ab9 */ /* 0x000fc40000000800 */
[----:B---3--:R-:W-:Y:S01]  /*45040*/  IMAD.WIDE R16, R21, 0x4, R148 ;  /* 0x0000000415107825 */ /* 0x008fe200078e0294 */
        /* <DEDUP_REMOVED lines=8> */
[----:B-1----:R-:W-:Y:S01]  /*450d0*/  IMAD.WIDE R2, R11, 0x4, R4 ;  /* 0x000000040b027825 */ /* 0x002fe200078e0204 */
[----:B------:R-:W-:Y:S01]  /*450e0*/  ISETP.LT.AND P1, PT, R8, UR6, !P1 ;  /* 0x0000000608007c0c */ /* 0x000fe2000cf21270 */
[----:B------:R1:W-:Y:S01]  /*450f0*/  @P6 STG.E desc[UR48][R18.64], R154 ;  /* 0x0000009a12006986 */ /* 0x0003e2000c101930 */
[----:B------:R-:W-:Y:S01]  /*45100*/  ISETP.LT.AND P6, PT, R7, UR8, !P3 ;  /* 0x0000000807007c0c */ /* 0x000fe2000dfc1270 */
[C---:B------:R-:W-:Y:S01]  /*45110*/  VIADD R21, R11.reuse, UR26 ;  /* 0x0000001a0b157c36 */ /* 0x040fe20008000000 */
[----:B------:R-:W-:Y:S01]  /*45120*/  ISETP.LT.AND P4, PT, R10, UR10, !P3 ;  /* 0x0000000a0a007c0c */ /* 0x000fe2000df81270 */
[----:B--2---:R-:W-:Y:S01]  /*45130*/  IMAD.WIDE R12, R11, 0x4, R150 ;  /* 0x000000040b0c7825 */ /* 0x004fe200078e0296 */
[----:B------:R-:W-:Y:S01]  /*45140*/  IADD3 R0, R6, 0x70, RZ ;  /* 0x0000007006007810 */ /* 0x000fe20007ffe0ff */
[----:B------:R-:W-:-:S02]  /*45150*/  ULDC UR4, c[0x0][0x22c] ;  /* 0x00008b0000047ab9 */ /* 0x000fc40000000800 */
[----:B---3--:R-:W-:Y:S01]  /*45160*/  IMAD.WIDE R14, R11, 0x4, R148 ;  /* 0x000000040b0e7825 */ /* 0x008fe200078e0294 */
[----:B------:R2:W-:Y:S01]  /*45170*/  @P0 STG.E desc[UR48][R2.64], R178 ;  /* 0x000000b202000986 */ /* 0x0005e2000c101930 */
[----:B------:R-:W-:Y:S01]  /*45180*/  ISETP.GE.AND P0, PT, R0, UR4, PT ;  /* 0x0000000400007c0c */ /* 0x000fe2000bf06270 */
[----:B------:R-:W-:Y:S01]  /*45190*/  ULDC UR4, c[0x0][0x228] ;  /* 0x00008a0000047ab9 */ /* 0x000fe20000000800 */
[C---:B----4-:R-:W-:Y:S01]  /*451a0*/  IMAD.WIDE R16, R21.reuse, 0x4, R208 ;  /* 0x0000000415107825 */ /* 0x050fe200078e02d0 */
[----:B------:R3:W-:Y:S01]  /*451b0*/  @P2 STG.E desc[UR48][R12.64], R174 ;  /* 0x000000ae0c002986 */ /* 0x0007e2000c101930 */
[----:B------:R-:W-:Y:S01]  /*451c0*/  ULDC UR6, c[0x0][0x228] ;  /* 0x00008a0000067ab9 */ /* 0x000fe20000000800 */
[----:B------:R-:W-:Y:S01]  /*451d0*/  ULDC UR8, c[0x0][0x228] ;  /* 0x00008a0000087ab9 */ /* 0x000fe20000000800 */
[----:B-1----:R-:W-:Y:S01]  /*451e0*/  IMAD.WIDE R18, R21, 0x4, R4 ;  /* 0x0000000415127825 */ /* 0x002fe200078e0204 */
[----:B------:R1:W-:Y:S01]  /*451f0*/  @P1 STG.E desc[UR48][R14.64], R166 ;  /* 0x000000a60e001986 */ /* 0x0003e2000c101930 */
[----:B------:R-:W-:Y:S01]  /*45200*/  ISETP.LT.AND P1, PT, R9, UR4, !P3 ;  /* 0x0000000409007c0c */ /* 0x000fe2000df21270 */
[----:B------:R-:W-:Y:S01]  /*45210*/  ULDC UR4, c[0x0][0x228] ;  /* 0x00008a0000047ab9 */ /* 0x000fe20000000800 */
[----:B------:R-:W-:Y:S01]  /*45220*/  ISETP.LT.AND P3, PT, R8, UR6, !P3 ;  /* 0x0000000608007c0c */ /* 0x000fe2000df61270 */
[----:B------:R4:W-:Y:S01]  /*45230*/  @P6 STG.E desc[UR48][R16.64], R75 ;  /* 0x0000004b10006986 */ /* 0x0009e2000c101930 */
[----:B------:R-:W-:Y:S01]  /*45240*/  ULDC UR10, c[0x0][0x228] ;  /* 0x00008a00000a7ab9 */ /* 0x000fe20000000800 */
[----:B------:R-:W-:-:S02]  /*45250*/  ISETP.LT.AND P6, PT, R7, UR4, !P5 ;  /* 0x0000000407007c0c */ /* 0x000fc4000efc1270 */
[C---:B------:R-:W-:Y:S01]  /*45260*/  IADD3 R11, R21.reuse, UR26, RZ ;  /* 0x0000001a150b7c10 */ /* 0x040fe2000fffe0ff */
[----:B------:R4:W-:Y:S01]  /*45270*/  @P4 STG.E desc[UR48][R18.64], R159 ;  /* 0x0000009f12004986 */ /* 0x0009e2000c101930 */
[----:B------:R-:W-:Y:S01]  /*45280*/  ISETP.LT.AND P4, PT, R10, UR8, !P5 ;  /* 0x000000080a007c0c */ /* 0x000fe2000ef81270 */
[----:B--2---:R-:W-:Y:S01]  /*45290*/  IMAD.WIDE R2, R21, 0x4, R150 ;  /* 0x0000000415027825 */ /* 0x004fe200078e0296 */
[----:B------:R-:W-:Y:S01]  /*452a0*/  ISETP.LT.AND P2, PT, R9, UR10, !P5 ;  /* 0x0000000a09007c0c */ /* 0x000fe2000ef41270 */
[----:B------:R-:W-:Y:S01]  /*452b0*/  ULDC UR4, c[0x0][0x22c] ;  /* 0x00008b0000047ab9 */ /* 0x000fe20000000800 */
[----:B------:R-:W-:Y:S01]  /*452c0*/  ISETP.LT.AND P5, PT, R8, UR12, !P5 ;  /* 0x0000000c08007c0c */ /* 0x000fe2000efa1270 */
[----:B---3--:R-:W-:Y:S01]  /*452d0*/  IMAD.WIDE R12, R21, 0x4, R148 ;  /* 0x00000004150c7825 */ /* 0x008fe200078e0294 */
[----:B------:R2:W-:Y:S01]  /*452e0*/  @P1 STG.E desc[UR48][R2.64], R163 ;  /* 0x000000a302001986 */ /* 0x0005e2000c101930 */
[----:B------:R-:W-:Y:S01]  /*452f0*/  ULDC UR6, c[0x0][0x228] ;  /* 0x00008a0000067ab9 */ /* 0x000fe20000000800 */
[----:B------:R-:W-:Y:S01]  /*45300*/  ULDC UR8, c[0x0][0x228] ;  /* 0x00008a0000087ab9 */ /* 0x000fe20000000800 */
[----:B------:R-:W-:-:S02]  /*45310*/  VIADD R0, R6, 0x71 ;  /* 0x0000007106007836 */ /* 0x000fc40000000000 */
[C---:B-1----:R-:W-:Y:S01]  /*45320*/  IMAD.WIDE R14, R11.reuse, 0x4, R208 ;  /* 0x000000040b0e7825 */ /* 0x042fe200078e02d0 */
[----:B------:R1:W-:Y:S01]  /*45330*/  @P3 STG.E desc[UR48][R12.64], R171 ;  /* 0x000000ab0c003986 */ /* 0x0003e2000c101930 */
[----:B------:R-:W-:Y:S01]  /*45340*/  ULDC UR10, c[0x0][0x228] ;  /* 0x00008a00000a7ab9 */ /* 0x000fe20000000800 */
[----:B------:R-:W-:Y:S01]  /*45350*/  ULDC UR12, c[0x0][0x228] ;  /* 0x00008a00000c7ab9 */ /* 0x000fe20000000800 */
[----:B----4-:R-:W-:Y:S01]  /*45360*/  IMAD.WIDE R16, R11, 0x4, R4 ;  /* 0x000000040b107825 */ /* 0x010fe200078e0204 */
[----:B------:R-:W-:-:S03]  /*45370*/  ISETP.GE.AND P1, PT, R0, UR4, PT ;  /* 0x0000000400007c0c */ /* 0x000fc6000bf26270 */
[C---:B------:R-:W-:Y:S01]  /*45380*/  IMAD.WIDE R18, R11.reuse, 0x4, R150 ;  /* 0x000000040b127825 */ /* 0x040fe200078e0296 */
[----:B------:R3:W-:Y:S01]  /*45390*/  @P6 STG.E desc[UR48][R14.64], R155 ;  /* 0x0000009b0e006986 */ /* 0x0007e2000c101930 */
[----:B------:R-:W-:Y:S02]  /*453a0*/  ULDC UR4, c[0x0][0x228] ;  /* 0x00008a0000047ab9 */ /* 0x000fe40000000800 */
[----:B------:R-:W-:Y:S01]  /*453b0*/  IMAD.WIDE R20, R11, 0x4, R148 ;  /* 0x000000040b147825 */ /* 0x000fe200078e0294 */
[----:B------:R4:W-:Y:S01]  /*453c0*/  @P4 STG.E desc[UR48][R16.64], R179 ;  /* 0x000000b310004986 */ /* 0x0009e2000c101930 */
[----:B------:R-:W-:Y:S01]  /*453d0*/  ISETP.LT.AND P3, PT, R7, UR4, !P0 ;  /* 0x0000000407007c0c */ /* 0x000fe2000c761270 */
[----:B------:R-:W-:Y:S02]  /*453e0*/  ULDC UR4, c[0x0][0x22c] ;  /* 0x00008b0000047ab9 */ /* 0x000fe40000000800 */
[----:B------:R-:W-:Y:S01]  /*453f0*/  @P2 STG.E desc[UR48][R18.64], R175 ;  /* 0x000000af12002986 */ /* 0x000fe2000c101930 */
        /* <DEDUP_REMOVED lines=9> */
[----:B------:R-:W-:Y:S01]  /*45490*/  ULDC UR8, c[0x0][0x228] ;  /* 0x00008a0000087ab9 */ /* 0x000fe20000000800 */
[----:B------:R-:W-:Y:S01]  /*454a0*/  ISETP.GE.AND P2, PT, R0, UR4, PT ;  /* 0x0000000400007c0c */ /* 0x000fe2000bf46270 */
[C---:B-1----:R-:W-:Y:S01]  /*454b0*/  IMAD.WIDE R12, R11.reuse, 0x4, R4 ;  /* 0x000000040b0c7825 */ /* 0x042fe200078e0204 */
[----:B------:R1:W-:Y:S01]  /*454c0*/  @P3 STG.E desc[UR48][R2.64], R140 ;  /* 0x0000008c02003986 */ /* 0x0003e2000c101930 */
[----:B------:R-:W-:Y:S01]  /*454d0*/  ULDC UR4, c[0x0][0x228] ;  /* 0x00008a0000047ab9 */ /* 0x000fe20000000800 */
[----:B------:R-:W-:Y:S01]  /*454e0*/  ULDC UR10, c[0x0][0x228] ;  /* 0x00008a00000a7ab9 */ /* 0x000fe20000000800 */
[----:B---3--:R-:W-:-:S04]  /*454f0*/  IMAD.WIDE R14, R11, 0x4, R150 ;  /* 0x000000040b0e7825 */ /* 0x008fc800078e0296 */
[C---:B----4-:R-:W-:Y:S01]  /*45500*/  IMAD.WIDE R16, R11.reuse, 0x4, R148 ;  /* 0x000000040b107825 */ /* 0x050fe200078e0294 */
[----:B------:R2:W-:Y:S03]  /*45510*/  @P5 STG.E desc[UR48][R12.64], R76 ;  /* 0x0000004c0c005986 */ /* 0x0005e6000c101930 */
[----:B------:R-:W-:Y:S01]  /*45520*/  VIADD R21, R11, UR26 ;  /* 0x0000001a0b157c36 */ /* 0x000fe20008000000 */
[----:B------:R3:W-:Y:S01]  /*45530*/  @P4 STG.E desc[UR48][R14.64], R184 ;  /* 0x000000b80e004986 */ /* 0x0007e2000c101930 */
[----:B------:R-:W-:Y:S01]  /*45540*/  ISETP.LT.AND P3, PT, R10, UR4, !P1 ;  /* 0x000000040a007c0c */ /* 0x000fe2000cf61270 */
[----:B------:R-:W-:Y:S01]  /*45550*/  ULDC UR12, c[0x0][0x228] ;  /* 0x00008a00000c7ab9 */ /* 0x000fe20000000800 */
[----:B------:R-:W-:Y:S01]  /*45560*/  IMAD.WIDE R18, R21, 0x4, R208 ;  /* 0x0000000415127825 */ /* 0x000fe200078e02d0 */
[----:B------:R4:W-:Y:S01]  /*45570*/  @P0 STG.E desc[UR48][R16.64], R192 ;  /* 0x000000c010000986 */ /* 0x0009e2000c101930 */
[----:B------:R-:W-:Y:S01]  /*45580*/  ISETP.LT.AND P4, PT, R9, UR6, !P1 ;  /* 0x0000000609007c0c */ /* 0x000fe2000cf81270 */
[----:B------:R-:W-:Y:S01]  /*45590*/  ULDC UR4, c[0x0][0x22c] ;  /* 0x00008b0000047ab9 */ /* 0x000fe20000000800 */
[----:B------:R-:W-:Y:S01]  /*455a0*/  ISETP.LT.AND P0, PT, R8, UR8, !P1 ;  /* 0x0000000808007c0c */ /* 0x000fe2000cf01270 */
[----:B------:R4:W-:Y:S01]  /*455b0*/  @P6 STG.E desc[UR48][R18.64], R180 ;  /* 0x000000b412006986 */ /* 0x0009e2000c101930 */
[----:B------:R-:W-:Y:S01]  /*455c0*/  ISETP.LT.AND P5, PT, R7, UR10, !P2 ;  /* 0x0000000a07007c0c */ /* 0x000fe2000d7a1270 */
[C---:B-1----:R-:W-:Y:S01]  /*455d0*/  IMAD.WIDE R2, R21.reuse, 0x4, R4 ;  /* 0x0000000415027825 */ /* 0x042fe200078e0204 */
[----:B------:R-:W-:Y:S01]  /*455e0*/  ISETP.LT.AND P6, PT, R10, UR12, !P2 ;  /* 0x0000000c0a007c0c */ /* 0x000fe2000d7c1270 */
[----:B------:R-:W-:Y:S01]  /*455f0*/  ULDC UR6, c[0x0][0x228] ;  /* 0x00008a0000067ab9 */ /* 0x000fe20000000800 */
[----:B------:R-:W-:Y:S01]  /*45600*/  IADD3 R0, R6, 0x73, RZ ;  /* 0x0000007306007810 */ /* 0x000fe20007ffe0ff */
[----:B--2---:R-:W-:Y:S01]  /*45610*/  IMAD.WIDE R12, R21, 0x4, R150 ;  /* 0x00000004150c7825 */ /* 0x004fe200078e0296 */
[----:B------:R1:W-:Y:S01]  /*45620*/  @P3 STG.E desc[UR48][R2.64], R204 ;  /* 0x000000cc02003986 */ /* 0x0003e2000c101930 */
[----:B------:R-:W-:-:S02]  /*45630*/  ULDC UR8, c[0x0][0x228] ;  /* 0x00008a0000087ab9 */ /* 0x000fc40000000800 */
[C---:B------:R-:W-:Y:S02]  /*45640*/  VIADD R11, R21.reuse, UR26 ;  /* 0x0000001a150b7c36 */ /* 0x040fe40008000000 */
[----:B---3--:R-:W-:Y:S01]  /*45650*/  IMAD.WIDE R14, R21, 0x4, R148 ;  /* 0x00000004150e7825 */ /* 0x008fe200078e0294 */
[----:B------:R-:W-:Y:S01]  /*45660*/  ISETP.GE.AND P1, PT, R0, UR4, PT ;  /* 0x0000000400007c0c */ /* 0x000fe2000bf26270 */
[----:B------:R2:W-:Y:S01]  /*45670*/  @P4 STG.E desc[UR48][R12.64], R196 ;  /* 0x000000c40c004986 */ /* 0x0005e2000c101930 */
[----:B------:R-:W-:Y:S01]  /*45680*/  ULDC UR4, c[0x0][0x228] ;  /* 0x00008a0000047ab9 */ /* 0x000fe20000000800 */
[----:B----4-:R-:W-:Y:S01]  /*45690*/  IMAD.WIDE R16, R11, 0x4, R208 ;  /* 0x000000040b107825 */ /* 0x010fe200078e02d0 */
[----:B------:R-:W-:Y:S01]  /*456a0*/  ULDC UR10, c[0x0][0x228] ;  /* 0x00008a00000a7ab9 */ /* 0x000fe20000000800 */
[----:B------:R3:W-:Y:S01]  /*456b0*/  @P0 STG.E desc[UR48][R14.64], R200 ;  /* 0x000000c80e000986 */ /* 0x0007e2000c101930 */
[----:B------:R-:W-:Y:S01]  /*456c0*/  ISETP.LT.AND P0, PT, R9, UR4, !P2 ;  /* 0x0000000409007c0c */ /* 0x000fe2000d701270 */
[----:B------:R-:W-:Y:S01]  /*456d0*/  IMAD.WIDE R18, R11, 0x4, R4 ;  /* 0x000000040b127825 */ /* 0x000fe200078e0204 */
[----:B------:R-:W-:Y:S01]  /*456e0*/  ISETP.LT.AND P2, PT, R8, UR6, !P2 ;  /* 0x0000000608007c0c */ /* 0x000fe2000d741270 */
[----:B------:R4:W-:Y:S01]  /*456f0*/  @P5 STG.E desc[UR48][R16.64], R141 ;  /* 0x0000008d10005986 */ /* 0x0009e2000c101930 */
[----:B------:R-:W-:Y:S01]  /*45700*/  ULDC UR12, c[0x0][0x228] ;  /* 0x00008a00000c7ab9 */ /* 0x000fe20000000800 */
[----:B------:R-:W-:Y:S01]  /*45710*/  ISETP.LT.AND P4, PT, R7, UR8, !P1 ;  /* 0x0000000807007c0c */ /* 0x000fe2000cf81270 */
[----:B------:R-:W-:Y:S01]  /*45720*/  ULDC UR4, c[0x0][0x22c] ;  /* 0x00008b0000047ab9 */ /* 0x000fe20000000800 */
[----:B------:R4:W-:Y:S01]  /*45730*/  @P6 STG.E desc[UR48][R18.64], R77 ;  /* 0x0000004d12006986 */ /* 0x0009e2000c101930 */
[----:B------:R-:W-:-:S02]  /*45740*/  ISETP.LT.AND P5, PT, R10, UR10, !P1 ;  /* 0x0000000a0a007c0c */ /* 0x000fc4000cfa1270 */
[----:B------:R-:W-:Y:S01]  /*45750*/  IADD3 R0, R6, 0x74, RZ ;  /* 0x0000007406007810 */ /* 0x000fe20007ffe0ff */
[----:B------:R-:W-:Y:S01]  /*45760*/  VIADD R21, R11, UR26 ;  /* 0x0000001a0b157c36 */ /* 0x000fe20008000000 */
[----:B------:R-:W-:Y:S01]  /*45770*/  ISETP.LT.AND P6, PT, R9, UR12, !P1 ;  /* 0x0000000c09007c0c */ /* 0x000fe2000cfc1270 */
[C---:B-1----:R-:W-:Y:S01]  /*45780*/  IMAD.WIDE R2, R11.reuse, 0x4, R150 ;  /* 0x000000040b027825 */ /* 0x042fe200078e0296 */
[----:B------:R-:W-:Y:S01]  /*45790*/  ISETP.GE.AND P3, PT, R0, UR4, PT ;  /* 0x0000000400007c0c */ /* 0x000fe2000bf66270 */
[----:B------:R-:W-:Y:S01]  /*457a0*/  ULDC UR4, c[0x0][0x228] ;  /* 0x00008a0000047ab9 */ /* 0x000fe20000000800 */
[----:B------:R-:W-:Y:S01]  /*457b0*/  IADD3 R0, R6, 0x75, RZ ;  /* 0x0000007506007810 */ /* 0x000fe20007ffe0ff */
[----:B--2---:R-:W-:Y:S01]  /*457c0*/  IMAD.WIDE R12, R11, 0x4, R148 ;  /* 0x000000040b0c7825 */ /* 0x004fe200078e0294 */
[----:B------:R1:W-:Y:S01]  /*457d0*/  @P0 STG.E desc[UR48][R2.64], R185 ;  /* 0x000000b902000986 */ /* 0x0003e2000c101930 */
[----:B------:R-:W-:Y:S01]  /*457e0*/  ISETP.LT.AND P1, PT, R8, UR4, !P1 ;  /* 0x0000000408007c0c */ /* 0x000fe2000cf21270 */
[----:B------:R-:W-:Y:S01]  /*457f0*/  ULDC UR4, c[0x0][0x228] ;  /* 0x00008a0000047ab9 */ /* 0x000fe20000000800 */
[C---:B---3--:R-:W-:Y:S01]  /*45800*/  IMAD.WIDE R14, R21.reuse, 0x4, R208 ;  /* 0x00000004150e7825 */ /* 0x048fe200078e02d0 */
[----:B------:R-:W-:Y:S01]  /*45810*/  ISETP.GE.AND P0, PT, R0, UR5, PT ;  /* 0x0000000500007c0c */ /* 0x000fe2000bf06270 */
[----:B------:R-:W-:Y:S01]  /*45820*/  ULDC UR6, c[0x0][0x228] ;  /* 0x00008a0000067ab9 */ /* 0x000fe20000000800 */
[----:B------:R-:W-:Y:S01]  /*45830*/  ULDC UR8, c[0x0][0x228] ;  /* 0x00008a0000087ab9 */ /* 0x000fe20000000800 */
[C---:B----4-:R-:W-:Y:S01]  /*45840*/  IMAD.WIDE R16, R21.reuse, 0x4, R4 ;  /* 0x0000000415107825 */ /* 0x050fe200078e0204 */
[----:B------:R-:W-:Y:S01]  /*45850*/  @P2 STG.E desc[UR48][R12.64], R193 ;  /* 0x000000c10c002986 */ /* 0x000fe2000c101930 */
[----:B------:R-:W-:Y:S01]  /*45860*/  ULDC UR5, c[0x0][0x228] ;  /* 0x00008a0000057ab9 */ /* 0x000fe20000000800 */
[----:B------:R-:W-:Y:S01]  /*45870*/  ULDC UR10, c[0x0][0x228] ;  /* 0x00008a00000a7ab9 */ /* 0x000fe20000000800 */
[----:B------:R-:W-:Y:S01]  /*45880*/  IMAD.WIDE R18, R21, 0x4, R150 ;  /* 0x0000000415127825 */ /* 0x000fe200078e0296 */
[----:B------:R-:W-:Y:S01]  /*45890*/  @P4 STG.E desc[UR48][R14.64], R181 ;  /* 0x000000b50e004986 */ /* 0x000fe2000c101930 */
[----:B------:R-:W-:Y:S01]  /*458a0*/  ISETP.LT.AND P2, PT, R7, UR4, !P3 ;  /* 0x0000000407007c0c */ /* 0x000fe2000df41270 */
[----:B------:R-:W-:Y:S01]  /*458b0*/  ULDC UR4, c[0x0][0x228] ;  /* 0x00008a0000047ab9 */ /* 0x000fe20000000800 */
[----:B------:R-:W-:Y:S01]  /*458c0*/  ISETP.LT.AND P4, PT, R10, UR5, !P3 ;  /* 0x000000050a007c0c */ /* 0x000fe2000df81270 */
[----:B------:R-:W-:Y:S01]  /*458d0*/  @P5 STG.E desc[UR48][R16.64], R205 ;  /* 0x000000cd10005986 */ /* 0x000fe2000c101930 */
[----:B------:R-:W-:Y:S01]  /*458e0*/  ISETP.LT.AND P5, PT, R9, UR6, !P3 ;  /* 0x0000000609007c0c */ /* 0x000fe2000dfa1270 */
[----:B-1----:R-:W-:Y:S01]  /*458f0*/  IMAD.WIDE R2, R21, 0x4, R148 ;  /* 0x0000000415027825 */ /* 0x002fe200078e0294 */
[----:B------:R-:W-:Y:S01]  /*45900*/  ISETP.LT.AND P3, PT, R8, UR8, !P3 ;  /* 0x0000000808007c0c */ /* 0x000fe2000df61270 */
[----:B------:R1:W-:Y:S01]  /*45910*/  @P6 STG.E desc[UR48][R18.64], R197 ;  /* 0x000000c512006986 */ /* 0x0003e2000c101930 */
[----:B------:R-:W-:Y:S01]  /*45920*/  ISETP.LT.AND P6, PT, R7, UR10, !P0 ;  /* 0x0000000a07007c0c */ /* 0x000fe2000c7c1270 */
[----:B------:R-:W-:Y:S01]  /*45930*/  ULDC UR5, c[0x0][0x228] ;  /* 0x00008a0000057ab9 */ /* 0x000fe20000000800 */
[----:B------:R-:W-:Y:S01]  /*45940*/  VIADD R0, R6, 0x76 ;  /* 0x0000007606007836 */ /* 0x000fe20000000000 */
[----:B------:R-:W-:Y:S01]  /*45950*/  ULDC UR6, c[0x0][0x228] ;  /* 0x00008a0000067ab9 */ /* 0x000fe20000000800 */
[----:B------:R-:W-:Y:S01]  /*45960*/  ULDC UR8, c[0x0][0x228] ;  /* 0x00008a0000087ab9 */ /* 0x000fe20000000800 */
[----:B-1----:R-:W-:Y:S01]  /*45970*/  IADD3 R19, R21, UR26, RZ ;  /* 0x0000001a15137c10 */ /* 0x002fe2000fffe0ff */
[----:B------:R1:W-:Y:S04]  /*45980*/  @P1 STG.E desc[UR48][R2.64], R201 ;  /* 0x000000c902001986 */ /* 0x0003e8000c101930 */
[----:B------:R-:W-:-:S04]  /*45990*/  IMAD.WIDE R12, R19, 0x4, R208 ;  /* 0x00000004130c7825 */ /* 0x000fc800078e02d0 */
[C---:B------:R-:W-:Y:S01]  /*459a0*/  IMAD.WIDE R14, R19.reuse, 0x4, R4 ;  /* 0x00000004130e7825 */ /* 0x040fe200078e0204 */
[----:B------:R2:W-:Y:S03]  /*459b0*/  @P2 STG.E desc[UR48][R12.64], R142 ;  /* 0x0000008e0c002986 */ /* 0x0005e6000c101930 */
[C---:B------:R-:W-:Y:S02]  /*459c0*/  VIADD R11, R19.reuse, UR26 ;  /* 0x0000001a130b7c36 */ /* 0x040fe40008000000 */
[C---:B------:R-:W-:Y:S01]  /*459d0*/  IMAD.WIDE R16, R19.reuse, 0x4, R150 ;  /* 0x0000000413107825 */ /* 0x040fe200078e0296 */
[----:B------:R3:W-:Y:S03]  /*459e0*/  @P4 STG.E desc[UR48][R14.64], R78 ;  /* 0x0000004e0e004986 */ /* 0x0007e6000c101930 */
[----:B------:R-:W-:Y:S01]  /*459f0*/  IMAD.WIDE R18, R19, 0x4, R148 ;  /* 0x0000000413127825 */ /* 0x000fe200078e0294 */
[----:B------:R-:W-:Y:S04]  /*45a00*/  @P5 STG.E desc[UR48][R16.64], R186 ;  /* 0x000000ba10005986 */ /* 0x000fe8000c101930 */
[----:B------:R-:W-:Y:S01]  /*45a10*/  @P3 STG.E desc[UR48][R18.64], R194 ;  /* 0x000000c212003986 */ /* 0x000fe2000c101930 */
[----:B------:R-:W-:Y:S01]  /*45a20*/  ISETP.LT.AND P3, PT, R10, UR4, !P0 ;  /* 0x000000040a007c0c */ /* 0x000fe2000c761270 */
[----:B------:R-:W-:Y:S01]  /*45a30*/  ULDC UR4, c[0x0][0x228] ;  /* 0x00008a0000047ab9 */ /* 0x000fe20000000800 */
[----:B------:R-:W-:Y:S01]  /*45a40*/  ISETP.LT.AND P4, PT, R9, UR5, !P0 ;  /* 0x0000000509007c0c */ /* 0x000fe2000c781270 */
[C---:B------:R-:W-:Y:S01]  /*45a50*/  IMAD.WIDE R20, R11.reuse, 0x4, R208 ;  /* 0x000000040b147825 */ /* 0x040fe200078e02d0 */
[----:B------:R-:W-:Y:S01]  /*45a60*/  ISETP.LT.AND P2, PT, R8, UR4, !P0 ;  /* 0x0000000408007c0c */ /* 0x000fe2000c741270 */
[----:B------:R-:W-:Y:S01]  /*45a70*/  ULDC UR5, c[0x0][0x228] ;  /* 0x00008a0000057ab9 */ /* 0x000fe20000000800 */
[----:B------:R-:W-:Y:S01]  /*45a80*/  ISETP.GE.AND P1, PT, R0, UR13, PT ;  /* 0x0000000d00007c0c */ /* 0x000fe2000bf26270 */
[----:B-1----:R-:W-:Y:S01]  /*45a90*/  IMAD.WIDE R2, R11, 0x4, R4 ;  /* 0x000000040b027825 */ /* 0x002fe200078e0204 */
[----:B------:R-:W-:Y:S01]  /*45aa0*/  ULDC UR4, c[0x0][0x228] ;  /* 0x00008a0000047ab9 */ /* 0x000fe20000000800 */
[----:B------:R-:W-:Y:S01]  /*45ab0*/  IADD3 R0, R6, 0x77, RZ ;  /* 0x0000007706007810 */ /* 0x000fe20007ffe0ff */
[----:B------:R1:W-:Y:S01]  /*45ac0*/  @P6 STG.E desc[UR48][R20.64], R182 ;  /* 0x000000b614006986 */ /* 0x0003e2000c101930 */
[----:B------:R-:W-:Y:S01]  /*45ad0*/  ISETP.LT.AND P6, PT, R7, UR5, !P1 ;  /* 0x0000000507007c0c */ /* 0x000fe2000cfc1270 */
[C---:B--2---:R-:W-:Y:S01]  /*45ae0*/  IMAD.WIDE R12, R11.reuse, 0x4, R150 ;  /* 0x000000040b0c7825 */ /* 0x044fe200078e0296 */
[----:B------:R-:W-:Y:S01]  /*45af0*/  ISETP.LT.AND P5, PT, R10, UR4, !P1 ;  /* 0x000000040a007c0c */ /* 0x000fe2000cfa1270 */
[----:B------:R-:W-:Y:S01]  /*45b00*/  ULDC UR4, c[0x0][0x228] ;  /* 0x00008a0000047ab9 */ /* 0x000fe20000000800 */
[----:B------:R2:W-:Y:S01]  /*45b10*/  @P3 STG.E desc[UR48][R2.64], R206 ;  /* 0x000000ce02003986 */ /* 0x0005e2000c101930 */
[----:B---3--:R-:W-:Y:S01]  /*45b20*/  IMAD.WIDE R14, R11, 0x4, R148 ;  /* 0x000000040b0e7825 */ /* 0x008fe200078e0294 */
[----:B------:R-:W-:Y:S01]  /*45b30*/  ISETP.GE.AND P0, PT, R0, UR11, PT ;  /* 0x0000000b00007c0c */ /* 0x000fe2000bf06270 */
[----:B------:R-:W-:Y:S01]  /*45b40*/  ULDC UR5, c[0x0][0x228] ;  /* 0x00008a0000057ab9 */ /* 0x000fe20000000800 */
[----:B------:R-:W-:Y:S01]  /*45b50*/  ISETP.LT.AND P3, PT, R9, UR4, !P1 ;  /* 0x0000000409007c0c */ /* 0x000fe2000cf61270 */
[----:B------:R-:W-:Y:S01]  /*45b60*/  ULDC UR4, c[0x0][0x228] ;  /* 0x00008a0000047ab9 */ /* 0x000fe20000000800 */
[----:B------:R3:W-:Y:S01]  /*45b70*/  @P4 STG.E desc[UR48][R12.64], R198 ;  /* 0x000000c60c004986 */ /* 0x0007e2000c101930 */
[----:B-1----:R-:W-:Y:S01]  /*45b80*/  VIADD R21, R11, UR26 ;  /* 0x0000001a0b157c36 */ /* 0x002fe20008000000 */
[----:B------:R-:W-:Y:S01]  /*45b90*/  ISETP.LT.AND P1, PT, R8, UR4, !P1 ;  /* 0x0000000408007c0c */ /* 0x000fe2000cf21270 */
[----:B------:R-:W-:Y:S01]  /*45ba0*/  ULDC UR4, c[0x0][0x228] ;  /* 0x00008a0000047ab9 */ /* 0x000fe20000000800 */
[----:B------:R1:W-:Y:S01]  /*45bb0*/  @P2 STG.E desc[UR48][R14.64], R202 ;  /* 0x000000ca0e002986 */ /* 0x0003e2000c101930 */
[----:B------:R-:W-:Y:S01]  /*45bc0*/  ISETP.LT.AND P2, PT, R7, UR5, !P0 ;  /* 0x0000000507007c0c */ /* 0x000fe2000c741270 */
[C---:B------:R-:W-:Y:S01]  /*45bd0*/  IMAD.WIDE R16, R21.reuse, 0x4, R208 ;  /* 0x0000000415107825 */ /* 0x040fe200078e02d0 */
[----:B------:R-:W-:Y:S01]  /*45be0*/  ISETP.LT.AND P4, PT, R10, UR6, !P0 ;  /* 0x000000060a007c0c */ /* 0x000fe2000c781270 */
[----:B------:R-:W-:Y:S01]  /*45bf0*/  ULDC UR5, c[0x0][0x228] ;  /* 0x00008a0000057ab9 */ /* 0x000fe20000000800 */
[----:B------:R-:W-:Y:S01]  /*45c00*/  IADD3 R0, R6, 0x78, RZ ;  /* 0x0000007806007810 */ /* 0x000fe20007ffe0ff */
[----:B------:R-:W-:Y:S01]  /*45c10*/  IMAD.WIDE R18, R21, 0x4, R4 ;  /* 0x0000000415127825 */ /* 0x000fe200078e0204 */
[----:B------:R4:W-:Y:S01]  /*45c20*/  @P6 STG.E desc[UR48][R16.64], R143 ;  /* 0x0000008f10006986 */ /* 0x0009e2000c101930 */
[----:B------:R-:W-:-:S02]  /*45c30*/  ULDC UR6, c[0x0][0x228] ;  /* 0x00008a0000067ab9 */ /* 0x000fc40000000800 */
[C---:B------:R-:W-:Y:S01]  /*45c40*/  VIADD R23, R21.reuse, UR26 ;  /* 0x0000001a15177c36 */ /* 0x040fe20008000000 */
[----:B------:R4:W-:Y:S01]  /*45c50*/  @P5 STG.E desc[UR48][R18.64], R79 ;  /* 0x0000004f12005986 */ /* 0x0009e2000c101930 */
[----:B--2---:R-:W-:Y:S01]  /*45c60*/  IMAD.WIDE R2, R21, 0x4, R150 ;  /* 0x0000000415027825 */ /* 0x004fe200078e0296 */
[----:B------:R-:W-:-:S03]  /*45c70*/  ISETP.LT.AND P5, PT, R9, UR8, !P0 ;  /* 0x0000000809007c0c */ /* 0x000fc6000c7a1270 */
[----:B---3--:R-:W-:Y:S01]  /*45c80*/  IMAD.WIDE R12, R21, 0x4, R148 ;  /* 0x00000004150c7825 */ /* 0x008fe200078e0294 */
[----:B------:R2:W-:Y:S03]  /*45c90*/  @P3 STG.E desc[UR48][R2.64], R187 ;  /* 0x000000bb02003986 */ /* 0x0005e6000c101930 */
[C---:B-1----:R-:W-:Y:S01]  /*45ca0*/  IMAD.WIDE R14, R23.reuse, 0x4, R208 ;  /* 0x00000004170e7825 */ /* 0x042fe200078e02d0 */
[----:B------:R-:W-:Y:S04]  /*45cb0*/  @P1 STG.E desc[UR48][R12.64], R195 ;  /* 0x000000c30c001986 */ /* 0x000fe8000c101930 */
[----:B------:R-:W-:Y:S01]  /*45cc0*/  @P2 STG.E desc[UR48][R14.64], R183 ;  /* 0x000000b70e002986 */ /* 0x000fe2000c101930 */
[----:B----4-:R-:W-:-:S03]  /*45cd0*/  IMAD.WIDE R16, R23, 0x4, R4 ;  /* 0x0000000417107825 */ /* 0x010fc600078e0204 */
[----:B------:R-:W1:Y:S01]  /*45ce0*/  LDS.128 R12, [R252] ;  /* 0x00000000fc0c7984 */ /* 0x000e620000000c00 */
[----:B------:R-:W-:Y:S01]  /*45cf0*/  IMAD.WIDE R18, R23, 0x4, R150 ;  /* 0x0000000417127825 */ /* 0x000fe200078e0296 */
[----:B------:R-:W-:Y:S02]  /*45d00*/  ISETP.GE.AND P6, PT, R0, UR9, PT ;  /* 0x0000000900007c0c */ /* 0x000fe4000bfc6270 */
[----:B------:R3:W-:Y:S01]  /*45d10*/  @P4 STG.E desc[UR48][R16.64], R207 ;  /* 0x000000cf10004986 */ /* 0x0007e2000c101930 */
[----:B------:R-:W-:Y:S01]  /*45d20*/  ISETP.LT.AND P1, PT, R8, UR4, !P0 ;  /* 0x0000000408007c0c */ /* 0x000fe2000c721270 */
[----:B------:R-:W-:Y:S01]  /*45d30*/  ULDC UR4, c[0x0][0x228] ;  /* 0x00008a0000047ab9 */ /* 0x000fe20000000800 */
[----:B------:R-:W-:Y:S01]  /*45d40*/  ISETP.LT.AND P4, PT, R7, UR5, !P6 ;  /* 0x0000000507007c0c */ /* 0x000fe2000f781270 */
[----:B------:R4:W-:Y:S01]  /*45d50*/  @P5 STG.E desc[UR48][R18.64], R199 ;  /* 0x000000c712005986 */ /* 0x0009e2000c101930 */
[----:B------:R-:W-:Y:S01]  /*45d60*/  ISETP.LT.AND P5, PT, R10, UR6, !P6 ;  /* 0x000000060a007c0c */ /* 0x000fe2000f7a1270 */
[----:B------:R-:W-:Y:S01]  /*45d70*/  VIADD R25, R23, UR26 ;  /* 0x0000001a17197c36 */ /* 0x000fe20008000000 */
[----:B------:R-:W-:Y:S01]  /*45d80*/  ISETP.LT.AND P0, PT, R9, UR4, !P6 ;  /* 0x0000000409007c0c */ /* 0x000fe2000f701270 */
[----:B--2---:R-:W-:Y:S01]  /*45d90*/  IMAD.WIDE R2, R23, 0x4, R148 ;  /* 0x0000000417027825 */ /* 0x004fe200078e0294 */
[----:B------:R-:W-:Y:S01]  /*45da0*/  IADD3 R0, R6, 0x79, RZ ;  /* 0x0000007906007810 */ /* 0x000fe20007ffe0ff */
[----:B------:R-:W-:Y:S01]  /*45db0*/  ULDC UR4, c[0x0][0x228] ;  /* 0x00008a0000047ab9 */ /* 0x000fe20000000800 */
[----:B------:R-:W-:Y:S01]  /*45dc0*/  ULDC UR5, c[0x0][0x228] ;  /* 0x00008a0000057ab9 */ /* 0x000fe20000000800 */
[----:B---3--:R-:W-:Y:S01]  /*45dd0*/  IMAD.WIDE R16, R25, 0x4, R208 ;  /* 0x0000000419107825 */ /* 0x008fe200078e02d0 */
[----:B------:R-:W-:Y:S01]  /*45de0*/  ISETP.GE.AND P3, PT, R0, UR7, PT ;  /* 0x0000000700007c0c */ /* 0x000fe2000bf66270 */
[----:B------:R-:W-:-:S02]  /*45df0*/  ULDC UR6, c[0x0][0x228] ;  /* 0x00008a0000067ab9 */ /* 0x000fc40000000800 */
[C---:B----4-:R-:W-:Y:S01]  /*45e00*/  IMAD.WIDE R18, R25.reuse, 0x4, R4 ;  /* 0x0000000419127825 */ /* 0x050fe200078e0204 */
[----:B------:R2:W-:Y:S03]  /*45e10*/  @P1 STG.E desc[UR48][R2.64], R203 ;  /* 0x000000cb02001986 */ /* 0x0005e6000c101930 */
[C---:B------:R-:W-:Y:S01]  /*45e20*/  IMAD.WIDE R20, R25.reuse, 0x4, R150 ;  /* 0x0000000419147825 */ /* 0x040fe200078e0296 */
[----:B------:R3:W-:Y:S01]  /*45e30*/  @P4 STG.E desc[UR48][R16.64], R188 ;  /* 0x000000bc10004986 */ /* 0x0007e2000c101930 */
[----:B------:R-:W-:Y:S01]  /*45e40*/  ISETP.LT.AND P6, PT, R8, UR4, !P6 ;  /* 0x0000000408007c0c */ /* 0x000fe2000f7c1270 */
[----:B------:R-:W-:Y:S01]  /*45e50*/  ULDC UR4, c[0x0][0x228] ;  /* 0x00008a0000047ab9 */ /* 0x000fe20000000800 */
[----:B------:R-:W-:Y:S01]  /*45e60*/  IADD3 R23, R25, UR26, RZ ;  /* 0x0000001a19177c10 */ /* 0x000fe2000fffe0ff */
[----:B------:R4:W-:Y:S01]  /*45e70*/  @P5 STG.E desc[UR48][R18.64], R144 ;  /* 0x0000009012005986 */ /* 0x0009e2000c101930 */
[----:B------:R-:W-:Y:S01]  /*45e80*/  ISETP.LT.AND P4, PT, R10, UR4, !P3 ;  /* 0x000000040a007c0c */ /* 0x000fe2000df81270 */
[----:B------:R-:W-:Y:S01]  /*45e90*/  ULDC UR4, c[0x0][0x228] ;  /* 0x00008a0000047ab9 */ /* 0x000fe20000000800 */
[----:B------:R-:W-:Y:S01]  /*45ea0*/  IADD3 R11, R6, 0x7a, RZ ;  /* 0x0000007a060b7810 */ /* 0x000fe20007ffe0ff */
[----:B------:R1:W-:Y:S01]  /*45eb0*/  @P0 STG.E desc[UR48][R20.64], R220 ;  /* 0x000000dc14000986 */ /* 0x0003e2000c101930 */
[----:B------:R-:W-:Y:S01]  /*45ec0*/  ISETP.LT.AND P0, PT, R7, UR5, !P3 ;  /* 0x0000000507007c0c */ /* 0x000fe2000df01270 */
[----:B------:R-:W-:Y:S01]  /*45ed0*/  ULDC UR5, c[0x0][0x228] ;  /* 0x00008a0000057ab9 */ /* 0x000fe20000000800 */
[----:B------:R-:W-:Y:S01]  /*45ee0*/  ULDC UR7, c[0x0][0x228] ;  /* 0x00008a0000077ab9 */ /* 0x000fe20000000800 */
[----:B------:R-:W-:Y:S01]  /*45ef0*/  ISETP.LT.AND P5, PT, R9, UR5, !P3 ;  /* 0x0000000509007c0c */ /* 0x000fe2000dfa1270 */
[----:B--2---:R-:W-:Y:S01]  /*45f00*/  IMAD.WIDE R2, R25, 0x4, R148 ;  /* 0x0000000419027825 */ /* 0x004fe200078e0294 */
[----:B------:R-:W-:Y:S01]  /*45f10*/  ISETP.LT.AND P3, PT, R8, UR6, !P3 ;  /* 0x0000000608007c0c */ /* 0x000fe2000df61270 */
[----:B------:R-:W-:-:S02]  /*45f20*/  ULDC UR5, c[0x0][0x228] ;  /* 0x00008a0000057ab9 */ /* 0x000fc40000000800 */
[----:B---3--:R-:W-:Y:S01]  /*45f30*/  IMAD.WIDE R16, R23, 0x4, R208 ;  /* 0x0000000417107825 */ /* 0x008fe200078e02d0 */
[----:B------:R-:W-:-:S03]  /*45f40*/  ISETP.GE.AND P2, PT, R11, UR21, PT ;  /* 0x000000150b007c0c */ /* 0x000fc6000bf46270 */
[C---:B----4-:R-:W-:Y:S01]  /*45f50*/  IMAD.WIDE R18, R23.reuse, 0x4, R4 ;  /* 0x0000000417127825 */ /* 0x050fe200078e0204 */
[C---:B------:R-:W-:Y:S01]  /*45f60*/  IADD3 R11, R23.reuse, UR26, RZ ;  /* 0x0000001a170b7c10 */ /* 0x040fe2000fffe0ff */
[----:B------:R2:W-:Y:S01]  /*45f70*/  @P6 STG.E desc[UR48][R2.64], R80 ;  /* 0x0000005002006986 */ /* 0x0005e2000c101930 */
[----:B------:R-:W-:Y:S01]  /*45f80*/  ULDC UR6, c[0x0][0x228] ;  /* 0x00008a0000067ab9 */ /* 0x000fe20000000800 */
[C---:B-1----:R-:W-:Y:S02]  /*45f90*/  IMAD.WIDE R20, R23.reuse, 0x4, R150 ;  /* 0x0000000417147825 */ /* 0x042fe400078e0296 */
[----:B------:R1:W-:Y:S02]  /*45fa0*/  @P0 STG.E desc[UR48][R16.64], R228 ;  /* 0x000000e410000986 */ /* 0x0003e4000c101930 */
[----:B------:R-:W-:Y:S02]  /*45fb0*/  IMAD.WIDE R22, R23, 0x4, R148 ;  /* 0x0000000417167825 */ /* 0x000fe400078e0294 */
[----:B------:R3:W-:Y:S01]  /*45fc0*/  @P4 STG.E desc[UR48][R18.64], R212 ;  /* 0x000000d412004986 */ /* 0x0007e2000c101930 */
[----:B------:R-:W-:Y:S01]  /*45fd0*/  ISETP.LT.AND P4, PT, R10, UR4, !P2 ;  /* 0x000000040a007c0c */ /* 0x000fe2000d781270 */
[----:B------:R-:W-:-:S02]  /*45fe0*/  ULDC UR4, c[0x0][0x228] ;  /* 0x00008a0000047ab9 */ /* 0x000fc40000000800 */
[----:B------:R-:W-:Y:S01]  /*45ff0*/  @P5 STG.E desc[UR48][R20.64], R84 ;  /* 0x0000005414005986 */ /* 0x000fe2000c101930 */
[----:B------:R-:W-:-:S03]  /*46000*/  ISETP.LT.AND P6, PT, R7, UR7, !P2 ;  /* 0x0000000707007c0c */ /* 0x000fc6000d7c1270 */
[----:B------:R-:W-:Y:S01]  /*46010*/  @P3 STG.E desc[UR48][R22.64], R12 ;  /* 0x0000000c16003986 */ /* 0x000fe2000c101930 */
[----:B------:R-:W-:Y:S01]  /*46020*/  ISETP.LT.AND P3, PT, R9, UR4, !P2 ;  /* 0x0000000409007c0c */ /* 0x000fe2000d761270 */
[----:B------:R-:W-:Y:S01]  /*46030*/  ULDC UR4, c[0x0][0x228] ;  /* 0x00008a0000047ab9 */ /* 0x000fe20000000800 */
[----:B------:R-:W-:Y:S01]  /*46040*/  VIADD R0, R6, 0x7b ;  /* 0x0000007b06007836 */ /* 0x000fe20000000000 */
[----:B------:R-:W-:Y:S01]  /*46050*/  ISETP.LT.AND P2, PT, R8, UR4, !P2 ;  /* 0x0000000408007c0c */ /* 0x000fe2000d741270 */
[C---:B------:R-:W-:Y:S01]  /*46060*/  IMAD.WIDE R24, R11.reuse, 0x4, R208 ;  /* 0x000000040b187825 */ /* 0x040fe200078e02d0 */
[----:B------:R-:W-:Y:S02]  /*46070*/  ULDC UR4, c[0x0][0x228] ;  /* 0x00008a0000047ab9 */ /* 0x000fe40000000800 */
[----:B------:R-:W-:Y:S01]  /*46080*/  ISETP.GE.AND P1, PT, R0, UR19, PT ;  /* 0x0000001300007c0c */ /* 0x000fe2000bf26270 */
[C---:B--2---:R-:W-:Y:S01]  /*46090*/  IMAD.WIDE R2, R11.reuse, 0x4, R4 ;  /* 0x000000040b027825 */ /* 0x044fe200078e0204 */
[----:B------:R2:W-:Y:S03]  /*460a0*/  @P6 STG.E desc[UR48][R24.64], R189 ;  /* 0x000000bd18006986 */ /* 0x0005e6000c101930 */
[----:B-1----:R-:W-:Y:S01]  /*460b0*/  IMAD.WIDE R16, R11, 0x4, R150 ;  /* 0x000000040b107825 */ /* 0x002fe200078e0296 */
[----:B------:R-:W-:-:S03]  /*460c0*/  ISETP.LT.AND P5, PT, R7, UR5, !P1 ;  /* 0x0000000507007c0c */ /* 0x000fc6000cfa1270 */
[C---:B---3--:R-:W-:Y:S01]  /*460d0*/  IMAD.WIDE R18, R11.reuse, 0x4, R148 ;  /* 0x000000040b127825 */ /* 0x048fe200078e0294 */
[----:B------:R1:W-:Y:S01]  /*460e0*/  @P4 STG.E desc[UR48][R2.64], R145 ;  /* 0x0000009102004986 */ /* 0x0003e2000c101930 */
[----:B------:R-:W-:Y:S01]  /*460f0*/  ISETP.LT.AND P6, PT, R10, UR6, !P1 ;  /* 0x000000060a007c0c */ /* 0x000fe2000cfc1270 */
[----:B------:R-:W-:Y:S01]  /*46100*/  ULDC UR5, c[0x0][0x228] ;  /* 0x00008a0000057ab9 */ /* 0x000fe20000000800 */
[----:B------:R-:W-:Y:S01]  /*46110*/  VIADD R0, R6, 0x7c ;  /* 0x0000007c06007836 */ /* 0x000fe20000000000 */
[----:B------:R3:W-:Y:S01]  /*46120*/  @P3 STG.E desc[UR48][R16.64], R221 ;  /* 0x000000dd10003986 */ /* 0x0007e2000c101930 */
[----:B--2---:R-:W-:Y:S01]  /*46130*/  IADD3 R25, R11, UR26, RZ ;  /* 0x0000001a0b197c10 */ /* 0x004fe2000fffe0ff */
[----:B------:R-:W-:Y:S02]  /*46140*/  ULDC UR6, c[0x0][0x228] ;  /* 0x00008a0000067ab9 */ /* 0x000fe40000000800 */
[----:B------:R2:W-:Y:S01]  /*46150*/  @P2 STG.E desc[UR48][R18.64], R81 ;  /* 0x0000005112002986 */ /* 0x0005e2000c101930 */
[----:B------:R-:W-:Y:S01]  /*46160*/  ISETP.LT.AND P2, PT, R9, UR4, !P1 ;  /* 0x0000000409007c0c */ /* 0x000fe2000cf41270 */
[----:B------:R-:W-:Y:S01]  /*46170*/  IMAD.WIDE R20, R25, 0x4, R208 ;  /* 0x0000000419147825 */ /* 0x000fe200078e02d0 */
[----:B------:R-:W-:Y:S01]  /*46180*/  ISETP.GE.AND P0, PT, R0, UR17, PT ;  /* 0x0000001100007c0c */ /* 0x000fe2000bf06270 */
[----:B------:R-:W-:-:S02]  /*46190*/  ULDC UR4, c[0x0][0x228] ;  /* 0x00008a0000047ab9 */ /* 0x000fc40000000800 */
[C---:B------:R-:W-:Y:S01]  /*461a0*/  IMAD.WIDE R22, R25.reuse, 0x4, R4 ;  /* 0x0000000419167825 */ /* 0x040fe200078e0204 */
[----:B------:R4:W-:Y:S01]  /*461b0*/  @P5 STG.E desc[UR48][R20.64], R229 ;  /* 0x000000e514005986 */ /* 0x0009e2000c101930 */
[----:B------:R-:W-:Y:S01]  /*461c0*/  ISETP.LT.AND P3, PT, R8, UR4, !P1 ;  /* 0x0000000408007c0c */ /* 0x000fe2000cf61270 */
[----:B------:R-:W-:Y:S01]  /*461d0*/  ULDC UR4, c[0x0][0x228] ;  /* 0x00008a0000047ab9 */ /* 0x000fe20000000800 */
[----:B-1----:R-:W-:Y:S01]  /*461e0*/  IMAD.WIDE R2, R25, 0x4, R150 ;  /* 0x0000000419027825 */ /* 0x002fe200078e0296 */
[----:B------:R-:W-:Y:S01]  /*461f0*/  ISETP.LT.AND P5, PT, R7, UR5, !P0 ;  /* 0x0000000507007c0c */ /* 0x000fe2000c7a1270 */
[----:B------:R-:W-:Y:S01]  /*46200*/  @P6 STG.E desc[UR48][R22.64], R213 ;  /* 0x000000d516006986 */ /* 0x000fe2000c101930 */
[----:B------:R-:W-:Y:S01]  /*46210*/  IADD3 R11, R25, UR26, RZ ;  /* 0x0000001a190b7c10 */ /* 0x000fe2000fffe0ff */
[----:B------:R-:W-:Y:S01]  /*46220*/  VIADD R0, R6, 0x7d ;  /* 0x0000007d06007836 */ /* 0x000fe20000000000 */
[----:B------:R-:W-:Y:S01]  /*46230*/  ISETP.LT.AND P6, PT, R10, UR6, !P0 ;  /* 0x000000060a007c0c */ /* 0x000fe2000c7c1270 */
[----:B------:R1:W-:Y:S01]  /*46240*/  @P2 STG.E desc[UR48][R2.64], R85 ;  /* 0x0000005502002986 */ /* 0x0003e2000c101930 */
[----:B------:R-:W-:Y:S01]  /*46250*/  ISETP.LT.AND P2, PT, R9, UR4, !P0 ;  /* 0x0000000409007c0c */ /* 0x000fe2000c741270 */
[----:B------:R-:W-:Y:S01]  /*46260*/  ULDC UR4, c[0x0][0x228] ;  /* 0x00008a0000047ab9 */ /* 0x000fe20000000800 */
[----:B---3--:R-:W-:Y:S01]  /*46270*/  IMAD.WIDE R16, R25, 0x4, R148 ;  /* 0x0000000419107825 */ /* 0x008fe200078e0294 */
[----:B------:R-:W-:-:S03]  /*46280*/  ISETP.LT.AND P0, PT, R8, UR4, !P0 ;  /* 0x0000000408007c0c */ /* 0x000fc6000c701270 */
[C---:B--2---:R-:W-:Y:S01]  /*46290*/  IMAD.WIDE R18, R11.reuse, 0x4, R208 ;  /* 0x000000040b127825 */ /* 0x044fe200078e02d0 */
[----:B------:R-:W-:Y:S01]  /*462a0*/  ISETP.GE.AND P4, PT, R0, UR15, PT ;  /* 0x0000000f00007c0c */ /* 0x000fe2000bf86270 */
[----:B------:R2:W-:Y:S02]  /*462b0*/  @P3 STG.E desc[UR48][R16.64], R13 ;  /* 0x0000000d10003986 */ /* 0x0005e4000c101930 */
[C---:B------:R-:W-:Y:S02]  /*462c0*/  VIADD R0, R6.reuse, 0x7f ;  /* 0x0000007f06007836 */ /* 0x040fe40000000000 */
[----:B----4-:R-:W-:Y:S01]  /*462d0*/  IMAD.WIDE R20, R11, 0x4, R4 ;  /* 0x000000040b147825 */ /* 0x010fe200078e0204 */
[----:B------:R-:W-:Y:S01]  /*462e0*/  @P5 STG.E desc[UR48][R18.64], R190 ;  /* 0x000000be12005986 */ /* 0x000fe2000c101930 */
[----:B------:R-:W-:Y:S02]  /*462f0*/  ISETP.LT.AND P5, PT, R7, UR4, !P4 ;  /* 0x0000000407007c0c */ /* 0x000fe4000e7a1270 */
[----:B------:R-:W-:-:S02]  /*46300*/  VIADD R6, R6, 0x7e ;  /* 0x0000007e06067836 */ /* 0x000fc40000000000 */
[C---:B-1----:R-:W-:Y:S01]  /*46310*/  IMAD.WIDE R2, R11.reuse, 0x4, R150 ;  /* 0x000000040b027825 */ /* 0x042fe200078e0296 */
[----:B------:R1:W-:Y:S01]  /*46320*/  @P6 STG.E desc[UR48][R20.64], R146 ;  /* 0x0000009214006986 */ /* 0x0003e2000c101930 */
[C---:B------:R-:W-:Y:S02]  /*46330*/  IADD3 R25, R11.reuse, UR26, RZ ;  /* 0x0000001a0b197c10 */ /* 0x040fe4000fffe0ff */
[----:B------:R-:W-:Y:S01]  /*46340*/  IMAD.WIDE R22, R11, 0x4, R148 ;  /* 0x000000040b167825 */ /* 0x000fe200078e0294 */
[----:B------:R-:W-:Y:S01]  /*46350*/  ISETP.GE.AND P3, PT, R6, UR23, PT ;  /* 0x0000001706007c0c */ /* 0x000fe2000bf66270 */
[----:B------:R3:W-:Y:S01]  /*46360*/  @P2 STG.E desc[UR48][R2.64], R222 ;  /* 0x000000de02002986 */ /* 0x0007e2000c101930 */
[----:B------:R-:W-:Y:S02]  /*46370*/  ISETP.LT.AND P6, PT, R10, UR4, !P4 ;  /* 0x000000040a007c0c */ /* 0x000fe4000e7c1270 */
[----:B------:R-:W-:Y:S01]  /*46380*/  ISETP.LT.AND P2, PT, R9, UR4, !P4 ;  /* 0x0000000409007c0c */ /* 0x000fe2000e741270 */
[----:B------:R-:W-:Y:S01]  /*46390*/  @P0 STG.E desc[UR48][R22.64], R82 ;  /* 0x0000005216000986 */ /* 0x000fe2000c101930 */
[----:B------:R-:W-:Y:S01]  /*463a0*/  ISETP.LT.AND P4, PT, R8, UR4, !P4 ;  /* 0x0000000408007c0c */ /* 0x000fe2000e781270 */
[----:B--2---:R-:W-:Y:S01]  /*463b0*/  IMAD.WIDE R12, R25, 0x4, R208 ;  /* 0x00000004190c7825 */ /* 0x004fe200078e02d0 */
[----:B------:R-:W-:-:S02]  /*463c0*/  ISETP.LT.AND P0, PT, R7, UR4, !P3 ;  /* 0x0000000407007c0c */ /* 0x000fc4000df01270 */
[----:B------:R-:W-:Y:S01]  /*463d0*/  ISETP.GE.AND P1, PT, R0, UR25, PT ;  /* 0x0000001900007c0c */ /* 0x000fe2000bf26270 */
[C---:B-1----:R-:W-:Y:S01]  /*463e0*/  VIADD R21, R25.reuse, UR26 ;  /* 0x0000001a19157c36 */ /* 0x042fe20008000000 */
[----:B------:R-:W-:Y:S01]  /*463f0*/  @P5 STG.E desc[UR48][R12.64], R230 ;  /* 0x000000e60c005986 */ /* 0x000fe2000c101930 */
[----:B------:R-:W-:Y:S01]  /*46400*/  IMAD.WIDE R16, R25, 0x4, R4 ;  /* 0x0000000419107825 */ /* 0x000fe200078e0204 */
[----:B------:R-:W-:-:S03]  /*46410*/  ISETP.LT.AND P5, PT, R7, UR4, !P1 ;  /* 0x0000000407007c0c */ /* 0x000fc6000cfa1270 */
[C---:B------:R-:W-:Y:S01]  /*46420*/  IMAD.WIDE R18, R25.reuse, 0x4, R150 ;  /* 0x0000000419127825 */ /* 0x040fe200078e0296 */
[----:B------:R1:W-:Y:S03]  /*46430*/  @P6 STG.E desc[UR48][R16.64], R214 ;  /* 0x000000d610006986 */ /* 0x0003e6000c101930 */
[----:B---3--:R-:W-:Y:S01]  /*46440*/  IMAD.WIDE R2, R25, 0x4, R148 ;  /* 0x0000000419027825 */ /* 0x008fe200078e0294 */
[----:B------:R2:W-:Y:S03]  /*46450*/  @P2 STG.E desc[UR48][R18.64], R86 ;  /* 0x0000005612002986 */ /* 0x0005e6000c101930 */
[----:B------:R-:W-:Y:S01]  /*46460*/  IMAD.WIDE R6, R21, 0x4, R208 ;  /* 0x0000000415067825 */ /* 0x000fe200078e02d0 */
[----:B------:R2:W-:Y:S01]  /*46470*/  @P4 STG.E desc[UR48][R2.64], R14 ;  /* 0x0000000e02004986 */ /* 0x0005e2000c101930 */
[----:B------:R-:W-:-:S03]  /*46480*/  ISETP.LT.AND P2, PT, R10, UR4, !P3 ;  /* 0x000000040a007c0c */ /* 0x000fc6000df41270 */
[----:B------:R2:W-:Y:S01]  /*46490*/  @P0 STG.E desc[UR48][R6.64], R191 ;  /* 0x000000bf06000986 */ /* 0x0005e2000c101930 */
[C---:B------:R-:W-:Y:S02]  /*464a0*/  ISETP.LT.AND P0, PT, R9.reuse, UR4, !P3 ;  /* 0x0000000409007c0c */ /* 0x040fe4000df01270 */
[----:B------:R-:W-:Y:S02]  /*464b0*/  ISETP.LT.AND P3, PT, R8, UR4, !P3 ;  /* 0x0000000408007c0c */ /* 0x000fe4000df61270 */
[----:B------:R-:W-:Y:S02]  /*464c0*/  ISETP.LT.AND P6, PT, R10, UR4, !P1 ;  /* 0x000000040a007c0c */ /* 0x000fe4000cfc1270 */
[----:B------:R-:W-:Y:S02]  /*464d0*/  ISETP.LT.AND P4, PT, R9, UR4, !P1 ;  /* 0x0000000409007c0c */ /* 0x000fe4000cf81270 */
[C---:B-1----:R-:W-:Y:S02]  /*464e0*/  IADD3 R17, R21.reuse, UR26, RZ ;  /* 0x0000001a15117c10 */ /* 0x042fe4000fffe0ff */
[----:B------:R-:W-:Y:S01]  /*464f0*/  ISETP.LT.AND P1, PT, R8, UR4, !P1 ;  /* 0x0000000408007c0c */ /* 0x000fe2000cf21270 */
[----:B------:R-:W-:-:S04]  /*46500*/  IMAD.WIDE R8, R21, 0x4, R4 ;  /* 0x0000000415087825 */ /* 0x000fc800078e0204 */
[C---:B------:R-:W-:Y:S01]  /*46510*/  IMAD.WIDE R10, R21.reuse, 0x4, R150 ;  /* 0x00000004150a7825 */ /* 0x040fe200078e0296 */
[----:B------:R2:W-:Y:S03]  /*46520*/  @P2 STG.E desc[UR48][R8.64], R147 ;  /* 0x0000009308002986 */ /* 0x0005e6000c101930 */
[----:B------:R-:W-:Y:S01]  /*46530*/  IMAD.WIDE R12, R21, 0x4, R148 ;  /* 0x00000004150c7825 */ /* 0x000fe200078e0294 */
[----:B------:R2:W-:Y:S03]  /*46540*/  @P0 STG.E desc[UR48][R10.64], R223 ;  /* 0x000000df0a000986 */ /* 0x0005e6000c101930 */
[C---:B------:R-:W-:Y:S01]  /*46550*/  IMAD.WIDE R208, R17.reuse, 0x4, R208 ;  /* 0x0000000411d07825 */ /* 0x040fe200078e02d0 */
[----:B------:R2:W-:Y:S03]  /*46560*/  @P3 STG.E desc[UR48][R12.64], R83 ;  /* 0x000000530c003986 */ /* 0x0005e6000c101930 */
[C---:B------:R-:W-:Y:S01]  /*46570*/  IMAD.WIDE R4, R17.reuse, 0x4, R4 ;  /* 0x0000000411047825 */ /* 0x040fe200078e0204 */
[----:B------:R2:W-:Y:S03]  /*46580*/  @P5 STG.E desc[UR48][R208.64], R231 ;  /* 0x000000e7d0005986 */ /* 0x0005e6000c101930 */
[C---:B------:R-:W-:Y:S01]  /*46590*/  IMAD.WIDE R150, R17.reuse, 0x4, R150 ;  /* 0x0000000411967825 */ /* 0x040fe200078e0296 */
[----:B------:R2:W-:Y:S04]  /*465a0*/  @P6 STG.E desc[UR48][R4.64], R215 ;  /* 0x000000d704006986 */ /* 0x0005e8000c101930 */
[----:B------:R2:W-:Y:S01]  /*465b0*/  @P4 STG.E desc[UR48][R150.64], R87 ;  /* 0x0000005796004986 */ /* 0x0005e2000c101930 */
[----:B------:R-:W-:Y:S01]  /*465c0*/  IMAD.WIDE R148, R17, 0x4, R148 ;  /* 0x0000000411947825 */ /* 0x000fe200078e0294 */
[----:B------:R-:W-:Y:S06]  /*465d0*/  @!P1 EXIT ;  /* 0x000000000000994d */ /* 0x000fec0003800000 */
[----:B------:R-:W-:Y:S01]  /*465e0*/  STG.E desc[UR48][R148.64], R15 ;  /* 0x0000000f94007986 */ /* 0x000fe2000c101930 */
[----:B------:R-:W-:Y:S05]  /*465f0*/  EXIT ;  /* 0x000000000000794d */ /* 0x000fea0003800000 */
.L_x_2:
[----:B------:R-:W-:-:S00]  /*46600*/  BRA `(.L_x_2) ;  /* 0xfffffffc00fc7947 */ /* 0x000fc0000383ffff */
[----:B------:R-:W-:-:S00]  /*46610*/  NOP ;  /* 0x0000000000007918 */ /* 0x000fc00000000000 */
        /* <DEDUP_REMOVED lines=14> */
.L_x_3:


//--------------------- .nv.shared.matmul_kernel  --------------------------
	.section	.nv.shared.matmul_kernel,"aw",@nobits
	.sectionflags	@""
	.align	16
	.zero		1024


//--------------------- .nv.shared.reserved.0     --------------------------
	.section	.nv.shared.reserved.0,"aw",@nobits
	.weak		__nv_reservedSMEM_offset_0_alias
	.size		__nv_reservedSMEM_offset_0_alias, 0, 0
	.other		__nv_reservedSMEM_offset_0_alias,@"STO_CUDA_RESERVED_SHARED STV_DEFAULT"
__nv_reservedSMEM_offset_0_alias:
	.zero		0


//--------------------- .nv.constant0.matmul_kernel --------------------------
	.section	.nv.constant0.matmul_kernel,"a",@progbits
	.sectionflags	@""
	.align	4
.nv.constant0.matmul_kernel:
	.zero		608


//--------------------- SYMBOLS --------------------------

	.type		.nv.reservedSmem.offset0,@object
	.size		.nv.reservedSmem.offset0,0x4
